	.target	sm_100a

	.elftype	@"ET_EXEC"


//--------------------- .note.nv.tkinfo           --------------------------
	.section	.note.nv.tkinfo,"",@"SHT_NOTE"
	.sectionflags	@"SHF_NOTE_NV_TKINFO"
	.tkinfo
        /*0018*/ 	.word	0x00000002
        /*0030*/ 	.string	""
        /*0030*/ 	.string	"ptxas"
        /*0030*/ 	.string	"Cuda compilation tools, release 13.0, V13.0.88"
        /*0030*/ 	.string	"Build cuda_13.0.r13.0/compiler.36424714_0"
        /*0030*/ 	.string	"-arch sm_100a -m 64 "



//--------------------- .note.nv.cuinfo           --------------------------
	.section	.note.nv.cuinfo,"",@"SHT_NOTE"
	.sectionflags	@"SHF_NOTE_NV_CUINFO"
        /*0018*/ 	.short	0x0002
        /*001a*/ 	.short	0x0064
        /*001c*/ 	.short	0x0082
	.zero		2


//--------------------- .nv.info                  --------------------------
	.section	.nv.info,"",@"SHT_CUDA_INFO"
	.align	4


	//----- nvinfo : EIATTR_REGCOUNT
	.align		4
        /*0000*/ 	.byte	0x04, 0x2f
        /*0002*/ 	.short	(.L_19 - .L_18)
	.align		4
.L_18:
        /*0004*/ 	.word	index@(_ZN7cutlass13device_kernelINS_4gemm6kernel13GemmUniversalINS1_17GroupProblemShapeIN4cute5tupleIJiiiEEEEENS1_10collective13CollectiveMmaINS1_40MainloopSm100ArrayTmaUmmaWarpSpecializedILi4ELi8ELi2ENS6_IJNS5_1CILi2EEENSC_ILi1EEESE_EEEEENS6_IJNSC_ILi256EEESH_NSC_ILi64EEEEEENS_6half_tEPNS6_IJlSE_NSC_ILi0EEEEEESK_SN_NS5_8TiledMMAINS5_8MMA_AtomIJNS5_26SM100_MMA_F16BF16_2x1SM_SSISK_SK_fLi256ELi256ELNS5_4UMMA5MajorE0ELSS_0ELNSR_7ScaleInE0ELST_0EEEEEENS5_6LayoutINS6_IJSE_SE_SE_EEENS6_IJSL_SL_SL_EEEEENS6_IJNS5_10UnderscoreES10_S10_EEEEENS5_18SM100_TMA_2SM_LOADENS5_14ComposedLayoutINS5_7SwizzleILi3ELi4ELi3EEENS5_18smem_ptr_flag_bitsILi16EEENSW_INS6_IJNSC_ILi8EEESI_EEENS6_IJSI_SE_EEEEEEEvNS5_8identityES13_S1D_vS1E_EENS_8epilogue10collective18CollectiveEpilogueINS1G_31Sm100PtrArrayTmaWarpSpecializedILi4ELi2ELi64ELb1ELb0EEEJNS6_IJNSC_ILi128EEESH_SI_EEENS6_IJNSW_IS1L_SE_EENSW_ISI_SE_EEEEESK_PNS6_IJSE_lSL_EEESK_S1R_NS1G_6fusion15FusionCallbacksIS1K_NS1S_17LinearCombinationISK_fSK_fLNS_15FloatRoundStyleE2EEES1M_S1P_JEEENS5_5SM1004TMEM4LOAD26SM100_TMEM_LOAD_16dp256b8xENS5_13SM90_TMA_LOADENS14_IS16_S18_NSW_INS6_IJSI_S19_EEENS6_IJSE_SI_EEEEEEENS5_17SM75_U16x8_LDSM_TENS5_14SM90_TMA_STOREES26_NS5_17SM90_U16x8_STSM_TENS5_39AutoVectorizingCopyWithAssumedAlignmentILi128EEEEEEvvEEEEvNT_6ParamsE)
        /*0008*/ 	.word	0x000000a8


	//----- nvinfo : EIATTR_FRAME_SIZE
	.align		4
.L_19:
        /*000c*/ 	.byte	0x04, 0x11
        /*000e*/ 	.short	(.L_21 - .L_20)
	.align		4
.L_20:
        /*0010*/ 	.word	index@($__internal_3_$__cuda_sm20_div_u64)
        /*0014*/ 	.word	0x00000000


	//----- nvinfo : EIATTR_FRAME_SIZE
	.align		4
.L_21:
        /*0018*/ 	.byte	0x04, 0x11
        /*001a*/ 	.short	(.L_23 - .L_22)
	.align		4
.L_22:
        /*001c*/ 	.word	index@($__internal_2_$__cuda_sm10x_tcgen05_guardrail_trap_unallocated_columns_being_dealloced)
        /*0020*/ 	.word	0x00000000


	//----- nvinfo : EIATTR_FRAME_SIZE
	.align		4
.L_23:
        /*0024*/ 	.byte	0x04, 0x11
        /*0026*/ 	.short	(.L_25 - .L_24)
	.align		4
.L_24:
        /*0028*/ 	.word	index@($__internal_1_$__cuda_sm10x_tcgen05_guardrail_trap_phase_invalid_during_alloc)
        /*002c*/ 	.word	0x00000000


	//----- nvinfo : EIATTR_FRAME_SIZE
	.align		4
.L_25:
        /*0030*/ 	.byte	0x04, 0x11
        /*0032*/ 	.short	(.L_27 - .L_26)
	.align		4
.L_26:
        /*0034*/ 	.word	index@($__internal_0_$__cuda_sm10x_tcgen05_guardrail_trap_col_being_dealloced_not_returned_by_alloc)
        /*0038*/ 	.word	0x00000000


	//----- nvinfo : EIATTR_FRAME_SIZE
	.align		4
.L_27:
        /*003c*/ 	.byte	0x04, 0x11
        /*003e*/ 	.short	(.L_29 - .L_28)
	.align		4
.L_28:
        /*0040*/ 	.word	index@(_ZN7cutlass13device_kernelINS_4gemm6kernel13GemmUniversalINS1_17GroupProblemShapeIN4cute5tupleIJiiiEEEEENS1_10collective13CollectiveMmaINS1_40MainloopSm100ArrayTmaUmmaWarpSpecializedILi4ELi8ELi2ENS6_IJNS5_1CILi2EEENSC_ILi1EEESE_EEEEENS6_IJNSC_ILi256EEESH_NSC_ILi64EEEEEENS_6half_tEPNS6_IJlSE_NSC_ILi0EEEEEESK_SN_NS5_8TiledMMAINS5_8MMA_AtomIJNS5_26SM100_MMA_F16BF16_2x1SM_SSISK_SK_fLi256ELi256ELNS5_4UMMA5MajorE0ELSS_0ELNSR_7ScaleInE0ELST_0EEEEEENS5_6LayoutINS6_IJSE_SE_SE_EEENS6_IJSL_SL_SL_EEEEENS6_IJNS5_10UnderscoreES10_S10_EEEEENS5_18SM100_TMA_2SM_LOADENS5_14ComposedLayoutINS5_7SwizzleILi3ELi4ELi3EEENS5_18smem_ptr_flag_bitsILi16EEENSW_INS6_IJNSC_ILi8EEESI_EEENS6_IJSI_SE_EEEEEEEvNS5_8identityES13_S1D_vS1E_EENS_8epilogue10collective18CollectiveEpilogueINS1G_31Sm100PtrArrayTmaWarpSpecializedILi4ELi2ELi64ELb1ELb0EEEJNS6_IJNSC_ILi128EEESH_SI_EEENS6_IJNSW_IS1L_SE_EENSW_ISI_SE_EEEEESK_PNS6_IJSE_lSL_EEESK_S1R_NS1G_6fusion15FusionCallbacksIS1K_NS1S_17LinearCombinationISK_fSK_fLNS_15FloatRoundStyleE2EEES1M_S1P_JEEENS5_5SM1004TMEM4LOAD26SM100_TMEM_LOAD_16dp256b8xENS5_13SM90_TMA_LOADENS14_IS16_S18_NSW_INS6_IJSI_S19_EEENS6_IJSE_SI_EEEEEEENS5_17SM75_U16x8_LDSM_TENS5_14SM90_TMA_STOREES26_NS5_17SM90_U16x8_STSM_TENS5_39AutoVectorizingCopyWithAssumedAlignmentILi128EEEEEEvvEEEEvNT_6ParamsE)
        /*0044*/ 	.word	0x00000000


	//----- nvinfo : EIATTR_MIN_STACK_SIZE
	.align		4
.L_29:
        /*0048*/ 	.byte	0x04, 0x12
        /*004a*/ 	.short	(.L_31 - .L_30)
	.align		4
.L_30:
        /*004c*/ 	.word	index@(_ZN7cutlass13device_kernelINS_4gemm6kernel13GemmUniversalINS1_17GroupProblemShapeIN4cute5tupleIJiiiEEEEENS1_10collective13CollectiveMmaINS1_40MainloopSm100ArrayTmaUmmaWarpSpecializedILi4ELi8ELi2ENS6_IJNS5_1CILi2EEENSC_ILi1EEESE_EEEEENS6_IJNSC_ILi256EEESH_NSC_ILi64EEEEEENS_6half_tEPNS6_IJlSE_NSC_ILi0EEEEEESK_SN_NS5_8TiledMMAINS5_8MMA_AtomIJNS5_26SM100_MMA_F16BF16_2x1SM_SSISK_SK_fLi256ELi256ELNS5_4UMMA5MajorE0ELSS_0ELNSR_7ScaleInE0ELST_0EEEEEENS5_6LayoutINS6_IJSE_SE_SE_EEENS6_IJSL_SL_SL_EEEEENS6_IJNS5_10UnderscoreES10_S10_EEEEENS5_18SM100_TMA_2SM_LOADENS5_14ComposedLayoutINS5_7SwizzleILi3ELi4ELi3EEENS5_18smem_ptr_flag_bitsILi16EEENSW_INS6_IJNSC_ILi8EEESI_EEENS6_IJSI_SE_EEEEEEEvNS5_8identityES13_S1D_vS1E_EENS_8epilogue10collective18CollectiveEpilogueINS1G_31Sm100PtrArrayTmaWarpSpecializedILi4ELi2ELi64ELb1ELb0EEEJNS6_IJNSC_ILi128EEESH_SI_EEENS6_IJNSW_IS1L_SE_EENSW_ISI_SE_EEEEESK_PNS6_IJSE_lSL_EEESK_S1R_NS1G_6fusion15FusionCallbacksIS1K_NS1S_17LinearCombinationISK_fSK_fLNS_15FloatRoundStyleE2EEES1M_S1P_JEEENS5_5SM1004TMEM4LOAD26SM100_TMEM_LOAD_16dp256b8xENS5_13SM90_TMA_LOADENS14_IS16_S18_NSW_INS6_IJSI_S19_EEENS6_IJSE_SI_EEEEEEENS5_17SM75_U16x8_LDSM_TENS5_14SM90_TMA_STOREES26_NS5_17SM90_U16x8_STSM_TENS5_39AutoVectorizingCopyWithAssumedAlignmentILi128EEEEEEvvEEEEvNT_6ParamsE)
        /*0050*/ 	.word	0x00000000
.L_31:


//--------------------- .nv.compat                --------------------------
	.section	.nv.compat,"",@"SHT_CUDA_COMPAT_INFO"
	.align	4
        /*0000*/ 	.byte	0x02, 0x09, 0x01, 0x00, 0x02, 0x02, 0x02, 0x00, 0x02, 0x05, 0x05, 0x00, 0x03, 0x07, 0x01, 0x01
        /*0010*/ 	.byte	0x02, 0x03, 0x03, 0x00, 0x02, 0x06, 0x01, 0x00, 0x04, 0x0b, 0x08, 0x00, 0x09, 0x00, 0x00, 0x00
        /*0020*/ 	.byte	0x00, 0x00, 0x00, 0x00


//--------------------- .nv.info._ZN7cutlass13device_kernelINS_4gemm6kernel13GemmUniversalINS1_17GroupProblemShapeIN4cute5tupleIJiiiEEEEENS1_10collective13CollectiveMmaINS1_40MainloopSm100ArrayTmaUmmaWarpSpecializedILi4ELi8ELi2ENS6_IJNS5_1CILi2EEENSC_ILi1EEESE_EEEEENS6_IJNSC_ILi256EEESH_NSC_ILi64EEEEEENS_6half_tEPNS6_IJlSE_NSC_ILi0EEEEEESK_SN_NS5_8TiledMMAINS5_8MMA_AtomIJNS5_26SM100_MMA_F16BF16_2x1SM_SSISK_SK_fLi256ELi256ELNS5_4UMMA5MajorE0ELSS_0ELNSR_7ScaleInE0ELST_0EEEEEENS5_6LayoutINS6_IJSE_SE_SE_EEENS6_IJSL_SL_SL_EEEEENS6_IJNS5_10UnderscoreES10_S10_EEEEENS5_18SM100_TMA_2SM_LOADENS5_14ComposedLayoutINS5_7SwizzleILi3ELi4ELi3EEENS5_18smem_ptr_flag_bitsILi16EEENSW_INS6_IJNSC_ILi8EEESI_EEENS6_IJSI_SE_EEEEEEEvNS5_8identityES13_S1D_vS1E_EENS_8epilogue10collective18CollectiveEpilogueINS1G_31Sm100PtrArrayTmaWarpSpecializedILi4ELi2ELi64ELb1ELb0EEEJNS6_IJNSC_ILi128EEESH_SI_EEENS6_IJNSW_IS1L_SE_EENSW_ISI_SE_EEEEESK_PNS6_IJSE_lSL_EEESK_S1R_NS1G_6fusion15FusionCallbacksIS1K_NS1S_17LinearCombinationISK_fSK_fLNS_15FloatRoundStyleE2EEES1M_S1P_JEEENS5_5SM1004TMEM4LOAD26SM100_TMEM_LOAD_16dp256b8xENS5_13SM90_TMA_LOADENS14_IS16_S18_NSW_INS6_IJSI_S19_EEENS6_IJSE_SI_EEEEEEENS5_17SM75_U16x8_LDSM_TENS5_14SM90_TMA_STOREES26_NS5_17SM90_U16x8_STSM_TENS5_39AutoVectorizingCopyWithAssumedAlignmentILi128EEEEEEvvEEEEvNT_6ParamsE --------------------------
	.section	.nv.info._ZN7cutlass13device_kernelINS_4gemm6kernel13GemmUniversalINS1_17GroupProblemShapeIN4cute5tupleIJiiiEEEEENS1_10collective13CollectiveMmaINS1_40MainloopSm100ArrayTmaUmmaWarpSpecializedILi4ELi8ELi2ENS6_IJNS5_1CILi2EEENSC_ILi1EEESE_EEEEENS6_IJNSC_ILi256EEESH_NSC_ILi64EEEEEENS_6half_tEPNS6_IJlSE_NSC_ILi0EEEEEESK_SN_NS5_8TiledMMAINS5_8MMA_AtomIJNS5_26SM100_MMA_F16BF16_2x1SM_SSISK_SK_fLi256ELi256ELNS5_4UMMA5MajorE0ELSS_0ELNSR_7ScaleInE0ELST_0EEEEEENS5_6LayoutINS6_IJSE_SE_SE_EEENS6_IJSL_SL_SL_EEEEENS6_IJNS5_10UnderscoreES10_S10_EEEEENS5_18SM100_TMA_2SM_LOADENS5_14ComposedLayoutINS5_7SwizzleILi3ELi4ELi3EEENS5_18smem_ptr_flag_bitsILi16EEENSW_INS6_IJNSC_ILi8EEESI_EEENS6_IJSI_SE_EEEEEEEvNS5_8identityES13_S1D_vS1E_EENS_8epilogue10collective18CollectiveEpilogueINS1G_31Sm100PtrArrayTmaWarpSpecializedILi4ELi2ELi64ELb1ELb0EEEJNS6_IJNSC_ILi128EEESH_SI_EEENS6_IJNSW_IS1L_SE_EENSW_ISI_SE_EEEEESK_PNS6_IJSE_lSL_EEESK_S1R_NS1G_6fusion15FusionCallbacksIS1K_NS1S_17LinearCombinationISK_fSK_fLNS_15FloatRoundStyleE2EEES1M_S1P_JEEENS5_5SM1004TMEM4LOAD26SM100_TMEM_LOAD_16dp256b8xENS5_13SM90_TMA_LOADENS14_IS16_S18_NSW_INS6_IJSI_S19_EEENS6_IJSE_SI_EEEEEEENS5_17SM75_U16x8_LDSM_TENS5_14SM90_TMA_STOREES26_NS5_17SM90_U16x8_STSM_TENS5_39AutoVectorizingCopyWithAssumedAlignmentILi128EEEEEEvvEEEEvNT_6ParamsE,"",@"SHT_CUDA_INFO"
	.sectionflags	@""
	.align	4


	//----- nvinfo : EIATTR_CUDA_API_VERSION
	.align		4
        /*0000*/ 	.byte	0x04, 0x37
        /*0002*/ 	.short	(.L_33 - .L_32)
.L_32:
        /*0004*/ 	.word	0x00000082


	//----- nvinfo : EIATTR_KPARAM_INFO
	.align		4
.L_33:
        /*0008*/ 	.byte	0x04, 0x17
        /*000a*/ 	.short	(.L_35 - .L_34)
.L_34:
        /*000c*/ 	.word	0x00000000
        /*0010*/ 	.short	0x0000
        /*0012*/ 	.short	0x0000
        /*0014*/ 	.byte	0x00, 0xf0, 0x01, 0x24


	//----- nvinfo : EIATTR_AT_ENTRY_FRAGMENTS
	.align		4
.L_35:
        /*0018*/ 	.byte	0x04, 0x4f
        /*001a*/ 	.short	(.L_37 - .L_36)


	//   ....[0]....
.L_36:
        /*001c*/ 	.word	0x00000007


	//----- nvinfo : EIATTR_RESERVED_SMEM_USED
	.align		4
.L_37:
        /*0020*/ 	.byte	0x01, 0x41
	.zero		2


	//----- nvinfo : EIATTR_SPARSE_MMA_MASK
	.align		4
        /*0024*/ 	.byte	0x03, 0x50
        /*0026*/ 	.short	0x0000


	//----- nvinfo : EIATTR_TCGEN05_2CTA_USED
	.align		4
        /*0028*/ 	.byte	0x01, 0x52
	.zero		2


	//----- nvinfo : EIATTR_MAXREG_COUNT
	.align		4
        /*002c*/ 	.byte	0x03, 0x1b
        /*002e*/ 	.short	0x00a8


	//----- nvinfo : EIATTR_NUM_BARRIERS
	.align		4
        /*0030*/ 	.byte	0x02, 0x4c
        /*0032*/ 	.byte	0x07
	.zero		1


	//----- nvinfo : EIATTR_EXTERNS
	.align		4
        /*0034*/ 	.byte	0x04, 0x0f
        /*0036*/ 	.short	(.L_39 - .L_38)


	//   ....[0]....
	.align		4
.L_38:
        /*0038*/ 	.word	index@(__assertfail)


	//----- nvinfo : EIATTR_MERCURY_ISA_VERSION
	.align		4
.L_39:
        /*003c*/ 	.byte	0x03, 0x5f
        /*003e*/ 	.short	0x0101


	//----- nvinfo : EIATTR_INT_WARP_WIDE_INSTR_OFFSETS
	.align		4
        /*0040*/ 	.byte	0x04, 0x31
        /*0042*/ 	.short	(.L_41 - .L_40)


	//   ....[0]....
.L_40:
        /*0044*/ 	.word	0x00001080


	//   ....[1]....
        /*0048*/ 	.word	0x00001120


	//   ....[2]....
        /*004c*/ 	.word	0x00013810


	//   ....[3]....
        /*0050*/ 	.word	0x00013830


	//   ....[4]....
        /*0054*/ 	.word	0x00013860


	//----- nvinfo : EIATTR_COOP_GROUP_MASK_REGIDS
	.align		4
.L_41:
        /*0058*/ 	.byte	0x04, 0x29
        /*005a*/ 	.short	(.L_43 - .L_42)


	//   ....[0]....
.L_42:
        /*005c*/ 	.word	0xffffffff


	//   ....[1]....
        /*0060*/ 	.word	0xffffffff


	//   ....[2]....
        /*0064*/ 	.word	0xffffffff


	//   ....[3]....
        /*0068*/ 	.word	0xffffffff


	//   ....[4]....
        /*006c*/ 	.word	0xffffffff


	//   ....[5]....
        /*0070*/ 	.word	0xffffffff


	//   ....[6]....
        /*0074*/ 	.word	0xffffffff


	//   ....[7]....
        /*0078*/ 	.word	0xffffffff


	//   ....[8]....
        /*007c*/ 	.word	0xffffffff


	//   ....[9]....
        /*0080*/ 	.word	0xffffffff


	//   ....[10]....
        /*0084*/ 	.word	0xffffffff


	//   ....[11]....
        /*0088*/ 	.word	0xffffffff


	//   ....[12]....
        /*008c*/ 	.word	0xffffffff


	//   ....[13]....
        /*0090*/ 	.word	0xffffffff


	//   ....[14]....
        /*0094*/ 	.word	0xffffffff


	//   ....[15]....
        /*0098*/ 	.word	0xffffffff


	//   ....[16]....
        /*009c*/ 	.word	0xffffffff


	//   ....[17]....
        /*00a0*/ 	.word	0xffffffff


	//   ....[18]....
        /*00a4*/ 	.word	0xffffffff


	//   ....[19]....
        /*00a8*/ 	.word	0xffffffff


	//   ....[20]....
        /*00ac*/ 	.word	0xffffffff


	//   ....[21]....
        /*00b0*/ 	.word	0xffffffff


	//   ....[22]....
        /*00b4*/ 	.word	0xffffffff


	//   ....[23]....
        /*00b8*/ 	.word	0xffffffff


	//   ....[24]....
        /*00bc*/ 	.word	0xffffffff


	//   ....[25]....
        /*00c0*/ 	.word	0xffffffff


	//   ....[26]....
        /*00c4*/ 	.word	0xffffffff


	//   ....[27]....
        /*00c8*/ 	.word	0xffffffff


	//   ....[28]....
        /*00cc*/ 	.word	0xffffffff


	//   ....[29]....
        /*00d0*/ 	.word	0xffffffff


	//   ....[30]....
        /*00d4*/ 	.word	0xffffffff


	//   ....[31]....
        /*00d8*/ 	.word	0xffffffff


	//   ....[32]....
        /*00dc*/ 	.word	0xffffffff


	//   ....[33]....
        /*00e0*/ 	.word	0xffffffff


	//   ....[34]....
        /*00e4*/ 	.word	0xffffffff


	//   ....[35]....
        /*00e8*/ 	.word	0xffffffff


	//   ....[36]....
        /*00ec*/ 	.word	0xffffffff


	//   ....[37]....
        /*00f0*/ 	.word	0xffffffff


	//   ....[38]....
        /*00f4*/ 	.word	0xffffffff


	//   ....[39]....
        /*00f8*/ 	.word	0xffffffff


	//   ....[40]....
        /*00fc*/ 	.word	0xffffffff


	//   ....[41]....
        /*0100*/ 	.word	0xffffffff


	//   ....[42]....
        /*0104*/ 	.word	0xffffffff


	//   ....[43]....
        /*0108*/ 	.word	0xffffffff


	//   ....[44]....
        /*010c*/ 	.word	0xffffffff


	//   ....[45]....
        /*0110*/ 	.word	0xffffffff


	//   ....[46]....
        /*0114*/ 	.word	0xffffffff


	//   ....[47]....
        /*0118*/ 	.word	0xffffffff


	//   ....[48]....
        /*011c*/ 	.word	0xffffffff


	//   ....[49]....
        /*0120*/ 	.word	0xffffffff


	//   ....[50]....
        /*0124*/ 	.word	0xffffffff


	//   ....[51]....
        /*0128*/ 	.word	0xffffffff


	//   ....[52]....
        /*012c*/ 	.word	0xffffffff


	//   ....[53]....
        /*0130*/ 	.word	0xffffffff


	//   ....[54]....
        /*0134*/ 	.word	0xffffffff


	//   ....[55]....
        /*0138*/ 	.word	0xffffffff


	//   ....[56]....
        /*013c*/ 	.word	0xffffffff


	//   ....[57]....
        /*0140*/ 	.word	0xffffffff


	//   ....[58]....
        /*0144*/ 	.word	0xffffffff


	//   ....[59]....
        /*0148*/ 	.word	0xffffffff


	//   ....[60]....
        /*014c*/ 	.word	0xffffffff


	//   ....[61]....
        /*0150*/ 	.word	0xffffffff


	//   ....[62]....
        /*0154*/ 	.word	0xffffffff


	//   ....[63]....
        /*0158*/ 	.word	0xffffffff


	//   ....[64]....
        /*015c*/ 	.word	0xffffffff


	//   ....[65]....
        /*0160*/ 	.word	0xffffffff


	//   ....[66]....
        /*0164*/ 	.word	0xffffffff


	//   ....[67]....
        /*0168*/ 	.word	0xffffffff


	//   ....[68]....
        /*016c*/ 	.word	0xffffffff


	//   ....[69]....
        /*0170*/ 	.word	0xffffffff


	//   ....[70]....
        /*0174*/ 	.word	0xffffffff


	//   ....[71]....
        /*0178*/ 	.word	0xffffffff


	//   ....[72]....
        /*017c*/ 	.word	0xffffffff


	//   ....[73]....
        /*0180*/ 	.word	0xffffffff


	//   ....[74]....
        /*0184*/ 	.word	0xffffffff


	//   ....[75]....
        /*0188*/ 	.word	0xffffffff


	//   ....[76]....
        /*018c*/ 	.word	0xffffffff


	//   ....[77]....
        /*0190*/ 	.word	0xffffffff


	//   ....[78]....
        /*0194*/ 	.word	0xffffffff


	//   ....[79]....
        /*0198*/ 	.word	0xffffffff


	//   ....[80]....
        /*019c*/ 	.word	0xffffffff


	//   ....[81]....
        /*01a0*/ 	.word	0xffffffff


	//   ....[82]....
        /*01a4*/ 	.word	0xffffffff


	//   ....[83]....
        /*01a8*/ 	.word	0xffffffff


	//   ....[84]....
        /*01ac*/ 	.word	0xffffffff


	//   ....[85]....
        /*01b0*/ 	.word	0xffffffff


	//   ....[86]....
        /*01b4*/ 	.word	0xffffffff


	//   ....[87]....
        /*01b8*/ 	.word	0xffffffff


	//   ....[88]....
        /*01bc*/ 	.word	0xffffffff


	//   ....[89]....
        /*01c0*/ 	.word	0xffffffff


	//   ....[90]....
        /*01c4*/ 	.word	0xffffffff


	//   ....[91]....
        /*01c8*/ 	.word	0xffffffff


	//   ....[92]....
        /*01cc*/ 	.word	0xffffffff


	//   ....[93]....
        /*01d0*/ 	.word	0xffffffff


	//   ....[94]....
        /*01d4*/ 	.word	0xffffffff


	//   ....[95]....
        /*01d8*/ 	.word	0xffffffff


	//   ....[96]....
        /*01dc*/ 	.word	0xffffffff


	//   ....[97]....
        /*01e0*/ 	.word	0xffffffff


	//   ....[98]....
        /*01e4*/ 	.word	0xffffffff


	//   ....[99]....
        /*01e8*/ 	.word	0xffffffff


	//   ....[100]....
        /*01ec*/ 	.word	0xffffffff


	//   ....[101]....
        /*01f0*/ 	.word	0xffffffff


	//   ....[102]....
        /*01f4*/ 	.word	0xffffffff


	//   ....[103]....
        /*01f8*/ 	.word	0xffffffff


	//   ....[104]....
        /*01fc*/ 	.word	0xffffffff


	//   ....[105]....
        /*0200*/ 	.word	0xffffffff


	//   ....[106]....
        /*0204*/ 	.word	0xffffffff


	//   ....[107]....
        /*0208*/ 	.word	0xffffffff


	//   ....[108]....
        /*020c*/ 	.word	0xffffffff


	//   ....[109]....
        /*0210*/ 	.word	0xffffffff


	//   ....[110]....
        /*0214*/ 	.word	0xffffffff


	//   ....[111]....
        /*0218*/ 	.word	0xffffffff


	//   ....[112]....
        /*021c*/ 	.word	0xffffffff


	//   ....[113]....
        /*0220*/ 	.word	0xffffffff


	//   ....[114]....
        /*0224*/ 	.word	0xffffffff


	//   ....[115]....
        /*0228*/ 	.word	0xffffffff


	//   ....[116]....
        /*022c*/ 	.word	0xffffffff


	//   ....[117]....
        /*0230*/ 	.word	0xffffffff


	//   ....[118]....
        /*0234*/ 	.word	0xffffffff


	//   ....[119]....
        /*0238*/ 	.word	0xffffffff


	//   ....[120]....
        /*023c*/ 	.word	0xffffffff


	//----- nvinfo : EIATTR_COOP_GROUP_INSTR_OFFSETS
	.align		4
.L_43:
        /*0240*/ 	.byte	0x04, 0x28
        /*0242*/ 	.short	(.L_45 - .L_44)


	//   ....[0]....
.L_44:
        /*0244*/ 	.word	0x000000b0


	//   ....[1]....
        /*0248*/ 	.word	0x00000520


	//   ....[2]....
        /*024c*/ 	.word	0x00000730


	//   ....[3]....
        /*0250*/ 	.word	0x00000740


	//   ....[4]....
        /*0254*/ 	.word	0x00000880


	//   ....[5]....
        /*0258*/ 	.word	0x00000a10


	//   ....[6]....
        /*025c*/ 	.word	0x00000b00


	//   ....[7]....
        /*0260*/ 	.word	0x00000d10


	//   ....[8]....
        /*0264*/ 	.word	0x00000f20


	//   ....[9]....
        /*0268*/ 	.word	0x000011e0


	//   ....[10]....
        /*026c*/ 	.word	0x00002590


	//   ....[11]....
        /*0270*/ 	.word	0x000025c0


	//   ....[12]....
        /*0274*/ 	.word	0x00002640


	//   ....[13]....
        /*0278*/ 	.word	0x00002650


	//   ....[14]....
        /*027c*/ 	.word	0x00002690


	//   ....[15]....
        /*0280*/ 	.word	0x000026b0


	//   ....[16]....
        /*0284*/ 	.word	0x000026f0


	//   ....[17]....
        /*0288*/ 	.word	0x00002710


	//   ....[18]....
        /*028c*/ 	.word	0x00002760


	//   ....[19]....
        /*0290*/ 	.word	0x00002780


	//   ....[20]....
        /*0294*/ 	.word	0x00002820


	//   ....[21]....
        /*0298*/ 	.word	0x00002930


	//   ....[22]....
        /*029c*/ 	.word	0x00002960


	//   ....[23]....
        /*02a0*/ 	.word	0x00002f30


	//   ....[24]....
        /*02a4*/ 	.word	0x00002f40


	//   ....[25]....
        /*02a8*/ 	.word	0x00002f90


	//   ....[26]....
        /*02ac*/ 	.word	0x00002fa0


	//   ....[27]....
        /*02b0*/ 	.word	0x00002ff0


	//   ....[28]....
        /*02b4*/ 	.word	0x00003000


	//   ....[29]....
        /*02b8*/ 	.word	0x00003050


	//   ....[30]....
        /*02bc*/ 	.word	0x00003060


	//   ....[31]....
        /*02c0*/ 	.word	0x000030c0


	//   ....[32]....
        /*02c4*/ 	.word	0x000030d0


	//   ....[33]....
        /*02c8*/ 	.word	0x00003160


	//   ....[34]....
        /*02cc*/ 	.word	0x000031b0


	//   ....[35]....
        /*02d0*/ 	.word	0x00003230


	//   ....[36]....
        /*02d4*/ 	.word	0x00003250


	//   ....[37]....
        /*02d8*/ 	.word	0x00003260


	//   ....[38]....
        /*02dc*/ 	.word	0x00003270


	//   ....[39]....
        /*02e0*/ 	.word	0x00003280


	//   ....[40]....
        /*02e4*/ 	.word	0x00003290


	//   ....[41]....
        /*02e8*/ 	.word	0x00003eb0


	//   ....[42]....
        /*02ec*/ 	.word	0x00004880


	//   ....[43]....
        /*02f0*/ 	.word	0x00005650


	//   ....[44]....
        /*02f4*/ 	.word	0x00005680


	//   ....[45]....
        /*02f8*/ 	.word	0x00005700


	//   ....[46]....
        /*02fc*/ 	.word	0x00005710


	//   ....[47]....
        /*0300*/ 	.word	0x00005760


	//   ....[48]....
        /*0304*/ 	.word	0x00005770


	//   ....[49]....
        /*0308*/ 	.word	0x000057b0


	//   ....[50]....
        /*030c*/ 	.word	0x000057e0


	//   ....[51]....
        /*0310*/ 	.word	0x00005820


	//   ....[52]....
        /*0314*/ 	.word	0x00005840


	//   ....[53]....
        /*0318*/ 	.word	0x000058d0


	//   ....[54]....
        /*031c*/ 	.word	0x000059c0


	//   ....[55]....
        /*0320*/ 	.word	0x000059f0


	//   ....[56]....
        /*0324*/ 	.word	0x00005fb0


	//   ....[57]....
        /*0328*/ 	.word	0x00005fe0


	//   ....[58]....
        /*032c*/ 	.word	0x00006030


	//   ....[59]....
        /*0330*/ 	.word	0x00006040


	//   ....[60]....
        /*0334*/ 	.word	0x00006090


	//   ....[61]....
        /*0338*/ 	.word	0x000060a0


	//   ....[62]....
        /*033c*/ 	.word	0x000060f0


	//   ....[63]....
        /*0340*/ 	.word	0x00006100


	//   ....[64]....
        /*0344*/ 	.word	0x00006150


	//   ....[65]....
        /*0348*/ 	.word	0x00006160


	//   ....[66]....
        /*034c*/ 	.word	0x00006200


	//   ....[67]....
        /*0350*/ 	.word	0x00006250


	//   ....[68]....
        /*0354*/ 	.word	0x000062d0


	//   ....[69]....
        /*0358*/ 	.word	0x000062f0


	//   ....[70]....
        /*035c*/ 	.word	0x00006300


	//   ....[71]....
        /*0360*/ 	.word	0x00006310


	//   ....[72]....
        /*0364*/ 	.word	0x00006320


	//   ....[73]....
        /*0368*/ 	.word	0x00006330


	//   ....[74]....
        /*036c*/ 	.word	0x00007230


	//   ....[75]....
        /*0370*/ 	.word	0x00007260


	//   ....[76]....
        /*0374*/ 	.word	0x000072e0


	//   ....[77]....
        /*0378*/ 	.word	0x000072f0


	//   ....[78]....
        /*037c*/ 	.word	0x00007330


	//   ....[79]....
        /*0380*/ 	.word	0x00007350


	//   ....[80]....
        /*0384*/ 	.word	0x000073a0


	//   ....[81]....
        /*0388*/ 	.word	0x000073c0


	//   ....[82]....
        /*038c*/ 	.word	0x00007400


	//   ....[83]....
        /*0390*/ 	.word	0x00007420


	//   ....[84]....
        /*0394*/ 	.word	0x000074b0


	//   ....[85]....
        /*0398*/ 	.word	0x000075a0


	//   ....[86]....
        /*039c*/ 	.word	0x000075d0


	//   ....[87]....
        /*03a0*/ 	.word	0x00007b90


	//   ....[88]....
        /*03a4*/ 	.word	0x00007bc0


	//   ....[89]....
        /*03a8*/ 	.word	0x00007c10


	//   ....[90]....
        /*03ac*/ 	.word	0x00007c20


	//   ....[91]....
        /*03b0*/ 	.word	0x00007c70


	//   ....[92]....
        /*03b4*/ 	.word	0x00007c80


	//   ....[93]....
        /*03b8*/ 	.word	0x00007cd0


	//   ....[94]....
        /*03bc*/ 	.word	0x00007ce0


	//   ....[95]....
        /*03c0*/ 	.word	0x00007d30


	//   ....[96]....
        /*03c4*/ 	.word	0x00007d50


	//   ....[97]....
        /*03c8*/ 	.word	0x00007de0


	//   ....[98]....
        /*03cc*/ 	.word	0x00007e30


	//   ....[99]....
        /*03d0*/ 	.word	0x00007eb0


	//   ....[100]....
        /*03d4*/ 	.word	0x00007ed0


	//   ....[101]....
        /*03d8*/ 	.word	0x00007ee0


	//   ....[102]....
        /*03dc*/ 	.word	0x00007ef0


	//   ....[103]....
        /*03e0*/ 	.word	0x00007f00


	//   ....[104]....
        /*03e4*/ 	.word	0x00007f10


	//   ....[105]....
        /*03e8*/ 	.word	0x00008c60


	//   ....[106]....
        /*03ec*/ 	.word	0x00009a80


	//   ....[107]....
        /*03f0*/ 	.word	0x00009e20


	//   ....[108]....
        /*03f4*/ 	.word	0x0000a330


	//   ....[109]....
        /*03f8*/ 	.word	0x000109d0


	//   ....[110]....
        /*03fc*/ 	.word	0x00010e00


	//   ....[111]....
        /*0400*/ 	.word	0x00011050


	//   ....[112]....
        /*0404*/ 	.word	0x000111f0


	//   ....[113]....
        /*0408*/ 	.word	0x00011ad0


	//   ....[114]....
        /*040c*/ 	.word	0x00011e60


	//   ....[115]....
        /*0410*/ 	.word	0x000121f0


	//   ....[116]....
        /*0414*/ 	.word	0x000125a0


	//   ....[117]....
        /*0418*/ 	.word	0x00012aa0


	//   ....[118]....
        /*041c*/ 	.word	0x00012ad0


	//   ....[119]....
        /*0420*/ 	.word	0x00013700


	//   ....[120]....
        /*0424*/ 	.word	0x00013920


	//----- nvinfo : EIATTR_REG_RECONFIG
	.align		4
.L_45:
        /*0428*/ 	.byte	0x01, 0x54
	.zero		2


	//----- nvinfo : EIATTR_VRC_CTA_INIT_COUNT
	.align		4
        /*042c*/ 	.byte	0x02, 0x4a
        /*042e*/ 	.byte	0x80
	.zero		1


	//----- nvinfo : EIATTR_SYSCALL_OFFSETS
	.align		4
        /*0430*/ 	.byte	0x04, 0x46
        /*0432*/ 	.short	(.L_47 - .L_46)


	//   ....[0]....
.L_46:
        /*0434*/ 	.word	0x0000a6f0


	//   ....[1]....
        /*0438*/ 	.word	0x0000a7e0


	//   ....[2]....
        /*043c*/ 	.word	0x0000b110


	//   ....[3]....
        /*0440*/ 	.word	0x0000b280


	//   ....[4]....
        /*0444*/ 	.word	0x0000c800


	//   ....[5]....
        /*0448*/ 	.word	0x0000c970


	//   ....[6]....
        /*044c*/ 	.word	0x0000de80


	//   ....[7]....
        /*0450*/ 	.word	0x0000dff0


	//   ....[8]....
        /*0454*/ 	.word	0x0000f540


	//   ....[9]....
        /*0458*/ 	.word	0x0000f6b0


	//----- nvinfo : EIATTR_MBARRIER_INSTR_OFFSETS
	.align		4
.L_47:
        /*045c*/ 	.byte	0x04, 0x39
        /*045e*/ 	.short	(.L_49 - .L_48)


	//   ....[0]....
.L_48:
        /*0460*/ 	.word	0x000007f0
        /*0464*/ 	.word	0x000000ff
        /*0468*/ 	.word	0x00000000
        /*046c*/ 	.short	0x0100
        /*046e*/ 	.byte	0x05
	.zero		1


	//   ....[1]....
        /*0470*/ 	.word	0x00000800
        /*0474*/ 	.word	0x000000ff
        /*0478*/ 	.word	0x00000020
        /*047c*/ 	.short	0x0100
        /*047e*/ 	.byte	0x05
	.zero		1


	//   ....[2]....
        /*0480*/ 	.word	0x00000810
        /*0484*/ 	.word	0x000000ff
        /*0488*/ 	.word	0x00000008
        /*048c*/ 	.short	0x0100
        /*048e*/ 	.byte	0x05
	.zero		1


	//   ....[3]....
        /*0490*/ 	.word	0x00000820
        /*0494*/ 	.word	0x000000ff
        /*0498*/ 	.word	0x00000028
        /*049c*/ 	.short	0x0100
        /*049e*/ 	.byte	0x05
	.zero		1


	//   ....[4]....
        /*04a0*/ 	.word	0x00000830
        /*04a4*/ 	.word	0x000000ff
        /*04a8*/ 	.word	0x00000010
        /*04ac*/ 	.short	0x0100
        /*04ae*/ 	.byte	0x05
	.zero		1


	//   ....[5]....
        /*04b0*/ 	.word	0x00000840
        /*04b4*/ 	.word	0x000000ff
        /*04b8*/ 	.word	0x00000030
        /*04bc*/ 	.short	0x0100
        /*04be*/ 	.byte	0x05
	.zero		1


	//   ....[6]....
        /*04c0*/ 	.word	0x00000850
        /*04c4*/ 	.word	0x000000ff
        /*04c8*/ 	.word	0x00000018
        /*04cc*/ 	.short	0x0100
        /*04ce*/ 	.byte	0x05
	.zero		1


	//   ....[7]....
        /*04d0*/ 	.word	0x00000860
        /*04d4*/ 	.word	0x000000ff
        /*04d8*/ 	.word	0x00000038
        /*04dc*/ 	.short	0x0100
        /*04de*/ 	.byte	0x05
	.zero		1


	//   ....[8]....
        /*04e0*/ 	.word	0x00000980
        /*04e4*/ 	.word	0x000000ff
        /*04e8*/ 	.word	0x00000040
        /*04ec*/ 	.short	0x0100
        /*04ee*/ 	.byte	0x06
	.zero		1


	//   ....[9]....
        /*04f0*/ 	.word	0x00000990
        /*04f4*/ 	.word	0x000000ff
        /*04f8*/ 	.word	0x00000060
        /*04fc*/ 	.short	0x0100
        /*04fe*/ 	.byte	0x06
	.zero		1


	//   ....[10]....
        /*0500*/ 	.word	0x000009a0
        /*0504*/ 	.word	0x000000ff
        /*0508*/ 	.word	0x00000048
        /*050c*/ 	.short	0x0100
        /*050e*/ 	.byte	0x06
	.zero		1


	//   ....[11]....
        /*0510*/ 	.word	0x000009b0
        /*0514*/ 	.word	0x000000ff
        /*0518*/ 	.word	0x00000068
        /*051c*/ 	.short	0x0100
        /*051e*/ 	.byte	0x06
	.zero		1


	//   ....[12]....
        /*0520*/ 	.word	0x000009c0
        /*0524*/ 	.word	0x000000ff
        /*0528*/ 	.word	0x00000050
        /*052c*/ 	.short	0x0100
        /*052e*/ 	.byte	0x06
	.zero		1


	//   ....[13]....
        /*0530*/ 	.word	0x000009d0
        /*0534*/ 	.word	0x000000ff
        /*0538*/ 	.word	0x00000070
        /*053c*/ 	.short	0x0100
        /*053e*/ 	.byte	0x06
	.zero		1


	//   ....[14]....
        /*0540*/ 	.word	0x000009e0
        /*0544*/ 	.word	0x000000ff
        /*0548*/ 	.word	0x00000058
        /*054c*/ 	.short	0x0100
        /*054e*/ 	.byte	0x06
	.zero		1


	//   ....[15]....
        /*0550*/ 	.word	0x000009f0
        /*0554*/ 	.word	0x000000ff
        /*0558*/ 	.word	0x00000078
        /*055c*/ 	.short	0x0100
        /*055e*/ 	.byte	0x06
	.zero		1


	//   ....[16]....
        /*0560*/ 	.word	0x00000ad0
        /*0564*/ 	.word	0x000000ff
        /*0568*/ 	.word	0x00000080
        /*056c*/ 	.short	0x0100
        /*056e*/ 	.byte	0x05
	.zero		1


	//   ....[17]....
        /*0570*/ 	.word	0x00000ae0
        /*0574*/ 	.word	0x000000ff
        /*0578*/ 	.word	0x00000088
        /*057c*/ 	.short	0x0100
        /*057e*/ 	.byte	0x05
	.zero		1


	//   ....[18]....
        /*0580*/ 	.word	0x00000c00
        /*0584*/ 	.word	0x000000ff
        /*0588*/ 	.word	0x00000090
        /*058c*/ 	.short	0x0100
        /*058e*/ 	.byte	0x06
	.zero		1


	//   ....[19]....
        /*0590*/ 	.word	0x00000c10
        /*0594*/ 	.word	0x000000ff
        /*0598*/ 	.word	0x000000d0
        /*059c*/ 	.short	0x0100
        /*059e*/ 	.byte	0x06
	.zero		1


	//   ....[20]....
        /*05a0*/ 	.word	0x00000c20
        /*05a4*/ 	.word	0x000000ff
        /*05a8*/ 	.word	0x00000098
        /*05ac*/ 	.short	0x0100
        /*05ae*/ 	.byte	0x06
	.zero		1


	//   ....[21]....
        /*05b0*/ 	.word	0x00000c30
        /*05b4*/ 	.word	0x000000ff
        /*05b8*/ 	.word	0x000000d8
        /*05bc*/ 	.short	0x0100
        /*05be*/ 	.byte	0x06
	.zero		1


	//   ....[22]....
        /*05c0*/ 	.word	0x00000c40
        /*05c4*/ 	.word	0x000000ff
        /*05c8*/ 	.word	0x000000a0
        /*05cc*/ 	.short	0x0100
        /*05ce*/ 	.byte	0x06
	.zero		1


	//   ....[23]....
        /*05d0*/ 	.word	0x00000c50
        /*05d4*/ 	.word	0x000000ff
        /*05d8*/ 	.word	0x000000e0
        /*05dc*/ 	.short	0x0100
        /*05de*/ 	.byte	0x06
	.zero		1


	//   ....[24]....
        /*05e0*/ 	.word	0x00000c60
        /*05e4*/ 	.word	0x000000ff
        /*05e8*/ 	.word	0x000000a8
        /*05ec*/ 	.short	0x0100
        /*05ee*/ 	.byte	0x06
	.zero		1


	//   ....[25]....
        /*05f0*/ 	.word	0x00000c70
        /*05f4*/ 	.word	0x000000ff
        /*05f8*/ 	.word	0x000000e8
        /*05fc*/ 	.short	0x0100
        /*05fe*/ 	.byte	0x06
	.zero		1


	//   ....[26]....
        /*0600*/ 	.word	0x00000c80
        /*0604*/ 	.word	0x000000ff
        /*0608*/ 	.word	0x000000b0
        /*060c*/ 	.short	0x0100
        /*060e*/ 	.byte	0x06
	.zero		1


	//   ....[27]....
        /*0610*/ 	.word	0x00000c90
        /*0614*/ 	.word	0x000000ff
        /*0618*/ 	.word	0x000000f0
        /*061c*/ 	.short	0x0100
        /*061e*/ 	.byte	0x06
	.zero		1


	//   ....[28]....
        /*0620*/ 	.word	0x00000ca0
        /*0624*/ 	.word	0x000000ff
        /*0628*/ 	.word	0x000000b8
        /*062c*/ 	.short	0x0100
        /*062e*/ 	.byte	0x06
	.zero		1


	//   ....[29]....
        /*0630*/ 	.word	0x00000cb0
        /*0634*/ 	.word	0x000000ff
        /*0638*/ 	.word	0x000000f8
        /*063c*/ 	.short	0x0100
        /*063e*/ 	.byte	0x06
	.zero		1


	//   ....[30]....
        /*0640*/ 	.word	0x00000cc0
        /*0644*/ 	.word	0x000000ff
        /*0648*/ 	.word	0x000000c0
        /*064c*/ 	.short	0x0100
        /*064e*/ 	.byte	0x06
	.zero		1


	//   ....[31]....
        /*0650*/ 	.word	0x00000cd0
        /*0654*/ 	.word	0x000000ff
        /*0658*/ 	.word	0x00000100
        /*065c*/ 	.short	0x0100
        /*065e*/ 	.byte	0x06
	.zero		1


	//   ....[32]....
        /*0660*/ 	.word	0x00000ce0
        /*0664*/ 	.word	0x000000ff
        /*0668*/ 	.word	0x000000c8
        /*066c*/ 	.short	0x0100
        /*066e*/ 	.byte	0x06
	.zero		1


	//   ....[33]....
        /*0670*/ 	.word	0x00000cf0
        /*0674*/ 	.word	0x000000ff
        /*0678*/ 	.word	0x00000108
        /*067c*/ 	.short	0x0100
        /*067e*/ 	.byte	0x06
	.zero		1


	//   ....[34]....
        /*0680*/ 	.word	0x00000e10
        /*0684*/ 	.word	0x000000ff
        /*0688*/ 	.word	0x00000150
        /*068c*/ 	.short	0x0100
        /*068e*/ 	.byte	0x06
	.zero		1


	//   ....[35]....
        /*0690*/ 	.word	0x00000e20
        /*0694*/ 	.word	0x000000ff
        /*0698*/ 	.word	0x00000190
        /*069c*/ 	.short	0x0100
        /*069e*/ 	.byte	0x06
	.zero		1


	//   ....[36]....
        /*06a0*/ 	.word	0x00000e30
        /*06a4*/ 	.word	0x000000ff
        /*06a8*/ 	.word	0x00000158
        /*06ac*/ 	.short	0x0100
        /*06ae*/ 	.byte	0x06
	.zero		1


	//   ....[37]....
        /*06b0*/ 	.word	0x00000e40
        /*06b4*/ 	.word	0x000000ff
        /*06b8*/ 	.word	0x00000198
        /*06bc*/ 	.short	0x0100
        /*06be*/ 	.byte	0x06
	.zero		1


	//   ....[38]....
        /*06c0*/ 	.word	0x00000e50
        /*06c4*/ 	.word	0x000000ff
        /*06c8*/ 	.word	0x00000160
        /*06cc*/ 	.short	0x0100
        /*06ce*/ 	.byte	0x06
	.zero		1


	//   ....[39]....
        /*06d0*/ 	.word	0x00000e60
        /*06d4*/ 	.word	0x000000ff
        /*06d8*/ 	.word	0x000001a0
        /*06dc*/ 	.short	0x0100
        /*06de*/ 	.byte	0x06
	.zero		1


	//   ....[40]....
        /*06e0*/ 	.word	0x00000e70
        /*06e4*/ 	.word	0x000000ff
        /*06e8*/ 	.word	0x00000168
        /*06ec*/ 	.short	0x0100
        /*06ee*/ 	.byte	0x06
	.zero		1


	//   ....[41]....
        /*06f0*/ 	.word	0x00000e80
        /*06f4*/ 	.word	0x000000ff
        /*06f8*/ 	.word	0x000001a8
        /*06fc*/ 	.short	0x0100
        /*06fe*/ 	.byte	0x06
	.zero		1


	//   ....[42]....
        /*0700*/ 	.word	0x00000e90
        /*0704*/ 	.word	0x000000ff
        /*0708*/ 	.word	0x00000170
        /*070c*/ 	.short	0x0100
        /*070e*/ 	.byte	0x06
	.zero		1


	//   ....[43]....
        /*0710*/ 	.word	0x00000ea0
        /*0714*/ 	.word	0x000000ff
        /*0718*/ 	.word	0x000001b0
        /*071c*/ 	.short	0x0100
        /*071e*/ 	.byte	0x06
	.zero		1


	//   ....[44]....
        /*0720*/ 	.word	0x00000eb0
        /*0724*/ 	.word	0x000000ff
        /*0728*/ 	.word	0x00000178
        /*072c*/ 	.short	0x0100
        /*072e*/ 	.byte	0x06
	.zero		1


	//   ....[45]....
        /*0730*/ 	.word	0x00000ec0
        /*0734*/ 	.word	0x000000ff
        /*0738*/ 	.word	0x000001b8
        /*073c*/ 	.short	0x0100
        /*073e*/ 	.byte	0x06
	.zero		1


	//   ....[46]....
        /*0740*/ 	.word	0x00000ed0
        /*0744*/ 	.word	0x000000ff
        /*0748*/ 	.word	0x00000180
        /*074c*/ 	.short	0x0100
        /*074e*/ 	.byte	0x06
	.zero		1


	//   ....[47]....
        /*0750*/ 	.word	0x00000ee0
        /*0754*/ 	.word	0x000000ff
        /*0758*/ 	.word	0x000001c0
        /*075c*/ 	.short	0x0100
        /*075e*/ 	.byte	0x06
	.zero		1


	//   ....[48]....
        /*0760*/ 	.word	0x00000ef0
        /*0764*/ 	.word	0x000000ff
        /*0768*/ 	.word	0x00000188
        /*076c*/ 	.short	0x0100
        /*076e*/ 	.byte	0x06
	.zero		1


	//   ....[49]....
        /*0770*/ 	.word	0x00000f00
        /*0774*/ 	.word	0x000000ff
        /*0778*/ 	.word	0x000001c8
        /*077c*/ 	.short	0x0100
        /*077e*/ 	.byte	0x06
	.zero		1


	//   ....[50]....
        /*0780*/ 	.word	0x00001030
        /*0784*/ 	.word	0x000000ff
        /*0788*/ 	.word	0x00000110
        /*078c*/ 	.short	0x0100
        /*078e*/ 	.byte	0x06
	.zero		1


	//   ....[51]....
        /*0790*/ 	.word	0x00001040
        /*0794*/ 	.word	0x000000ff
        /*0798*/ 	.word	0x00000120
        /*079c*/ 	.short	0x0100
        /*079e*/ 	.byte	0x06
	.zero		1


	//   ....[52]....
        /*07a0*/ 	.word	0x00001050
        /*07a4*/ 	.word	0x000000ff
        /*07a8*/ 	.word	0x00000118
        /*07ac*/ 	.short	0x0100
        /*07ae*/ 	.byte	0x06
	.zero		1


	//   ....[53]....
        /*07b0*/ 	.word	0x00001060
        /*07b4*/ 	.word	0x000000ff
        /*07b8*/ 	.word	0x00000128
        /*07bc*/ 	.short	0x0100
        /*07be*/ 	.byte	0x06
	.zero		1


	//   ....[54]....
        /*07c0*/ 	.word	0x00001160
        /*07c4*/ 	.word	0x000000ff
        /*07c8*/ 	.word	0x00000140
        /*07cc*/ 	.short	0x0100
        /*07ce*/ 	.byte	0x05
	.zero		1


	//   ....[55]....
        /*07d0*/ 	.word	0x00004210
        /*07d4*/ 	.word	0x000000ff
        /*07d8*/ 	.word	0x00000020
        /*07dc*/ 	.short	0x010a
        /*07de*/ 	.byte	0x05
	.zero		1


	//   ....[56]....
        /*07e0*/ 	.word	0x00004380
        /*07e4*/ 	.word	0x000000ff
        /*07e8*/ 	.word	0x00000020
        /*07ec*/ 	.short	0x010a
        /*07ee*/ 	.byte	0x09
	.zero		1


	//   ....[57]....
        /*07f0*/ 	.word	0x00004500
        /*07f4*/ 	.word	0x000000ff
        /*07f8*/ 	.word	0x00000020
        /*07fc*/ 	.short	0x010a
        /*07fe*/ 	.byte	0x04
	.zero		1


	//   ....[58]....
        /*0800*/ 	.word	0x000045b0
        /*0804*/ 	.word	0x000000ff
        /*0808*/ 	.word	0x00000088
        /*080c*/ 	.short	0x0101
        /*080e*/ 	.byte	0x0c
	.zero		1


	//   ....[59]....
        /*0810*/ 	.word	0x000045d0
        /*0814*/ 	.word	0x000000ff
        /*0818*/ 	.word	0x00000020
        /*081c*/ 	.short	0x010a
        /*081e*/ 	.byte	0x04
	.zero		1


	//   ....[60]....
        /*0820*/ 	.word	0x00004650
        /*0824*/ 	.word	0x000000ff
        /*0828*/ 	.word	0x00000020
        /*082c*/ 	.short	0x010a
        /*082e*/ 	.byte	0x09
	.zero		1


	//   ....[61]....
        /*0830*/ 	.word	0x000047f0
        /*0834*/ 	.word	0x000000ff
        /*0838*/ 	.word	0x00000020
        /*083c*/ 	.short	0x010a
        /*083e*/ 	.byte	0x04
	.zero		1


	//   ....[62]....
        /*0840*/ 	.word	0x000048d0
        /*0844*/ 	.word	0x000000ff
        /*0848*/ 	.word	0x00000150
        /*084c*/ 	.short	0x010a
        /*084e*/ 	.byte	0x04
	.zero		1


	//   ....[63]....
        /*0850*/ 	.word	0x00004a60
        /*0854*/ 	.word	0x000000ff
        /*0858*/ 	.word	0x00000000
        /*085c*/ 	.short	0x0101
        /*085e*/ 	.byte	0x04
	.zero		1


	//   ....[64]....
        /*0860*/ 	.word	0x00004ad0
        /*0864*/ 	.word	0x000000ff
        /*0868*/ 	.word	0x00000000
        /*086c*/ 	.short	0x010a
        /*086e*/ 	.byte	0x04
	.zero		1


	//   ....[65]....
        /*0870*/ 	.word	0x00004b60
        /*0874*/ 	.word	0x000000ff
        /*0878*/ 	.word	0x00000000
        /*087c*/ 	.short	0x010a
        /*087e*/ 	.byte	0x04
	.zero		1


	//   ....[66]....
        /*0880*/ 	.word	0x00004bf0
        /*0884*/ 	.word	0x000000ff
        /*0888*/ 	.word	0x00000000
        /*088c*/ 	.short	0x010a
        /*088e*/ 	.byte	0x04
	.zero		1


	//   ....[67]....
        /*0890*/ 	.word	0x00004c90
        /*0894*/ 	.word	0x00000000
        /*0898*/ 	.word	0x00000000
        /*089c*/ 	.short	0x010a
        /*089e*/ 	.byte	0xff
	.zero		1


	//   ....[68]....
        /*08a0*/ 	.word	0x00006810
        /*08a4*/ 	.word	0x000000ff
        /*08a8*/ 	.word	0x000000d0
        /*08ac*/ 	.short	0x010a
        /*08ae*/ 	.byte	0x04
	.zero		1


	//   ....[69]....
        /*08b0*/ 	.word	0x000069b0
        /*08b4*/ 	.word	0x000000ff
        /*08b8*/ 	.word	0x00000090
        /*08bc*/ 	.short	0x0101
        /*08be*/ 	.byte	0x04
	.zero		1


	//   ....[70]....
        /*08c0*/ 	.word	0x00008430
        /*08c4*/ 	.word	0x000000ff
        /*08c8*/ 	.word	0x000000d0
        /*08cc*/ 	.short	0x010a
        /*08ce*/ 	.byte	0x04
	.zero		1


	//   ....[71]....
        /*08d0*/ 	.word	0x000085b0
        /*08d4*/ 	.word	0x000000ff
        /*08d8*/ 	.word	0x00000090
        /*08dc*/ 	.short	0x0101
        /*08de*/ 	.byte	0x04
	.zero		1


	//   ....[72]....
        /*08e0*/ 	.word	0x00008cd0
        /*08e4*/ 	.word	0x0000000f
        /*08e8*/ 	.word	0x00000088
        /*08ec*/ 	.short	0x010a
        /*08ee*/ 	.byte	0xff
	.zero		1


	//   ....[73]....
        /*08f0*/ 	.word	0x00008f40
        /*08f4*/ 	.word	0x000000ff
        /*08f8*/ 	.word	0x00000060
        /*08fc*/ 	.short	0x010a
        /*08fe*/ 	.byte	0x18
	.zero		1


	//   ....[74]....
        /*0900*/ 	.word	0x00009050
        /*0904*/ 	.word	0x000000ff
        /*0908*/ 	.word	0x00000040
        /*090c*/ 	.short	0x010b
        /*090e*/ 	.byte	0x18
	.zero		1


	//   ....[75]....
        /*0910*/ 	.word	0x000090b0
        /*0914*/ 	.word	0x000000ff
        /*0918*/ 	.word	0x00000000
        /*091c*/ 	.short	0x0101
        /*091e*/ 	.byte	0x04
	.zero		1


	//   ....[76]....
        /*0920*/ 	.word	0x000090e0
        /*0924*/ 	.word	0x000000ff
        /*0928*/ 	.word	0x00000068
        /*092c*/ 	.short	0x010a
        /*092e*/ 	.byte	0x18
	.zero		1


	//   ....[77]....
        /*0930*/ 	.word	0x00009210
        /*0934*/ 	.word	0x000000ff
        /*0938*/ 	.word	0x00000048
        /*093c*/ 	.short	0x010b
        /*093e*/ 	.byte	0x18
	.zero		1


	//   ....[78]....
        /*0940*/ 	.word	0x00009270
        /*0944*/ 	.word	0x000000ff
        /*0948*/ 	.word	0x00000000
        /*094c*/ 	.short	0x0101
        /*094e*/ 	.byte	0x04
	.zero		1


	//   ....[79]....
        /*0950*/ 	.word	0x000092a0
        /*0954*/ 	.word	0x000000ff
        /*0958*/ 	.word	0x00000070
        /*095c*/ 	.short	0x010a
        /*095e*/ 	.byte	0x18
	.zero		1


	//   ....[80]....
        /*0960*/ 	.word	0x000093d0
        /*0964*/ 	.word	0x000000ff
        /*0968*/ 	.word	0x00000050
        /*096c*/ 	.short	0x010b
        /*096e*/ 	.byte	0x18
	.zero		1


	//   ....[81]....
        /*0970*/ 	.word	0x00009430
        /*0974*/ 	.word	0x000000ff
        /*0978*/ 	.word	0x00000000
        /*097c*/ 	.short	0x0101
        /*097e*/ 	.byte	0x04
	.zero		1


	//   ....[82]....
        /*0980*/ 	.word	0x00009460
        /*0984*/ 	.word	0x000000ff
        /*0988*/ 	.word	0x00000078
        /*098c*/ 	.short	0x010a
        /*098e*/ 	.byte	0x18
	.zero		1


	//   ....[83]....
        /*0990*/ 	.word	0x00009590
        /*0994*/ 	.word	0x000000ff
        /*0998*/ 	.word	0x00000058
        /*099c*/ 	.short	0x010b
        /*099e*/ 	.byte	0x18
	.zero		1


	//   ....[84]....
        /*09a0*/ 	.word	0x00009610
        /*09a4*/ 	.word	0x000000ff
        /*09a8*/ 	.word	0x00000000
        /*09ac*/ 	.short	0x0101
        /*09ae*/ 	.byte	0x04
	.zero		1


	//   ....[85]....
        /*09b0*/ 	.word	0x00009660
        /*09b4*/ 	.word	0x000000ff
        /*09b8*/ 	.word	0x00000150
        /*09bc*/ 	.short	0x010a
        /*09be*/ 	.byte	0x08
	.zero		1


	//   ....[86]....
        /*09c0*/ 	.word	0x000097c0
        /*09c4*/ 	.word	0x000000ff
        /*09c8*/ 	.word	0x00000000
        /*09cc*/ 	.short	0x0101
        /*09ce*/ 	.byte	0x08
	.zero		1


	//   ....[87]....
        /*09d0*/ 	.word	0x00009870
        /*09d4*/ 	.word	0x000000ff
        /*09d8*/ 	.word	0x00000060
        /*09dc*/ 	.short	0x010a
        /*09de*/ 	.byte	0x18
	.zero		1


	//   ....[88]....
        /*09e0*/ 	.word	0x000098b0
        /*09e4*/ 	.word	0x000000ff
        /*09e8*/ 	.word	0x00000068
        /*09ec*/ 	.short	0x010a
        /*09ee*/ 	.byte	0x18
	.zero		1


	//   ....[89]....
        /*09f0*/ 	.word	0x000098f0
        /*09f4*/ 	.word	0x000000ff
        /*09f8*/ 	.word	0x00000070
        /*09fc*/ 	.short	0x010a
        /*09fe*/ 	.byte	0x18
	.zero		1


	//   ....[90]....
        /*0a00*/ 	.word	0x00009950
        /*0a04*/ 	.word	0x00000000
        /*0a08*/ 	.word	0x00000078
        /*0a0c*/ 	.short	0x010a
        /*0a0e*/ 	.byte	0xff
	.zero		1


	//   ....[91]....
        /*0a10*/ 	.word	0x0000a3d0
        /*0a14*/ 	.word	0x000000ff
        /*0a18*/ 	.word	0x00000150
        /*0a1c*/ 	.short	0x010a
        /*0a1e*/ 	.byte	0x06
	.zero		1


	//   ....[92]....
        /*0a20*/ 	.word	0x0000a560
        /*0a24*/ 	.word	0x000000ff
        /*0a28*/ 	.word	0x00000000
        /*0a2c*/ 	.short	0x0101
        /*0a2e*/ 	.byte	0x04
	.zero		1


	//   ....[93]....
        /*0a30*/ 	.word	0x0000aaf0
        /*0a34*/ 	.word	0x000000ff
        /*0a38*/ 	.word	0x00000040
        /*0a3c*/ 	.short	0x010a
        /*0a3e*/ 	.byte	0x2b
	.zero		1


	//   ....[94]....
        /*0a40*/ 	.word	0x0000ab50
        /*0a44*/ 	.word	0x00000091
        /*0a48*/ 	.word	0x00000110
        /*0a4c*/ 	.short	0x010a
        /*0a4e*/ 	.byte	0xff
	.zero		1


	//   ....[95]....
        /*0a50*/ 	.word	0x0000ab70
        /*0a54*/ 	.word	0x000000ff
        /*0a58*/ 	.word	0x00000040
        /*0a5c*/ 	.short	0x010a
        /*0a5e*/ 	.byte	0x2b
	.zero		1


	//   ....[96]....
        /*0a60*/ 	.word	0x0000afe0
        /*0a64*/ 	.word	0x00000091
        /*0a68*/ 	.word	0x00000110
        /*0a6c*/ 	.short	0x010a
        /*0a6e*/ 	.byte	0xff
	.zero		1


	//   ....[97]....
        /*0a70*/ 	.word	0x0000c360
        /*0a74*/ 	.word	0x000000ff
        /*0a78*/ 	.word	0x00000000
        /*0a7c*/ 	.short	0x0101
        /*0a7e*/ 	.byte	0x04
	.zero		1


	//   ....[98]....
        /*0a80*/ 	.word	0x0000c3b0
        /*0a84*/ 	.word	0x000000ff
        /*0a88*/ 	.word	0x00000048
        /*0a8c*/ 	.short	0x010a
        /*0a8e*/ 	.byte	0x2b
	.zero		1


	//   ....[99]....
        /*0a90*/ 	.word	0x0000c3e0
        /*0a94*/ 	.word	0x000000ff
        /*0a98*/ 	.word	0x00000048
        /*0a9c*/ 	.short	0x010a
        /*0a9e*/ 	.byte	0x2b
	.zero		1


	//   ....[100]....
        /*0aa0*/ 	.word	0x0000da30
        /*0aa4*/ 	.word	0x000000ff
        /*0aa8*/ 	.word	0x00000000
        /*0aac*/ 	.short	0x0101
        /*0aae*/ 	.byte	0x04
	.zero		1


	//   ....[101]....
        /*0ab0*/ 	.word	0x0000da50
        /*0ab4*/ 	.word	0x000000ff
        /*0ab8*/ 	.word	0x00000050
        /*0abc*/ 	.short	0x010a
        /*0abe*/ 	.byte	0x2b
	.zero		1


	//   ....[102]....
        /*0ac0*/ 	.word	0x0000da70
        /*0ac4*/ 	.word	0x000000ff
        /*0ac8*/ 	.word	0x00000050
        /*0acc*/ 	.short	0x010a
        /*0ace*/ 	.byte	0x2b
	.zero		1


	//   ....[103]....
        /*0ad0*/ 	.word	0x0000f0f0
        /*0ad4*/ 	.word	0x000000ff
        /*0ad8*/ 	.word	0x00000000
        /*0adc*/ 	.short	0x0101
        /*0ade*/ 	.byte	0x04
	.zero		1


	//   ....[104]....
        /*0ae0*/ 	.word	0x0000f110
        /*0ae4*/ 	.word	0x000000ff
        /*0ae8*/ 	.word	0x00000058
        /*0aec*/ 	.short	0x010a
        /*0aee*/ 	.byte	0x2b
	.zero		1


	//   ....[105]....
        /*0af0*/ 	.word	0x0000f130
        /*0af4*/ 	.word	0x000000ff
        /*0af8*/ 	.word	0x00000058
        /*0afc*/ 	.short	0x010a
        /*0afe*/ 	.byte	0x2b
	.zero		1


	//   ....[106]....
        /*0b00*/ 	.word	0x0000f8a0
        /*0b04*/ 	.word	0x00000091
        /*0b08*/ 	.word	0x00000000
        /*0b0c*/ 	.short	0x0101
        /*0b0e*/ 	.byte	0xff
	.zero		1


	//   ....[107]....
        /*0b10*/ 	.word	0x000108c0
        /*0b14*/ 	.word	0x000000ff
        /*0b18*/ 	.word	0x00000000
        /*0b1c*/ 	.short	0x0101
        /*0b1e*/ 	.byte	0x04
	.zero		1


	//   ....[108]....
        /*0b20*/ 	.word	0x00010960
        /*0b24*/ 	.word	0x000000ff
        /*0b28*/ 	.word	0x00000000
        /*0b2c*/ 	.short	0x0101
        /*0b2e*/ 	.byte	0x04
	.zero		1


	//   ....[109]....
        /*0b30*/ 	.word	0x00011250
        /*0b34*/ 	.word	0x000000ff
        /*0b38*/ 	.word	0x00000090
        /*0b3c*/ 	.short	0x010a
        /*0b3e*/ 	.byte	0x17
	.zero		1


	//   ....[110]....
        /*0b40*/ 	.word	0x00011390
        /*0b44*/ 	.word	0x000000ff
        /*0b48*/ 	.word	0x00000000
        /*0b4c*/ 	.short	0x0101
        /*0b4e*/ 	.byte	0x06
	.zero		1


	//   ....[111]....
        /*0b50*/ 	.word	0x00011400
        /*0b54*/ 	.word	0x000000ff
        /*0b58*/ 	.word	0x00000190
        /*0b5c*/ 	.short	0x010a
        /*0b5e*/ 	.byte	0x17
	.zero		1


	//   ....[112]....
        /*0b60*/ 	.word	0x000124a0
        /*0b64*/ 	.word	0x000000ff
        /*0b68*/ 	.word	0x00000150
        /*0b6c*/ 	.short	0x0101
        /*0b6e*/ 	.byte	0x17
	.zero		1


	//   ....[113]....
        /*0b70*/ 	.word	0x000127a0
        /*0b74*/ 	.word	0x000000ff
        /*0b78*/ 	.word	0x00000008
        /*0b7c*/ 	.short	0x010a
        /*0b7e*/ 	.byte	0x06
	.zero		1


	//   ....[114]....
        /*0b80*/ 	.word	0x000127c0
        /*0b84*/ 	.word	0x000000ff
        /*0b88*/ 	.word	0x00000008
        /*0b8c*/ 	.short	0x010a
        /*0b8e*/ 	.byte	0x06
	.zero		1


	//   ....[115]....
        /*0b90*/ 	.word	0x00012950
        /*0b94*/ 	.word	0x000000ff
        /*0b98*/ 	.word	0x00000008
        /*0b9c*/ 	.short	0x010a
        /*0b9e*/ 	.byte	0x06
	.zero		1


	//   ....[116]....
        /*0ba0*/ 	.word	0x00012970
        /*0ba4*/ 	.word	0x000000ff
        /*0ba8*/ 	.word	0x00000008
        /*0bac*/ 	.short	0x010a
        /*0bae*/ 	.byte	0x06
	.zero		1


	//   ....[117]....
        /*0bb0*/ 	.word	0x00012a30
        /*0bb4*/ 	.word	0x000000ff
        /*0bb8*/ 	.word	0x00000000
        /*0bbc*/ 	.short	0x0101
        /*0bbe*/ 	.byte	0x05
	.zero		1


	//   ....[118]....
        /*0bc0*/ 	.word	0x00012d10
        /*0bc4*/ 	.word	0x000000ff
        /*0bc8*/ 	.word	0x00000000
        /*0bcc*/ 	.short	0x010a
        /*0bce*/ 	.byte	0x09
	.zero		1


	//   ....[119]....
        /*0bd0*/ 	.word	0x00012d70
        /*0bd4*/ 	.word	0x000000ff
        /*0bd8*/ 	.word	0x00000120
        /*0bdc*/ 	.short	0x010a
        /*0bde*/ 	.byte	0x0c
	.zero		1


	//   ....[120]....
        /*0be0*/ 	.word	0x00012ed0
        /*0be4*/ 	.word	0x000000ff
        /*0be8*/ 	.word	0x00000000
        /*0bec*/ 	.short	0x010a
        /*0bee*/ 	.byte	0x09
	.zero		1


	//   ....[121]....
        /*0bf0*/ 	.word	0x00013000
        /*0bf4*/ 	.word	0x000000ff
        /*0bf8*/ 	.word	0x00000000
        /*0bfc*/ 	.short	0x010a
        /*0bfe*/ 	.byte	0x1e
	.zero		1


	//   ....[122]....
        /*0c00*/ 	.word	0x000132a0
        /*0c04*/ 	.word	0x000000ff
        /*0c08*/ 	.word	0x00000150
        /*0c0c*/ 	.short	0x010a
        /*0c0e*/ 	.byte	0x09
	.zero		1


	//   ....[123]....
        /*0c10*/ 	.word	0x000133d0
        /*0c14*/ 	.word	0x000000ff
        /*0c18*/ 	.word	0x00000000
        /*0c1c*/ 	.short	0x0101
        /*0c1e*/ 	.byte	0x09
	.zero		1


	//   ....[124]....
        /*0c20*/ 	.word	0x00013500
        /*0c24*/ 	.word	0x000000ff
        /*0c28*/ 	.word	0x00000120
        /*0c2c*/ 	.short	0x010a
        /*0c2e*/ 	.byte	0x06
	.zero		1


	//   ....[125]....
        /*0c30*/ 	.word	0x000135c0
        /*0c34*/ 	.word	0x00000000
        /*0c38*/ 	.word	0x00000120
        /*0c3c*/ 	.short	0x010a
        /*0c3e*/ 	.byte	0xff
	.zero		1


	//   ....[126]....
        /*0c40*/ 	.word	0x00013600
        /*0c44*/ 	.word	0x00000000
        /*0c48*/ 	.word	0x00000120
        /*0c4c*/ 	.short	0x010a
        /*0c4e*/ 	.byte	0xff
	.zero		1


	//   ....[127]....
        /*0c50*/ 	.word	0x00013670
        /*0c54*/ 	.word	0x000000ff
        /*0c58*/ 	.word	0x00000000
        /*0c5c*/ 	.short	0x0101
        /*0c5e*/ 	.byte	0x06
	.zero		1


	//   ....[128]....
        /*0c60*/ 	.word	0x000136b0
        /*0c64*/ 	.word	0x000000ff
        /*0c68*/ 	.word	0x00000140
        /*0c6c*/ 	.short	0x010a
        /*0c6e*/ 	.byte	0x04
	.zero		1


	//   ....[129]....
        /*0c70*/ 	.word	0x000136f0
        /*0c74*/ 	.word	0x000000ff
        /*0c78*/ 	.word	0x00000000
        /*0c7c*/ 	.short	0x0101
        /*0c7e*/ 	.byte	0x06
	.zero		1


	//   ....[130]....
        /*0c80*/ 	.word	0x00013950
        /*0c84*/ 	.word	0x00000000
        /*0c88*/ 	.word	0x00000020
        /*0c8c*/ 	.short	0x010a
        /*0c8e*/ 	.byte	0xff
	.zero		1


	//   ....[131]....
        /*0c90*/ 	.word	0x000139b0
        /*0c94*/ 	.word	0x00000000
        /*0c98*/ 	.word	0x00000020
        /*0c9c*/ 	.short	0x010a
        /*0c9e*/ 	.byte	0xff
	.zero		1


	//   ....[132]....
        /*0ca0*/ 	.word	0x00013a10
        /*0ca4*/ 	.word	0x00000000
        /*0ca8*/ 	.word	0x00000150
        /*0cac*/ 	.short	0x010a
        /*0cae*/ 	.byte	0xff
	.zero		1


	//   ....[133]....
        /*0cb0*/ 	.word	0x00013a70
        /*0cb4*/ 	.word	0x00000000
        /*0cb8*/ 	.word	0x00000000
        /*0cbc*/ 	.short	0x010a
        /*0cbe*/ 	.byte	0xff
	.zero		1


	//   ....[134]....
        /*0cc0*/ 	.word	0x00013ad0
        /*0cc4*/ 	.word	0x00000000
        /*0cc8*/ 	.word	0x00000000
        /*0ccc*/ 	.short	0x010a
        /*0cce*/ 	.byte	0xff
	.zero		1


	//   ....[135]....
        /*0cd0*/ 	.word	0x00013b30
        /*0cd4*/ 	.word	0x00000000
        /*0cd8*/ 	.word	0x00000000
        /*0cdc*/ 	.short	0x010a
        /*0cde*/ 	.byte	0xff
	.zero		1


	//   ....[136]....
        /*0ce0*/ 	.word	0x00013b90
        /*0ce4*/ 	.word	0x00000010
        /*0ce8*/ 	.word	0x000000d0
        /*0cec*/ 	.short	0x010a
        /*0cee*/ 	.byte	0xff
	.zero		1


	//   ....[137]....
        /*0cf0*/ 	.word	0x00013bf0
        /*0cf4*/ 	.word	0x0000000b
        /*0cf8*/ 	.word	0x000000d0
        /*0cfc*/ 	.short	0x010a
        /*0cfe*/ 	.byte	0xff
	.zero		1


	//   ....[138]....
        /*0d00*/ 	.word	0x00013c40
        /*0d04*/ 	.word	0x0000000f
        /*0d08*/ 	.word	0x00000088
        /*0d0c*/ 	.short	0x010a
        /*0d0e*/ 	.byte	0xff
	.zero		1


	//   ....[139]....
        /*0d10*/ 	.word	0x00013ca0
        /*0d14*/ 	.word	0x00000000
        /*0d18*/ 	.word	0x00000060
        /*0d1c*/ 	.short	0x010a
        /*0d1e*/ 	.byte	0xff
	.zero		1


	//   ....[140]....
        /*0d20*/ 	.word	0x00013d00
        /*0d24*/ 	.word	0x00000000
        /*0d28*/ 	.word	0x00000068
        /*0d2c*/ 	.short	0x010a
        /*0d2e*/ 	.byte	0xff
	.zero		1


	//   ....[141]....
        /*0d30*/ 	.word	0x00013d60
        /*0d34*/ 	.word	0x00000000
        /*0d38*/ 	.word	0x00000070
        /*0d3c*/ 	.short	0x010a
        /*0d3e*/ 	.byte	0xff
	.zero		1


	//   ....[142]....
        /*0d40*/ 	.word	0x00013dc0
        /*0d44*/ 	.word	0x00000000
        /*0d48*/ 	.word	0x00000078
        /*0d4c*/ 	.short	0x010a
        /*0d4e*/ 	.byte	0xff
	.zero		1


	//   ....[143]....
        /*0d50*/ 	.word	0x00013e20
        /*0d54*/ 	.word	0x00000000
        /*0d58*/ 	.word	0x00000150
        /*0d5c*/ 	.short	0x010a
        /*0d5e*/ 	.byte	0xff
	.zero		1


	//   ....[144]....
        /*0d60*/ 	.word	0x00013e80
        /*0d64*/ 	.word	0x00000000
        /*0d68*/ 	.word	0x00000060
        /*0d6c*/ 	.short	0x010a
        /*0d6e*/ 	.byte	0xff
	.zero		1


	//   ....[145]....
        /*0d70*/ 	.word	0x00013ee0
        /*0d74*/ 	.word	0x00000000
        /*0d78*/ 	.word	0x00000068
        /*0d7c*/ 	.short	0x010a
        /*0d7e*/ 	.byte	0xff
	.zero		1


	//   ....[146]....
        /*0d80*/ 	.word	0x00013f40
        /*0d84*/ 	.word	0x00000000
        /*0d88*/ 	.word	0x00000070
        /*0d8c*/ 	.short	0x010a
        /*0d8e*/ 	.byte	0xff
	.zero		1


	//   ....[147]....
        /*0d90*/ 	.word	0x00013fa0
        /*0d94*/ 	.word	0x00000000
        /*0d98*/ 	.word	0x00000150
        /*0d9c*/ 	.short	0x010a
        /*0d9e*/ 	.byte	0xff
	.zero		1


	//   ....[148]....
        /*0da0*/ 	.word	0x00014060
        /*0da4*/ 	.word	0x00000003
        /*0da8*/ 	.word	0x00000040
        /*0dac*/ 	.short	0x010a
        /*0dae*/ 	.byte	0xff
	.zero		1


	//   ....[149]....
        /*0db0*/ 	.word	0x000140b0
        /*0db4*/ 	.word	0x00000091
        /*0db8*/ 	.word	0x00000110
        /*0dbc*/ 	.short	0x010a
        /*0dbe*/ 	.byte	0xff
	.zero		1


	//   ....[150]....
        /*0dc0*/ 	.word	0x00014110
        /*0dc4*/ 	.word	0x00000003
        /*0dc8*/ 	.word	0x00000048
        /*0dcc*/ 	.short	0x010a
        /*0dce*/ 	.byte	0xff
	.zero		1


	//   ....[151]....
        /*0dd0*/ 	.word	0x00014170
        /*0dd4*/ 	.word	0x00000000
        /*0dd8*/ 	.word	0x00000050
        /*0ddc*/ 	.short	0x010a
        /*0dde*/ 	.byte	0xff
	.zero		1


	//   ....[152]....
        /*0de0*/ 	.word	0x000141d0
        /*0de4*/ 	.word	0x00000000
        /*0de8*/ 	.word	0x00000058
        /*0dec*/ 	.short	0x010a
        /*0dee*/ 	.byte	0xff
	.zero		1


	//   ....[153]....
        /*0df0*/ 	.word	0x00014230
        /*0df4*/ 	.word	0x00000004
        /*0df8*/ 	.word	0x00000090
        /*0dfc*/ 	.short	0x010a
        /*0dfe*/ 	.byte	0xff
	.zero		1


	//   ....[154]....
        /*0e00*/ 	.word	0x00014290
        /*0e04*/ 	.word	0x00000004
        /*0e08*/ 	.word	0x00000190
        /*0e0c*/ 	.short	0x010a
        /*0e0e*/ 	.byte	0xff
	.zero		1


	//   ....[155]....
        /*0e10*/ 	.word	0x000142f0
        /*0e14*/ 	.word	0x00000000
        /*0e18*/ 	.word	0x00000008
        /*0e1c*/ 	.short	0x010a
        /*0e1e*/ 	.byte	0xff
	.zero		1


	//   ....[156]....
        /*0e20*/ 	.word	0x000143d0
        /*0e24*/ 	.word	0x00000000
        /*0e28*/ 	.word	0x00000008
        /*0e2c*/ 	.short	0x010a
        /*0e2e*/ 	.byte	0xff
	.zero		1


	//   ....[157]....
        /*0e30*/ 	.word	0x00014430
        /*0e34*/ 	.word	0x00000003
        /*0e38*/ 	.word	0x00000120
        /*0e3c*/ 	.short	0x010a
        /*0e3e*/ 	.byte	0xff
	.zero		1


	//   ....[158]....
        /*0e40*/ 	.word	0x00014490
        /*0e44*/ 	.word	0x00000003
        /*0e48*/ 	.word	0x00000000
        /*0e4c*/ 	.short	0x010a
        /*0e4e*/ 	.byte	0xff
	.zero		1


	//   ....[159]....
        /*0e50*/ 	.word	0x000144f0
        /*0e54*/ 	.word	0x00000003
        /*0e58*/ 	.word	0x00000150
        /*0e5c*/ 	.short	0x010a
        /*0e5e*/ 	.byte	0xff
	.zero		1


	//   ....[160]....
        /*0e60*/ 	.word	0x00014550
        /*0e64*/ 	.word	0x00000000
        /*0e68*/ 	.word	0x00000120
        /*0e6c*/ 	.short	0x010a
        /*0e6e*/ 	.byte	0xff
	.zero		1


	//   ....[161]....
        /*0e70*/ 	.word	0x000145b0
        /*0e74*/ 	.word	0x00000000
        /*0e78*/ 	.word	0x00000140
        /*0e7c*/ 	.short	0x010a
        /*0e7e*/ 	.byte	0xff
	.zero		1


	//----- nvinfo : EIATTR_NUM_MBARRIERS
	.align		4
.L_49:
        /*0e80*/ 	.byte	0x03, 0x38
        /*0e82*/ 	.short	0x0037


	//----- nvinfo : EIATTR_EXIT_INSTR_OFFSETS
	.align		4
        /*0e84*/ 	.byte	0x04, 0x1c
        /*0e86*/ 	.short	(.L_51 - .L_50)


	//   ....[0]....
.L_50:
        /*0e88*/ 	.word	0x000037d0


	//   ....[1]....
        /*0e8c*/ 	.word	0x00004cc0


	//   ....[2]....
        /*0e90*/ 	.word	0x00008650


	//   ....[3]....
        /*0e94*/ 	.word	0x00009980


	//   ....[4]....
        /*0e98*/ 	.word	0x00010970


	//   ....[5]....
        /*0e9c*/ 	.word	0x000109a0


	//   ....[6]....
        /*0ea0*/ 	.word	0x00012570


	//   ....[7]....
        /*0ea4*/ 	.word	0x00013930


	//----- nvinfo : EIATTR_INDIRECT_BRANCH_TARGETS
	.align		4
.L_51:
        /*0ea8*/ 	.byte	0x04, 0x34
        /*0eaa*/ 	.short	(.L_53 - .L_52)


	//   ....[0]....
.L_52:
        /*0eac*/ 	.word	.L_x_286@srel
        /*0eb0*/ 	.short	0x0
        /*0eb2*/ 	.short	0x0
        /*0eb4*/ 	.word	0xa
        /*0eb8*/ 	.word	.L_x_287@srel
        /* <DEDUP_REMOVED lines=9> */


	//----- nvinfo : EIATTR_MAX_THREADS
	.align		4
.L_53:
        /*0ee0*/ 	.byte	0x04, 0x05
        /*0ee2*/ 	.short	(.L_55 - .L_54)
.L_54:
        /*0ee4*/ 	.word	0x00000180
        /*0ee8*/ 	.word	0x00000001
        /*0eec*/ 	.word	0x00000001


	//----- nvinfo : EIATTR_CRS_STACK_SIZE
	.align		4
.L_55:
        /*0ef0*/ 	.byte	0x04, 0x1e
        /*0ef2*/ 	.short	(.L_57 - .L_56)
.L_56:
        /*0ef4*/ 	.word	0x00000000


	//----- nvinfo : EIATTR_CBANK_PARAM_SIZE
	.align		4
.L_57:
        /*0ef8*/ 	.byte	0x03, 0x19
        /*0efa*/ 	.short	0x0900


	//----- nvinfo : EIATTR_PARAM_CBANK
	.align		4
        /*0efc*/ 	.byte	0x04, 0x0a
        /*0efe*/ 	.short	(.L_59 - .L_58)
	.align		4
.L_58:
        /*0f00*/ 	.word	index@(.nv.constant0._ZN7cutlass13device_kernelINS_4gemm6kernel13GemmUniversalINS1_17GroupProblemShapeIN4cute5tupleIJiiiEEEEENS1_10collective13CollectiveMmaINS1_40MainloopSm100ArrayTmaUmmaWarpSpecializedILi4ELi8ELi2ENS6_IJNS5_1CILi2EEENSC_ILi1EEESE_EEEEENS6_IJNSC_ILi256EEESH_NSC_ILi64EEEEEENS_6half_tEPNS6_IJlSE_NSC_ILi0EEEEEESK_SN_NS5_8TiledMMAINS5_8MMA_AtomIJNS5_26SM100_MMA_F16BF16_2x1SM_SSISK_SK_fLi256ELi256ELNS5_4UMMA5MajorE0ELSS_0ELNSR_7ScaleInE0ELST_0EEEEEENS5_6LayoutINS6_IJSE_SE_SE_EEENS6_IJSL_SL_SL_EEEEENS6_IJNS5_10UnderscoreES10_S10_EEEEENS5_18SM100_TMA_2SM_LOADENS5_14ComposedLayoutINS5_7SwizzleILi3ELi4ELi3EEENS5_18smem_ptr_flag_bitsILi16EEENSW_INS6_IJNSC_ILi8EEESI_EEENS6_IJSI_SE_EEEEEEEvNS5_8identityES13_S1D_vS1E_EENS_8epilogue10collective18CollectiveEpilogueINS1G_31Sm100PtrArrayTmaWarpSpecializedILi4ELi2ELi64ELb1ELb0EEEJNS6_IJNSC_ILi128EEESH_SI_EEENS6_IJNSW_IS1L_SE_EENSW_ISI_SE_EEEEESK_PNS6_IJSE_lSL_EEESK_S1R_NS1G_6fusion15FusionCallbacksIS1K_NS1S_17LinearCombinationISK_fSK_fLNS_15FloatRoundStyleE2EEES1M_S1P_JEEENS5_5SM1004TMEM4LOAD26SM100_TMEM_LOAD_16dp256b8xENS5_13SM90_TMA_LOADENS14_IS16_S18_NSW_INS6_IJSI_S19_EEENS6_IJSE_SI_EEEEEEENS5_17SM75_U16x8_LDSM_TENS5_14SM90_TMA_STOREES26_NS5_17SM90_U16x8_STSM_TENS5_39AutoVectorizingCopyWithAssumedAlignmentILi128EEEEEEvvEEEEvNT_6ParamsE)
        /*0f04*/ 	.short	0x0380
        /*0f06*/ 	.short	0x0900


	//----- nvinfo : EIATTR_SW_WAR
	.align		4
.L_59:
        /*0f08*/ 	.byte	0x04, 0x36
        /*0f0a*/ 	.short	(.L_61 - .L_60)
.L_60:
        /*0f0c*/ 	.word	0x00000008
.L_61:


//--------------------- .nv.callgraph             --------------------------
	.section	.nv.callgraph,"",@"SHT_CUDA_CALLGRAPH"
	.align	4
	.sectionentsize	8
	.align		4
        /*0000*/ 	.word	0x00000000
	.align		4
        /*0004*/ 	.word	0xffffffff
	.align		4
        /*0008*/ 	.word	index@(_ZN7cutlass13device_kernelINS_4gemm6kernel13GemmUniversalINS1_17GroupProblemShapeIN4cute5tupleIJiiiEEEEENS1_10collective13CollectiveMmaINS1_40MainloopSm100ArrayTmaUmmaWarpSpecializedILi4ELi8ELi2ENS6_IJNS5_1CILi2EEENSC_ILi1EEESE_EEEEENS6_IJNSC_ILi256EEESH_NSC_ILi64EEEEEENS_6half_tEPNS6_IJlSE_NSC_ILi0EEEEEESK_SN_NS5_8TiledMMAINS5_8MMA_AtomIJNS5_26SM100_MMA_F16BF16_2x1SM_SSISK_SK_fLi256ELi256ELNS5_4UMMA5MajorE0ELSS_0ELNSR_7ScaleInE0ELST_0EEEEEENS5_6LayoutINS6_IJSE_SE_SE_EEENS6_IJSL_SL_SL_EEEEENS6_IJNS5_10UnderscoreES10_S10_EEEEENS5_18SM100_TMA_2SM_LOADENS5_14ComposedLayoutINS5_7SwizzleILi3ELi4ELi3EEENS5_18smem_ptr_flag_bitsILi16EEENSW_INS6_IJNSC_ILi8EEESI_EEENS6_IJSI_SE_EEEEEEEvNS5_8identityES13_S1D_vS1E_EENS_8epilogue10collective18CollectiveEpilogueINS1G_31Sm100PtrArrayTmaWarpSpecializedILi4ELi2ELi64ELb1ELb0EEEJNS6_IJNSC_ILi128EEESH_SI_EEENS6_IJNSW_IS1L_SE_EENSW_ISI_SE_EEEEESK_PNS6_IJSE_lSL_EEESK_S1R_NS1G_6fusion15FusionCallbacksIS1K_NS1S_17LinearCombinationISK_fSK_fLNS_15FloatRoundStyleE2EEES1M_S1P_JEEENS5_5SM1004TMEM4LOAD26SM100_TMEM_LOAD_16dp256b8xENS5_13SM90_TMA_LOADENS14_IS16_S18_NSW_INS6_IJSI_S19_EEENS6_IJSE_SI_EEEEEEENS5_17SM75_U16x8_LDSM_TENS5_14SM90_TMA_STOREES26_NS5_17SM90_U16x8_STSM_TENS5_39AutoVectorizingCopyWithAssumedAlignmentILi128EEEEEEvvEEEEvNT_6ParamsE)
	.align		4
        /*000c*/ 	.word	index@(__assertfail)
	.align		4
        /*0010*/ 	.word	0x00000000
	.align		4
        /*0014*/ 	.word	0xfffffffe
	.align		4
        /*0018*/ 	.word	0x00000000
	.align		4
        /*001c*/ 	.word	0xfffffffd
	.align		4
        /*0020*/ 	.word	0x00000000
	.align		4
        /*0024*/ 	.word	0xfffffffc


//--------------------- .nv.constant4             --------------------------
	.section	.nv.constant4,"a",@progbits
	.align	8
	.align		8
.nv.constant4:
        /*0000*/ 	.dword	__assertfail
	.align		8
        /*0008*/ 	.dword	__unnamed_1
	.align		8
        /*0010*/ 	.dword	__unnamed_2
	.align		8
        /*0018*/ 	.dword	_ZN39_INTERNAL_630b7dc0_4_k_cu_dfececb8_27574cuda3std3__45__cpo5beginE
	.align		8
        /*0020*/ 	.dword	_ZN39_INTERNAL_630b7dc0_4_k_cu_dfececb8_27574cuda3std3__45__cpo3endE
	.align		8
        /*0028*/ 	.dword	_ZN39_INTERNAL_630b7dc0_4_k_cu_dfececb8_27574cuda3std3__45__cpo6cbeginE
	.align		8
        /*0030*/ 	.dword	_ZN39_INTERNAL_630b7dc0_4_k_cu_dfececb8_27574cuda3std3__45__cpo4cendE
	.align		8
        /*0038*/ 	.dword	_ZN39_INTERNAL_630b7dc0_4_k_cu_dfececb8_27574cuda3std3__441_GLOBAL__N__630b7dc0_4_k_cu_dfececb8_27576ignoreE
	.align		8
        /*0040*/ 	.dword	_ZN39_INTERNAL_630b7dc0_4_k_cu_dfececb8_27574cuda3std3__419piecewise_constructE
	.align		8
        /*0048*/ 	.dword	_ZN39_INTERNAL_630b7dc0_4_k_cu_dfececb8_27574cuda3std3__48in_placeE
	.align		8
        /*0050*/ 	.dword	_ZN39_INTERNAL_630b7dc0_4_k_cu_dfececb8_27574cuda3std6ranges3__45__cpo4swapE
	.align		8
        /*0058*/ 	.dword	_ZN39_INTERNAL_630b7dc0_4_k_cu_dfececb8_27574cuda3std6ranges3__45__cpo9iter_moveE
	.align		8
        /*0060*/ 	.dword	_ZN39_INTERNAL_630b7dc0_4_k_cu_dfececb8_27574cute7productE
	.align		8
        /*0068*/ 	.dword	_ZN39_INTERNAL_630b7dc0_4_k_cu_dfececb8_27574cute1_E
	.align		8
        /*0070*/ 	.dword	$str$24
	.align		8
        /*0078*/ 	.dword	$str$25
	.align		8
        /*0080*/ 	.dword	$str$26
	.align		8
        /*0088*/ 	.dword	$str$27


//--------------------- .nv.constant2._ZN7cutlass13device_kernelINS_4gemm6kernel13GemmUniversalINS1_17GroupProblemShapeIN4cute5tupleIJiiiEEEEENS1_10collective13CollectiveMmaINS1_40MainloopSm100ArrayTmaUmmaWarpSpecializedILi4ELi8ELi2ENS6_IJNS5_1CILi2EEENSC_ILi1EEESE_EEEEENS6_IJNSC_ILi256EEESH_NSC_ILi64EEEEEENS_6half_tEPNS6_IJlSE_NSC_ILi0EEEEEESK_SN_NS5_8TiledMMAINS5_8MMA_AtomIJNS5_26SM100_MMA_F16BF16_2x1SM_SSISK_SK_fLi256ELi256ELNS5_4UMMA5MajorE0ELSS_0ELNSR_7ScaleInE0ELST_0EEEEEENS5_6LayoutINS6_IJSE_SE_SE_EEENS6_IJSL_SL_SL_EEEEENS6_IJNS5_10UnderscoreES10_S10_EEEEENS5_18SM100_TMA_2SM_LOADENS5_14ComposedLayoutINS5_7SwizzleILi3ELi4ELi3EEENS5_18smem_ptr_flag_bitsILi16EEENSW_INS6_IJNSC_ILi8EEESI_EEENS6_IJSI_SE_EEEEEEEvNS5_8identityES13_S1D_vS1E_EENS_8epilogue10collective18CollectiveEpilogueINS1G_31Sm100PtrArrayTmaWarpSpecializedILi4ELi2ELi64ELb1ELb0EEEJNS6_IJNSC_ILi128EEESH_SI_EEENS6_IJNSW_IS1L_SE_EENSW_ISI_SE_EEEEESK_PNS6_IJSE_lSL_EEESK_S1R_NS1G_6fusion15FusionCallbacksIS1K_NS1S_17LinearCombinationISK_fSK_fLNS_15FloatRoundStyleE2EEES1M_S1P_JEEENS5_5SM1004TMEM4LOAD26SM100_TMEM_LOAD_16dp256b8xENS5_13SM90_TMA_LOADENS14_IS16_S18_NSW_INS6_IJSI_S19_EEENS6_IJSE_SI_EEEEEEENS5_17SM75_U16x8_LDSM_TENS5_14SM90_TMA_STOREES26_NS5_17SM90_U16x8_STSM_TENS5_39AutoVectorizingCopyWithAssumedAlignmentILi128EEEEEEvvEEEEvNT_6ParamsE --------------------------
	.section	.nv.constant2._ZN7cutlass13device_kernelINS_4gemm6kernel13GemmUniversalINS1_17GroupProblemShapeIN4cute5tupleIJiiiEEEEENS1_10collective13CollectiveMmaINS1_40MainloopSm100ArrayTmaUmmaWarpSpecializedILi4ELi8ELi2ENS6_IJNS5_1CILi2EEENSC_ILi1EEESE_EEEEENS6_IJNSC_ILi256EEESH_NSC_ILi64EEEEEENS_6half_tEPNS6_IJlSE_NSC_ILi0EEEEEESK_SN_NS5_8TiledMMAINS5_8MMA_AtomIJNS5_26SM100_MMA_F16BF16_2x1SM_SSISK_SK_fLi256ELi256ELNS5_4UMMA5MajorE0ELSS_0ELNSR_7ScaleInE0ELST_0EEEEEENS5_6LayoutINS6_IJSE_SE_SE_EEENS6_IJSL_SL_SL_EEEEENS6_IJNS5_10UnderscoreES10_S10_EEEEENS5_18SM100_TMA_2SM_LOADENS5_14ComposedLayoutINS5_7SwizzleILi3ELi4ELi3EEENS5_18smem_ptr_flag_bitsILi16EEENSW_INS6_IJNSC_ILi8EEESI_EEENS6_IJSI_SE_EEEEEEEvNS5_8identityES13_S1D_vS1E_EENS_8epilogue10collective18CollectiveEpilogueINS1G_31Sm100PtrArrayTmaWarpSpecializedILi4ELi2ELi64ELb1ELb0EEEJNS6_IJNSC_ILi128EEESH_SI_EEENS6_IJNSW_IS1L_SE_EENSW_ISI_SE_EEEEESK_PNS6_IJSE_lSL_EEESK_S1R_NS1G_6fusion15FusionCallbacksIS1K_NS1S_17LinearCombinationISK_fSK_fLNS_15FloatRoundStyleE2EEES1M_S1P_JEEENS5_5SM1004TMEM4LOAD26SM100_TMEM_LOAD_16dp256b8xENS5_13SM90_TMA_LOADENS14_IS16_S18_NSW_INS6_IJSI_S19_EEENS6_IJSE_SI_EEEEEEENS5_17SM75_U16x8_LDSM_TENS5_14SM90_TMA_STOREES26_NS5_17SM90_U16x8_STSM_TENS5_39AutoVectorizingCopyWithAssumedAlignmentILi128EEEEEEvvEEEEvNT_6ParamsE,"a",@progbits
	.sectionflags	@""
	.align	4
.nv.constant2._ZN7cutlass13device_kernelINS_4gemm6kernel13GemmUniversalINS1_17GroupProblemShapeIN4cute5tupleIJiiiEEEEENS1_10collective13CollectiveMmaINS1_40MainloopSm100ArrayTmaUmmaWarpSpecializedILi4ELi8ELi2ENS6_IJNS5_1CILi2EEENSC_ILi1EEESE_EEEEENS6_IJNSC_ILi256EEESH_NSC_ILi64EEEEEENS_6half_tEPNS6_IJlSE_NSC_ILi0EEEEEESK_SN_NS5_8TiledMMAINS5_8MMA_AtomIJNS5_26SM100_MMA_F16BF16_2x1SM_SSISK_SK_fLi256ELi256ELNS5_4UMMA5MajorE0ELSS_0ELNSR_7ScaleInE0ELST_0EEEEEENS5_6LayoutINS6_IJSE_SE_SE_EEENS6_IJSL_SL_SL_EEEEENS6_IJNS5_10UnderscoreES10_S10_EEEEENS5_18SM100_TMA_2SM_LOADENS5_14ComposedLayoutINS5_7SwizzleILi3ELi4ELi3EEENS5_18smem_ptr_flag_bitsILi16EEENSW_INS6_IJNSC_ILi8EEESI_EEENS6_IJSI_SE_EEEEEEEvNS5_8identityES13_S1D_vS1E_EENS_8epilogue10collective18CollectiveEpilogueINS1G_31Sm100PtrArrayTmaWarpSpecializedILi4ELi2ELi64ELb1ELb0EEEJNS6_IJNSC_ILi128EEESH_SI_EEENS6_IJNSW_IS1L_SE_EENSW_ISI_SE_EEEEESK_PNS6_IJSE_lSL_EEESK_S1R_NS1G_6fusion15FusionCallbacksIS1K_NS1S_17LinearCombinationISK_fSK_fLNS_15FloatRoundStyleE2EEES1M_S1P_JEEENS5_5SM1004TMEM4LOAD26SM100_TMEM_LOAD_16dp256b8xENS5_13SM90_TMA_LOADENS14_IS16_S18_NSW_INS6_IJSI_S19_EEENS6_IJSE_SI_EEEEEEENS5_17SM75_U16x8_LDSM_TENS5_14SM90_TMA_STOREES26_NS5_17SM90_U16x8_STSM_TENS5_39AutoVectorizingCopyWithAssumedAlignmentILi128EEEEEEvvEEEEvNT_6ParamsE:
        /*0000*/ 	.byte	0x90, 0x25, 0x01, 0x00, 0x40, 0x4d, 0x00, 0x00, 0x40, 0x4d, 0x00, 0x00, 0x40, 0x4d, 0x00, 0x00
        /*0010*/ 	.byte	0x40, 0x4d, 0x00, 0x00, 0x40, 0x4d, 0x00, 0x00, 0x40, 0x4d, 0x00, 0x00, 0x40, 0x4d, 0x00, 0x00
        /*0020*/ 	.byte	0xb0, 0x09, 0x01, 0x00, 0x40, 0x4d, 0x00, 0x00


//--------------------- .text._ZN7cutlass13device_kernelINS_4gemm6kernel13GemmUniversalINS1_17GroupProblemShapeIN4cute5tupleIJiiiEEEEENS1_10collective13CollectiveMmaINS1_40MainloopSm100ArrayTmaUmmaWarpSpecializedILi4ELi8ELi2ENS6_IJNS5_1CILi2EEENSC_ILi1EEESE_EEEEENS6_IJNSC_ILi256EEESH_NSC_ILi64EEEEEENS_6half_tEPNS6_IJlSE_NSC_ILi0EEEEEESK_SN_NS5_8TiledMMAINS5_8MMA_AtomIJNS5_26SM100_MMA_F16BF16_2x1SM_SSISK_SK_fLi256ELi256ELNS5_4UMMA5MajorE0ELSS_0ELNSR_7ScaleInE0ELST_0EEEEEENS5_6LayoutINS6_IJSE_SE_SE_EEENS6_IJSL_SL_SL_EEEEENS6_IJNS5_10UnderscoreES10_S10_EEEEENS5_18SM100_TMA_2SM_LOADENS5_14ComposedLayoutINS5_7SwizzleILi3ELi4ELi3EEENS5_18smem_ptr_flag_bitsILi16EEENSW_INS6_IJNSC_ILi8EEESI_EEENS6_IJSI_SE_EEEEEEEvNS5_8identityES13_S1D_vS1E_EENS_8epilogue10collective18CollectiveEpilogueINS1G_31Sm100PtrArrayTmaWarpSpecializedILi4ELi2ELi64ELb1ELb0EEEJNS6_IJNSC_ILi128EEESH_SI_EEENS6_IJNSW_IS1L_SE_EENSW_ISI_SE_EEEEESK_PNS6_IJSE_lSL_EEESK_S1R_NS1G_6fusion15FusionCallbacksIS1K_NS1S_17LinearCombinationISK_fSK_fLNS_15FloatRoundStyleE2EEES1M_S1P_JEEENS5_5SM1004TMEM4LOAD26SM100_TMEM_LOAD_16dp256b8xENS5_13SM90_TMA_LOADENS14_IS16_S18_NSW_INS6_IJSI_S19_EEENS6_IJSE_SI_EEEEEEENS5_17SM75_U16x8_LDSM_TENS5_14SM90_TMA_STOREES26_NS5_17SM90_U16x8_STSM_TENS5_39AutoVectorizingCopyWithAssumedAlignmentILi128EEEEEEvvEEEEvNT_6ParamsE --------------------------
	.section	.text._ZN7cutlass13device_kernelINS_4gemm6kernel13GemmUniversalINS1_17GroupProblemShapeIN4cute5tupleIJiiiEEEEENS1_10collective13CollectiveMmaINS1_40MainloopSm100ArrayTmaUmmaWarpSpecializedILi4ELi8ELi2ENS6_IJNS5_1CILi2EEENSC_ILi1EEESE_EEEEENS6_IJNSC_ILi256EEESH_NSC_ILi64EEEEEENS_6half_tEPNS6_IJlSE_NSC_ILi0EEEEEESK_SN_NS5_8TiledMMAINS5_8MMA_AtomIJNS5_26SM100_MMA_F16BF16_2x1SM_SSISK_SK_fLi256ELi256ELNS5_4UMMA5MajorE0ELSS_0ELNSR_7ScaleInE0ELST_0EEEEEENS5_6LayoutINS6_IJSE_SE_SE_EEENS6_IJSL_SL_SL_EEEEENS6_IJNS5_10UnderscoreES10_S10_EEEEENS5_18SM100_TMA_2SM_LOADENS5_14ComposedLayoutINS5_7SwizzleILi3ELi4ELi3EEENS5_18smem_ptr_flag_bitsILi16EEENSW_INS6_IJNSC_ILi8EEESI_EEENS6_IJSI_SE_EEEEEEEvNS5_8identityES13_S1D_vS1E_EENS_8epilogue10collective18CollectiveEpilogueINS1G_31Sm100PtrArrayTmaWarpSpecializedILi4ELi2ELi64ELb1ELb0EEEJNS6_IJNSC_ILi128EEESH_SI_EEENS6_IJNSW_IS1L_SE_EENSW_ISI_SE_EEEEESK_PNS6_IJSE_lSL_EEESK_S1R_NS1G_6fusion15FusionCallbacksIS1K_NS1S_17LinearCombinationISK_fSK_fLNS_15FloatRoundStyleE2EEES1M_S1P_JEEENS5_5SM1004TMEM4LOAD26SM100_TMEM_LOAD_16dp256b8xENS5_13SM90_TMA_LOADENS14_IS16_S18_NSW_INS6_IJSI_S19_EEENS6_IJSE_SI_EEEEEEENS5_17SM75_U16x8_LDSM_TENS5_14SM90_TMA_STOREES26_NS5_17SM90_U16x8_STSM_TENS5_39AutoVectorizingCopyWithAssumedAlignmentILi128EEEEEEvvEEEEvNT_6ParamsE,"ax",@progbits
	.align	128
.text._ZN7cutlass13device_kernelINS_4gemm6kernel13GemmUniversalINS1_17GroupProblemShapeIN4cute5tupleIJiiiEEEEENS1_10collective13CollectiveMmaINS1_40MainloopSm100ArrayTmaUmmaWarpSpecializedILi4ELi8ELi2ENS6_IJNS5_1CILi2EEENSC_ILi1EEESE_EEEEENS6_IJNSC_ILi256EEESH_NSC_ILi64EEEEEENS_6half_tEPNS6_IJlSE_NSC_ILi0EEEEEESK_SN_NS5_8TiledMMAINS5_8MMA_AtomIJNS5_26SM100_MMA_F16BF16_2x1SM_SSISK_SK_fLi256ELi256ELNS5_4UMMA5MajorE0ELSS_0ELNSR_7ScaleInE0ELST_0EEEEEENS5_6LayoutINS6_IJSE_SE_SE_EEENS6_IJSL_SL_SL_EEEEENS6_IJNS5_10UnderscoreES10_S10_EEEEENS5_18SM100_TMA_2SM_LOADENS5_14ComposedLayoutINS5_7SwizzleILi3ELi4ELi3EEENS5_18smem_ptr_flag_bitsILi16EEENSW_INS6_IJNSC_ILi8EEESI_EEENS6_IJSI_SE_EEEEEEEvNS5_8identityES13_S1D_vS1E_EENS_8epilogue10collective18CollectiveEpilogueINS1G_31Sm100PtrArrayTmaWarpSpecializedILi4ELi2ELi64ELb1ELb0EEEJNS6_IJNSC_ILi128EEESH_SI_EEENS6_IJNSW_IS1L_SE_EENSW_ISI_SE_EEEEESK_PNS6_IJSE_lSL_EEESK_S1R_NS1G_6fusion15FusionCallbacksIS1K_NS1S_17LinearCombinationISK_fSK_fLNS_15FloatRoundStyleE2EEES1M_S1P_JEEENS5_5SM1004TMEM4LOAD26SM100_TMEM_LOAD_16dp256b8xENS5_13SM90_TMA_LOADENS14_IS16_S18_NSW_INS6_IJSI_S19_EEENS6_IJSE_SI_EEEEEEENS5_17SM75_U16x8_LDSM_TENS5_14SM90_TMA_STOREES26_NS5_17SM90_U16x8_STSM_TENS5_39AutoVectorizingCopyWithAssumedAlignmentILi128EEEEEEvvEEEEvNT_6ParamsE:
        .type           _ZN7cutlass13device_kernelINS_4gemm6kernel13GemmUniversalINS1_17GroupProblemShapeIN4cute5tupleIJiiiEEEEENS1_10collective13CollectiveMmaINS1_40MainloopSm100ArrayTmaUmmaWarpSpecializedILi4ELi8ELi2ENS6_IJNS5_1CILi2EEENSC_ILi1EEESE_EEEEENS6_IJNSC_ILi256EEESH_NSC_ILi64EEEEEENS_6half_tEPNS6_IJlSE_NSC_ILi0EEEEEESK_SN_NS5_8TiledMMAINS5_8MMA_AtomIJNS5_26SM100_MMA_F16BF16_2x1SM_SSISK_SK_fLi256ELi256ELNS5_4UMMA5MajorE0ELSS_0ELNSR_7ScaleInE0ELST_0EEEEEENS5_6LayoutINS6_IJSE_SE_SE_EEENS6_IJSL_SL_SL_EEEEENS6_IJNS5_10UnderscoreES10_S10_EEEEENS5_18SM100_TMA_2SM_LOADENS5_14ComposedLayoutINS5_7SwizzleILi3ELi4ELi3EEENS5_18smem_ptr_flag_bitsILi16EEENSW_INS6_IJNSC_ILi8EEESI_EEENS6_IJSI_SE_EEEEEEEvNS5_8identityES13_S1D_vS1E_EENS_8epilogue10collective18CollectiveEpilogueINS1G_31Sm100PtrArrayTmaWarpSpecializedILi4ELi2ELi64ELb1ELb0EEEJNS6_IJNSC_ILi128EEESH_SI_EEENS6_IJNSW_IS1L_SE_EENSW_ISI_SE_EEEEESK_PNS6_IJSE_lSL_EEESK_S1R_NS1G_6fusion15FusionCallbacksIS1K_NS1S_17LinearCombinationISK_fSK_fLNS_15FloatRoundStyleE2EEES1M_S1P_JEEENS5_5SM1004TMEM4LOAD26SM100_TMEM_LOAD_16dp256b8xENS5_13SM90_TMA_LOADENS14_IS16_S18_NSW_INS6_IJSI_S19_EEENS6_IJSE_SI_EEEEEEENS5_17SM75_U16x8_LDSM_TENS5_14SM90_TMA_STOREES26_NS5_17SM90_U16x8_STSM_TENS5_39AutoVectorizingCopyWithAssumedAlignmentILi128EEEEEEvvEEEEvNT_6ParamsE,@function
        .size           _ZN7cutlass13device_kernelINS_4gemm6kernel13GemmUniversalINS1_17GroupProblemShapeIN4cute5tupleIJiiiEEEEENS1_10collective13CollectiveMmaINS1_40MainloopSm100ArrayTmaUmmaWarpSpecializedILi4ELi8ELi2ENS6_IJNS5_1CILi2EEENSC_ILi1EEESE_EEEEENS6_IJNSC_ILi256EEESH_NSC_ILi64EEEEEENS_6half_tEPNS6_IJlSE_NSC_ILi0EEEEEESK_SN_NS5_8TiledMMAINS5_8MMA_AtomIJNS5_26SM100_MMA_F16BF16_2x1SM_SSISK_SK_fLi256ELi256ELNS5_4UMMA5MajorE0ELSS_0ELNSR_7ScaleInE0ELST_0EEEEEENS5_6LayoutINS6_IJSE_SE_SE_EEENS6_IJSL_SL_SL_EEEEENS6_IJNS5_10UnderscoreES10_S10_EEEEENS5_18SM100_TMA_2SM_LOADENS5_14ComposedLayoutINS5_7SwizzleILi3ELi4ELi3EEENS5_18smem_ptr_flag_bitsILi16EEENSW_INS6_IJNSC_ILi8EEESI_EEENS6_IJSI_SE_EEEEEEEvNS5_8identityES13_S1D_vS1E_EENS_8epilogue10collective18CollectiveEpilogueINS1G_31Sm100PtrArrayTmaWarpSpecializedILi4ELi2ELi64ELb1ELb0EEEJNS6_IJNSC_ILi128EEESH_SI_EEENS6_IJNSW_IS1L_SE_EENSW_ISI_SE_EEEEESK_PNS6_IJSE_lSL_EEESK_S1R_NS1G_6fusion15FusionCallbacksIS1K_NS1S_17LinearCombinationISK_fSK_fLNS_15FloatRoundStyleE2EEES1M_S1P_JEEENS5_5SM1004TMEM4LOAD26SM100_TMEM_LOAD_16dp256b8xENS5_13SM90_TMA_LOADENS14_IS16_S18_NSW_INS6_IJSI_S19_EEENS6_IJSE_SI_EEEEEEENS5_17SM75_U16x8_LDSM_TENS5_14SM90_TMA_STOREES26_NS5_17SM90_U16x8_STSM_TENS5_39AutoVectorizingCopyWithAssumedAlignmentILi128EEEEEEvvEEEEvNT_6ParamsE,(.L_x_297 - _ZN7cutlass13device_kernelINS_4gemm6kernel13GemmUniversalINS1_17GroupProblemShapeIN4cute5tupleIJiiiEEEEENS1_10collective13CollectiveMmaINS1_40MainloopSm100ArrayTmaUmmaWarpSpecializedILi4ELi8ELi2ENS6_IJNS5_1CILi2EEENSC_ILi1EEESE_EEEEENS6_IJNSC_ILi256EEESH_NSC_ILi64EEEEEENS_6half_tEPNS6_IJlSE_NSC_ILi0EEEEEESK_SN_NS5_8TiledMMAINS5_8MMA_AtomIJNS5_26SM100_MMA_F16BF16_2x1SM_SSISK_SK_fLi256ELi256ELNS5_4UMMA5MajorE0ELSS_0ELNSR_7ScaleInE0ELST_0EEEEEENS5_6LayoutINS6_IJSE_SE_SE_EEENS6_IJSL_SL_SL_EEEEENS6_IJNS5_10UnderscoreES10_S10_EEEEENS5_18SM100_TMA_2SM_LOADENS5_14ComposedLayoutINS5_7SwizzleILi3ELi4ELi3EEENS5_18smem_ptr_flag_bitsILi16EEENSW_INS6_IJNSC_ILi8EEESI_EEENS6_IJSI_SE_EEEEEEEvNS5_8identityES13_S1D_vS1E_EENS_8epilogue10collective18CollectiveEpilogueINS1G_31Sm100PtrArrayTmaWarpSpecializedILi4ELi2ELi64ELb1ELb0EEEJNS6_IJNSC_ILi128EEESH_SI_EEENS6_IJNSW_IS1L_SE_EENSW_ISI_SE_EEEEESK_PNS6_IJSE_lSL_EEESK_S1R_NS1G_6fusion15FusionCallbacksIS1K_NS1S_17LinearCombinationISK_fSK_fLNS_15FloatRoundStyleE2EEES1M_S1P_JEEENS5_5SM1004TMEM4LOAD26SM100_TMEM_LOAD_16dp256b8xENS5_13SM90_TMA_LOADENS14_IS16_S18_NSW_INS6_IJSI_S19_EEENS6_IJSE_SI_EEEEEEENS5_17SM75_U16x8_LDSM_TENS5_14SM90_TMA_STOREES26_NS5_17SM90_U16x8_STSM_TENS5_39AutoVectorizingCopyWithAssumedAlignmentILi128EEEEEEvvEEEEvNT_6ParamsE)
        .other          _ZN7cutlass13device_kernelINS_4gemm6kernel13GemmUniversalINS1_17GroupProblemShapeIN4cute5tupleIJiiiEEEEENS1_10collective13CollectiveMmaINS1_40MainloopSm100ArrayTmaUmmaWarpSpecializedILi4ELi8ELi2ENS6_IJNS5_1CILi2EEENSC_ILi1EEESE_EEEEENS6_IJNSC_ILi256EEESH_NSC_ILi64EEEEEENS_6half_tEPNS6_IJlSE_NSC_ILi0EEEEEESK_SN_NS5_8TiledMMAINS5_8MMA_AtomIJNS5_26SM100_MMA_F16BF16_2x1SM_SSISK_SK_fLi256ELi256ELNS5_4UMMA5MajorE0ELSS_0ELNSR_7ScaleInE0ELST_0EEEEEENS5_6LayoutINS6_IJSE_SE_SE_EEENS6_IJSL_SL_SL_EEEEENS6_IJNS5_10UnderscoreES10_S10_EEEEENS5_18SM100_TMA_2SM_LOADENS5_14ComposedLayoutINS5_7SwizzleILi3ELi4ELi3EEENS5_18smem_ptr_flag_bitsILi16EEENSW_INS6_IJNSC_ILi8EEESI_EEENS6_IJSI_SE_EEEEEEEvNS5_8identityES13_S1D_vS1E_EENS_8epilogue10collective18CollectiveEpilogueINS1G_31Sm100PtrArrayTmaWarpSpecializedILi4ELi2ELi64ELb1ELb0EEEJNS6_IJNSC_ILi128EEESH_SI_EEENS6_IJNSW_IS1L_SE_EENSW_ISI_SE_EEEEESK_PNS6_IJSE_lSL_EEESK_S1R_NS1G_6fusion15FusionCallbacksIS1K_NS1S_17LinearCombinationISK_fSK_fLNS_15FloatRoundStyleE2EEES1M_S1P_JEEENS5_5SM1004TMEM4LOAD26SM100_TMEM_LOAD_16dp256b8xENS5_13SM90_TMA_LOADENS14_IS16_S18_NSW_INS6_IJSI_S19_EEENS6_IJSE_SI_EEEEEEENS5_17SM75_U16x8_LDSM_TENS5_14SM90_TMA_STOREES26_NS5_17SM90_U16x8_STSM_TENS5_39AutoVectorizingCopyWithAssumedAlignmentILi128EEEEEEvvEEEEvNT_6ParamsE,@"STO_CUDA_ENTRY STV_DEFAULT"
_ZN7cutlass13device_kernelINS_4gemm6kernel13GemmUniversalINS1_17GroupProblemShapeIN4cute5tupleIJiiiEEEEENS1_10collective13CollectiveMmaINS1_40MainloopSm100ArrayTmaUmmaWarpSpecializedILi4ELi8ELi2ENS6_IJNS5_1CILi2EEENSC_ILi1EEESE_EEEEENS6_IJNSC_ILi256EEESH_NSC_ILi64EEEEEENS_6half_tEPNS6_IJlSE_NSC_ILi0EEEEEESK_SN_NS5_8TiledMMAINS5_8MMA_AtomIJNS5_26SM100_MMA_F16BF16_2x1SM_SSISK_SK_fLi256ELi256ELNS5_4UMMA5MajorE0ELSS_0ELNSR_7ScaleInE0ELST_0EEEEEENS5_6LayoutINS6_IJSE_SE_SE_EEENS6_IJSL_SL_SL_EEEEENS6_IJNS5_10UnderscoreES10_S10_EEEEENS5_18SM100_TMA_2SM_LOADENS5_14ComposedLayoutINS5_7SwizzleILi3ELi4ELi3EEENS5_18smem_ptr_flag_bitsILi16EEENSW_INS6_IJNSC_ILi8EEESI_EEENS6_IJSI_SE_EEEEEEEvNS5_8identityES13_S1D_vS1E_EENS_8epilogue10collective18CollectiveEpilogueINS1G_31Sm100PtrArrayTmaWarpSpecializedILi4ELi2ELi64ELb1ELb0EEEJNS6_IJNSC_ILi128EEESH_SI_EEENS6_IJNSW_IS1L_SE_EENSW_ISI_SE_EEEEESK_PNS6_IJSE_lSL_EEESK_S1R_NS1G_6fusion15FusionCallbacksIS1K_NS1S_17LinearCombinationISK_fSK_fLNS_15FloatRoundStyleE2EEES1M_S1P_JEEENS5_5SM1004TMEM4LOAD26SM100_TMEM_LOAD_16dp256b8xENS5_13SM90_TMA_LOADENS14_IS16_S18_NSW_INS6_IJSI_S19_EEENS6_IJSE_SI_EEEEEEENS5_17SM75_U16x8_LDSM_TENS5_14SM90_TMA_STOREES26_NS5_17SM90_U16x8_STSM_TENS5_39AutoVectorizingCopyWithAssumedAlignmentILi128EEEEEEvvEEEEvNT_6ParamsE:
[----:B------:R-:W1:Y:S01]  /*0000*/  LDC R1, c[0x0][0x37c] ;  /* 0x0000df00ff017b82 */ /* 0x000e620000000800 */
[----:B------:R-:W2:Y:S07]  /*0010*/  S2R R142, SR_TID.X ;  /* 0x00000000008e7919 */ /* 0x000eae0000002100 */
[----:B------:R-:W3:Y:S01]  /*0020*/  S2UR UR31, SR_CgaCtaId ;  /* 0x00000000001f79c3 */ /* 0x000ee20000008800 */
[----:B------:R-:W-:Y:S01]  /*0030*/  UMOV UR37, 0x4 ;  /* 0x0000000400257882 */ /* 0x000fe20000000000 */
[----:B------:R-:W4:Y:S01]  /*0040*/  LDCU UR30, c[0x0][0x370] ;  /* 0x00006e00ff1e77ac */ /* 0x000f220008000800 */
[----:B------:R-:W-:-:S05]  /*0050*/  ELECT P2, URZ, PT ;  /* 0x0000000000ff782f */ /* 0x000fca0003840000 */
[----:B------:R-:W-:Y:S08]  /*0060*/  S2UR UR42, SR_CTAID.X ;  /* 0x00000000002a79c3 */ /* 0x000ff00000002500 */
[----:B------:R-:W4:Y:S01]  /*0070*/  S2UR UR58, SR_CTAID.Y ;  /* 0x00000000003a79c3 */ /* 0x000f220000002600 */
[----:B---3--:R-:W-:Y:S02]  /*0080*/  ULOP3.LUT UR44, UR31, 0x1, URZ, 0xc0, !UPT ;  /* 0x000000011f2c7892 */ /* 0x008fe4000f8ec0ff */
[----:B------:R-:W-:Y:S01]  /*0090*/  ULOP3.LUT UR43, UR31, 0x1, URZ, 0x3c, !UPT ;  /* 0x000000011f2b7892 */ /* 0x000fe2000f8e3cff */
[----:B--2---:R-:W-:-:S05]  /*00a0*/  SHF.R.U32.HI R128, RZ, 0x5, R142 ;  /* 0x00000005ff807819 */ /* 0x004fca000001168e */
[----:B------:R-:W2:Y:S01]  /*00b0*/  SHFL.IDX PT, R0, R128, RZ, 0x1f ;  /* 0x00001fff80007589 */ /* 0x000ea200000e0000 */
[----:B----4-:R-:W-:Y:S01]  /*00c0*/  UIMAD UR28, UR58, UR30, UR42 ;  /* 0x0000001e3a1c72a4 */ /* 0x010fe2000f8e022a */
[----:B--2---:R-:W-:-:S13]  /*00d0*/  R2UR UR21, R0 ;  /* 0x00000000001572ca */ /* 0x004fda00000e0000 */
[----:B------:R-:W-:Y:S02]  /*00e0*/  UISETP.GE.AND UP0, UPT, UR21, 0x8, UPT ;  /* 0x000000081500788c */ /* 0x000fe4000bf06270 */
[----:B------:R-:W-:Y:S02]  /*00f0*/  UISETP.GT.AND UP1, UPT, UR21, 0x3, UPT ;  /* 0x000000031500788c */ /* 0x000fe4000bf24270 */
[----:B------:R-:W-:-:S04]  /*0100*/  USEL UR37, UR37, 0x8, !UP0 ;  /* 0x0000000825257887 */ /* 0x000fc8000c000000 */
[----:B------:R-:W-:Y:S02]  /*0110*/  USEL UR37, UR37, UR21, UP1 ;  /* 0x0000001525257287 */ /* 0x000fe40008800000 */
[----:B------:R-:W-:Y:S02]  /*0120*/  ULOP3.LUT UR21, UR21, 0xfffffffc, URZ, 0xc0, !UPT ;  /* 0xfffffffc15157892 */ /* 0x000fe4000f8ec0ff */
[----:B------:R-:W-:-:S09]  /*0130*/  UISETP.NE.AND UP0, UPT, UR37, 0x2, UPT ;  /* 0x000000022500788c */ /* 0x000fd2000bf05270 */
[----:B-1----:R-:W-:Y:S05]  /*0140*/  BRA.U UP0, `(.L_x_0) ;  /* 0x0000000100f87547 */ /* 0x002fea000b800000 */
[----:B------:R-:W1:Y:S01]  /*0150*/  LDCU UR34, c[0x0][0xc1c] ;  /* 0x00018380ff2277ac */ /* 0x000e620008000800 */
[----:B------:R-:W-:Y:S01]  /*0160*/  BSSY.RECONVERGENT B0, `(.L_x_1) ;  /* 0x000003b000007945 */ /* 0x000fe20003800200 */
[----:B------:R-:W2:Y:S01]  /*0170*/  LDCU.64 UR4, c[0x0][0x820] ;  /* 0x00010400ff0477ac */ /* 0x000ea20008000a00 */
[----:B------:R-:W-:Y:S01]  /*0180*/  ELECT P0, URZ, PT ;  /* 0x0000000000ff782f */ /* 0x000fe20003800000 */
[----:B------:R-:W-:Y:S02]  /*0190*/  UIMAD UR38, UR28, 0xe, URZ ;  /* 0x0000000e1c2678a4 */ /* 0x000fe4000f8e02ff */
[----:B-1----:R-:W-:-:S04]  /*01a0*/  UIADD3 UR34, UPT, UPT, UR28, UR34, URZ ;  /* 0x000000221c227290 */ /* 0x002fc8000fffe0ff */
[----:B------:R-:W-:Y:S02]  /*01b0*/  UIMAD UR34, UR34, 0xe, URZ ;  /* 0x0000000e222278a4 */ /* 0x000fe4000f8e02ff */
[----:B--2---:R-:W-:Y:S02]  /*01c0*/  UIMAD.WIDE.U32 UR38, UR38, 0x80, UR4 ;  /* 0x00000080262678a5 */ /* 0x004fe4000f8e0004 */
[----:B------:R-:W-:Y:S02]  /*01d0*/  UIMAD.WIDE.U32 UR34, UR34, 0x80, UR4 ;  /* 0x00000080222278a5 */ /* 0x000fe4000f8e0004 */
[----:B------:R-:W-:Y:S10]  /*01e0*/  @!P0 BRA `(.L_x_2) ;  /* 0x0000000000c88947 */ /* 0x000ff40003800000 */
[----:B------:R-:W1:Y:S01]  /*01f0*/  LDC.64 R64, c[0x0][0x400] ;  /* 0x00010000ff407b82 */ /* 0x000e620000000a00 */
[----:B------:R-:W-:Y:S02]  /*0200*/  UMOV UR4, 0x400 ;  /* 0x0000040000047882 */ /* 0x000fe40000000000 */
[----:B------:R-:W-:-:S05]  /*0210*/  ULEA UR4, UR31, UR4, 0x18 ;  /* 0x000000041f047291 */ /* 0x000fca000f8ec0ff */
[----:B------:R-:W1:Y:S08]  /*0220*/  LDC.64 R66, c[0x0][0x408] ;  /* 0x00010200ff427b82 */ /* 0x000e700000000a00 */
[----:B------:R-:W2:Y:S08]  /*0230*/  LDC.64 R60, c[0x0][0x410] ;  /* 0x00010400ff3c7b82 */ /* 0x000eb00000000a00 */
[----:B------:R-:W2:Y:S08]  /*0240*/  LDC.64 R62, c[0x0][0x418] ;  /* 0x00010600ff3e7b82 */ /* 0x000eb00000000a00 */
[----:B------:R-:W3:Y:S01]  /*0250*/  LDC.64 R56, c[0x0][0x420] ;  /* 0x00010800ff387b82 */ /* 0x000ee20000000a00 */
[----:B-1----:R1:W-:Y:S07]  /*0260*/  STS.128 [UR4+0x480], R64 ;  /* 0x00048040ff007988 */ /* 0x0023ee0008000c04 */
[----:B------:R-:W3:Y:S08]  /*0270*/  LDC.64 R58, c[0x0][0x428] ;  /* 0x00010a00ff3a7b82 */ /* 0x000ef00000000a00 */
[----:B------:R-:W4:Y:S01]  /*0280*/  LDC.64 R52, c[0x0][0x430] ;  /* 0x00010c00ff347b82 */ /* 0x000f220000000a00 */
[----:B--2---:R1:W-:Y:S07]  /*0290*/  STS.128 [UR4+0x490], R60 ;  /* 0x0004903cff007988 */ /* 0x0043ee0008000c04 */
[----:B------:R-:W4:Y:S08]  /*02a0*/  LDC.64 R54, c[0x0][0x438] ;  /* 0x00010e00ff367b82 */ /* 0x000f300000000a00 */
[----:B------:R-:W2:Y:S01]  /*02b0*/  LDC.64 R48, c[0x0][0x440] ;  /* 0x00011000ff307b82 */ /* 0x000ea20000000a00 */
[----:B---3--:R1:W-:Y:S07]  /*02c0*/  STS.128 [UR4+0x4a0], R56 ;  /* 0x0004a038ff007988 */ /* 0x0083ee0008000c04 */
[----:B------:R-:W2:Y:S08]  /*02d0*/  LDC.64 R50, c[0x0][0x448] ;  /* 0x00011200ff327b82 */ /* 0x000eb00000000a00 */
[----:B------:R-:W3:Y:S01]  /*02e0*/  LDC.64 R44, c[0x0][0x450] ;  /* 0x00011400ff2c7b82 */ /* 0x000ee20000000a00 */
[----:B----4-:R1:W-:Y:S07]  /*02f0*/  STS.128 [UR4+0x4b0], R52 ;  /* 0x0004b034ff007988 */ /* 0x0103ee0008000c04 */
        /* <DEDUP_REMOVED lines=30> */
[----:B------:R-:W4:Y:S01]  /*04e0*/  LDC.64 R6, c[0x0][0x578] ;  /* 0x00015e00ff067b82 */ /* 0x000f220000000a00 */
[----:B---3--:R1:W-:Y:S04]  /*04f0*/  STS.128 [UR4+0x560], R8 ;  /* 0x00056008ff007988 */ /* 0x0083e80008000c04 */
[----:B----4-:R1:W-:Y:S02]  /*0500*/  STS.128 [UR4+0x570], R4 ;  /* 0x00057004ff007988 */ /* 0x0103e40008000c04 */
.L_x_2:
[----:B------:R-:W-:Y:S05]  /*0510*/  BSYNC.RECONVERGENT B0 ;  /* 0x0000000000007941 */ /* 0x000fea0003800200 */
.L_x_1:
[----:B------:R-:W-:Y:S01]  /*0520*/  NOP ;  /* 0x0000000000007918 */ /* 0x000fe20000000000 */
.L_x_0:
[----:B------:R-:W-:-:S09]  /*0530*/  UISETP.NE.AND UP0, UPT, UR37, 0x3, UPT ;  /* 0x000000032500788c */ /* 0x000fd2000bf05270 */
[----:B------:R-:W-:Y:S05]  /*0540*/  BRA.U UP0, `(.L_x_3) ;  /* 0x00000001007c7547 */ /* 0x000fea000b800000 */
[----:B-1----:R-:W1:Y:S01]  /*0550*/  LDC.64 R32, c[0x0][0x900] ;  /* 0x00024000ff207b82 */ /* 0x002e620000000a00 */
[----:B------:R-:W2:Y:S01]  /*0560*/  LDCU.64 UR6, c[0x0][0xb00] ;  /* 0x00016000ff0677ac */ /* 0x000ea20008000a00 */
[----:B------:R-:W-:Y:S01]  /*0570*/  ELECT P0, URZ, PT ;  /* 0x0000000000ff782f */ /* 0x000fe20003800000 */
[----:B------:R-:W-:-:S05]  /*0580*/  UMOV UR4, 0x400 ;  /* 0x0000040000047882 */ /* 0x000fca0000000000 */
[----:B------:R-:W1:Y:S01]  /*0590*/  LDC.64 R34, c[0x0][0x908] ;  /* 0x00024200ff227b82 */ /* 0x000e620000000a00 */
[----:B------:R-:W-:Y:S02]  /*05a0*/  ULEA UR4, UR31, UR4, 0x18 ;  /* 0x000000041f047291 */ /* 0x000fe4000f8ec0ff */
[----:B------:R-:W-:-:S05]  /*05b0*/  UIMAD UR22, UR28, 0xe, URZ ;  /* 0x0000000e1c1678a4 */ /* 0x000fca000f8e02ff */
[----:B------:R-:W3:Y:S01]  /*05c0*/  LDC.64 R28, c[0x0][0x910] ;  /* 0x00024400ff1c7b82 */ /* 0x000ee20000000a00 */
[----:B--2---:R-:W-:-:S07]  /*05d0*/  UIMAD.WIDE.U32 UR22, UR22, 0x80, UR6 ;  /* 0x00000080161678a5 */ /* 0x004fce000f8e0006 */
[----:B------:R-:W3:Y:S08]  /*05e0*/  LDC.64 R30, c[0x0][0x918] ;  /* 0x00024600ff1e7b82 */ /* 0x000ef00000000a00 */
[----:B------:R-:W2:Y:S01]  /*05f0*/  LDC.64 R24, c[0x0][0x920] ;  /* 0x00024800ff187b82 */ /* 0x000ea20000000a00 */
[----:B-1----:R4:W-:Y:S07]  /*0600*/  @P0 STS.128 [UR4+0x380], R32 ;  /* 0x00038020ff000988 */ /* 0x0029ee0008000c04 */
[----:B------:R-:W2:Y:S08]  /*0610*/  LDC.64 R26, c[0x0][0x928] ;  /* 0x00024a00ff1a7b82 */ /* 0x000eb00000000a00 */
[----:B------:R-:W1:Y:S01]  /*0620*/  LDC.64 R20, c[0x0][0x930] ;  /* 0x00024c00ff147b82 */ /* 0x000e620000000a00 */
[----:B---3--:R4:W-:Y:S07]  /*0630*/  @P0 STS.128 [UR4+0x390], R28 ;  /* 0x0003901cff000988 */ /* 0x0089ee0008000c04 */
[----:B------:R-:W1:Y:S08]  /*0640*/  LDC.64 R22, c[0x0][0x938] ;  /* 0x00024e00ff167b82 */ /* 0x000e700000000a00 */
[----:B------:R-:W3:Y:S01]  /*0650*/  LDC.64 R16, c[0x0][0x940] ;  /* 0x00025000ff107b82 */ /* 0x000ee20000000a00 */
[----:B--2---:R4:W-:Y:S07]  /*0660*/  @P0 STS.128 [UR4+0x3a0], R24 ;  /* 0x0003a018ff000988 */ /* 0x0049ee0008000c04 */
        /* <DEDUP_REMOVED lines=9> */
[----:B------:R-:W3:Y:S01]  /*0700*/  LDC.64 R6, c[0x0][0x978] ;  /* 0x00025e00ff067b82 */ /* 0x000ee20000000a00 */
[----:B-1----:R4:W-:Y:S04]  /*0710*/  @P0 STS.128 [UR4+0x3e0], R8 ;  /* 0x0003e008ff000988 */ /* 0x0029e80008000c04 */
[----:B---3--:R4:W-:Y:S01]  /*0720*/  @P0 STS.128 [UR4+0x3f0], R4 ;  /* 0x0003f004ff000988 */ /* 0x0089e20008000c04 */
[----:B------:R-:W-:Y:S01]  /*0730*/  NOP ;  /* 0x0000000000007918 */ /* 0x000fe20000000000 */
.L_x_3:
[----:B------:R-:W2:Y:S02]  /*0740*/  SHFL.IDX PT, R0, R128, RZ, 0x1f ;  /* 0x00001fff80007589 */ /* 0x000ea400000e0000 */
[----:B--2---:R-:W-:-:S13]  /*0750*/  ISETP.NE.AND P0, PT, R0, RZ, PT ;  /* 0x000000ff0000720c */ /* 0x004fda0003f05270 */
[----:B------:R-:W-:Y:S05]  /*0760*/  @P0 BRA `(.L_x_4) ;  /* 0x0000000000440947 */ /* 0x000fea0003800000 */
[----:B------:R-:W-:Y:S01]  /*0770*/  UMOV UR5, 0x400 ;  /* 0x0000040000057882 */ /* 0x000fe20000000000 */
[----:B------:R-:W-:Y:S01]  /*0780*/  UMOV UR4, 0x1 ;  /* 0x0000000100047882 */ /* 0x000fe20000000000 */
[----:B------:R-:W-:Y:S02]  /*0790*/  ULEA UR5, UR31, UR5, 0x18 ;  /* 0x000000051f057291 */ /* 0x000fe4000f8ec0ff */
[----:B------:R-:W-:-:S04]  /*07a0*/  UIADD3 UR6, UPT, UPT, -UR4, 0x100000, URZ ;  /* 0x0010000004067890 */ /* 0x000fc8000fffe1ff */
[----:B------:R-:W-:Y:S02]  /*07b0*/  USHF.L.U32 UR7, UR6, 0xb, URZ ;  /* 0x0000000b06077899 */ /* 0x000fe400080006ff */
[----:B------:R-:W-:Y:S01]  /*07c0*/  USHF.L.U32 UR6, UR6, 0x1, URZ ;  /* 0x0000000106067899 */ /* 0x000fe200080006ff */
[----:B------:R-:W-:Y:S01]  /*07d0*/  ELECT P0, URZ, PT ;  /* 0x0000000000ff782f */ /* 0x000fe20003800000 */
[----:B------:R-:W2:Y:S10]  /*07e0*/  FENCE.VIEW.ASYNC.S ;  /* 0x00000000000073c6 */ /* 0x000eb40000000000 */
[----:B--2---:R2:W3:Y:S01]  /*07f0*/  SYNCS.EXCH.64 URZ, [UR5], UR6 ;  /* 0x0000000605ff75b2 */ /* 0x0044e20008000100 */
[----:B------:R2:W1:Y:S01]  /*0800*/  SYNCS.EXCH.64 URZ, [UR5+0x20], UR6 ;  /* 0x0000200605ff75b2 */ /* 0x0004620008000100 */
[----:B------:R2:W1:Y:S01]  /*0810*/  SYNCS.EXCH.64 URZ, [UR5+0x8], UR6 ;  /* 0x0000080605ff75b2 */ /* 0x0004620008000100 */
[----:B------:R2:W1:Y:S01]  /*0820*/  SYNCS.EXCH.64 URZ, [UR5+0x28], UR6 ;  /* 0x0000280605ff75b2 */ /* 0x0004620008000100 */
[----:B------:R2:W1:Y:S01]  /*0830*/  SYNCS.EXCH.64 URZ, [UR5+0x10], UR6 ;  /* 0x0000100605ff75b2 */ /* 0x0004620008000100 */
[----:B------:R2:W1:Y:S01]  /*0840*/  SYNCS.EXCH.64 URZ, [UR5+0x30], UR6 ;  /* 0x0000300605ff75b2 */ /* 0x0004620008000100 */
[----:B------:R2:W1:Y:S01]  /*0850*/  SYNCS.EXCH.64 URZ, [UR5+0x18], UR6 ;  /* 0x0000180605ff75b2 */ /* 0x0004620008000100 */
[----:B------:R2:W1:Y:S01]  /*0860*/  SYNCS.EXCH.64 URZ, [UR5+0x38], UR6 ;  /* 0x0000380605ff75b2 */ /* 0x0004620008000100 */
[----:B------:R-:W-:Y:S01]  /*0870*/  NOP ;  /* 0x0000000000007918 */ /* 0x000fe20000000000 */
.L_x_4:
[----:B------:R-:W5:Y:S01]  /*0880*/  SHFL.IDX PT, R0, R128, RZ, 0x1f ;  /* 0x00001fff80007589 */ /* 0x000f6200000e0000 */
[----:B------:R-:W-:Y:S01]  /*0890*/  NOP ;  /* 0x0000000000007918 */ /* 0x000fe20000000000 */
[----:B-----5:R-:W-:-:S13]  /*08a0*/  ISETP.NE.AND P0, PT, R0, 0x1, PT ;  /* 0x000000010000780c */ /* 0x020fda0003f05270 */
[----:B------:R-:W-:Y:S05]  /*08b0*/  @P0 BRA `(.L_x_5) ;  /* 0x0000000000540947 */ /* 0x000fea0003800000 */
[----:B--2---:R-:W-:Y:S01]  /*08c0*/  UMOV UR6, 0x400 ;  /* 0x0000040000067882 */ /* 0x004fe20000000000 */
[----:B------:R-:W-:Y:S01]  /*08d0*/  UMOV UR5, 0x20 ;  /* 0x0000002000057882 */ /* 0x000fe20000000000 */
[----:B------:R-:W-:Y:S01]  /*08e0*/  UMOV UR4, 0x80 ;  /* 0x0000008000047882 */ /* 0x000fe20000000000 */
[----:B------:R-:W-:Y:S02]  /*08f0*/  ULEA UR6, UR31, UR6, 0x18 ;  /* 0x000000061f067291 */ /* 0x000fe4000f8ec0ff */
[----:B------:R-:W-:-:S04]  /*0900*/  UIADD3 UR8, UPT, UPT, -UR5, 0x100000, URZ ;  /* 0x0010000005087890 */ /* 0x000fc8000fffe1ff */
[----:B------:R-:W-:Y:S02]  /*0910*/  USHF.L.U32 UR9, UR8, 0xb, URZ ;  /* 0x0000000b08097899 */ /* 0x000fe400080006ff */
[----:B------:R-:W-:Y:S02]  /*0920*/  USHF.L.U32 UR8, UR8, 0x1, URZ ;  /* 0x0000000108087899 */ /* 0x000fe400080006ff */
[----:B------:R-:W-:-:S04]  /*0930*/  UIADD3 UR4, UPT, UPT, -UR4, 0x100000, URZ ;  /* 0x0010000004047890 */ /* 0x000fc8000fffe1ff */
[----:B------:R-:W-:Y:S02]  /*0940*/  USHF.L.U32 UR5, UR4, 0xb, URZ ;  /* 0x0000000b04057899 */ /* 0x000fe400080006ff */
[----:B------:R-:W-:Y:S01]  /*0950*/  USHF.L.U32 UR4, UR4, 0x1, URZ ;  /* 0x0000000104047899 */ /* 0x000fe200080006ff */
[----:B------:R-:W-:Y:S01]  /*0960*/  ELECT P0, URZ, PT ;  /* 0x0000000000ff782f */ /* 0x000fe20003800000 */
[----:B------:R-:W2:Y:S02]  /*0970*/  FENCE.VIEW.ASYNC.S ;  /* 0x00000000000073c6 */ /* 0x000ea40000000000 */
[----:B--2---:R2:W1:Y:S08]  /*0980*/  SYNCS.EXCH.64 URZ, [UR6+0x40], UR8 ;  /* 0x0000400806ff75b2 */ /* 0x0044700008000100 */
        /* <DEDUP_REMOVED lines=8> */
.L_x_5:
[----:B------:R-:W5:Y:S01]  /*0a10*/  SHFL.IDX PT, R0, R128, RZ, 0x1f ;  /* 0x00001fff80007589 */ /* 0x000f6200000e0000 */
[----:B------:R-:W-:Y:S01]  /*0a20*/  NOP ;  /* 0x0000000000007918 */ /* 0x000fe20000000000 */
[----:B-----5:R-:W-:-:S13]  /*0a30*/  ISETP.NE.AND P0, PT, R0, 0x3, PT ;  /* 0x000000030000780c */ /* 0x020fda0003f05270 */
[----:B------:R-:W-:Y:S05]  /*0a40*/  @P0 BRA `(.L_x_6) ;  /* 0x00000000002c0947 */ /* 0x000fea0003800000 */
[----:B--2---:R-:W-:Y:S01]  /*0a50*/  UMOV UR5, 0x400 ;  /* 0x0000040000057882 */ /* 0x004fe20000000000 */
[----:B------:R-:W-:Y:S01]  /*0a60*/  UMOV UR4, 0x20 ;  /* 0x0000002000047882 */ /* 0x000fe20000000000 */
[----:B------:R-:W-:Y:S02]  /*0a70*/  ULEA UR5, UR31, UR5, 0x18 ;  /* 0x000000051f057291 */ /* 0x000fe4000f8ec0ff */
[----:B------:R-:W-:-:S04]  /*0a80*/  UIADD3 UR6, UPT, UPT, -UR4, 0x100000, URZ ;  /* 0x0010000004067890 */ /* 0x000fc8000fffe1ff */
[----:B------:R-:W-:Y:S02]  /*0a90*/  USHF.L.U32 UR7, UR6, 0xb, URZ ;  /* 0x0000000b06077899 */ /* 0x000fe400080006ff */
[----:B------:R-:W-:Y:S01]  /*0aa0*/  USHF.L.U32 UR6, UR6, 0x1, URZ ;  /* 0x0000000106067899 */ /* 0x000fe200080006ff */
[----:B------:R-:W-:Y:S01]  /*0ab0*/  ELECT P0, URZ, PT ;  /* 0x0000000000ff782f */ /* 0x000fe20003800000 */
[----:B------:R-:W2:Y:S10]  /*0ac0*/  FENCE.VIEW.ASYNC.S ;  /* 0x00000000000073c6 */ /* 0x000eb40000000000 */
[----:B--2---:R2:W1:Y:S01]  /*0ad0*/  SYNCS.EXCH.64 URZ, [UR5+0x80], UR6 ;  /* 0x0000800605ff75b2 */ /* 0x0044620008000100 */
[----:B------:R2:W1:Y:S01]  /*0ae0*/  SYNCS.EXCH.64 URZ, [UR5+0x88], UR6 ;  /* 0x0000880605ff75b2 */ /* 0x0004620008000100 */
[----:B------:R-:W-:Y:S01]  /*0af0*/  NOP ;  /* 0x0000000000007918 */ /* 0x000fe20000000000 */
.L_x_6:
        /* <DEDUP_REMOVED lines=31> */
[----:B------:R2:W1:Y:S02]  /*0cf0*/  SYNCS.EXCH.64 URZ, [UR6+0x108], UR4 ;  /* 0x0001080406ff75b2 */ /* 0x0004640008000100 */
[----:B--2---:R-:W-:Y:S01]  /*0d00*/  NOP ;  /* 0x0000000000007918 */ /* 0x004fe20000000000 */
.L_x_7:
        /* <DEDUP_REMOVED lines=33> */
.L_x_8:
[----:B------:R-:W5:Y:S01]  /*0f20*/  SHFL.IDX PT, R0, R128, RZ, 0x1f ;  /* 0x00001fff80007589 */ /* 0x000f6200000e0000 */
[----:B------:R-:W-:Y:S01]  /*0f30*/  ISETP.NE.OR P0, PT, RZ, UR37, !P2 ;  /* 0x00000025ff007c0c */ /* 0x000fe2000d705670 */
        /* <DEDUP_REMOVED lines=19> */
[----:B------:R-:W-:Y:S01]  /*1070*/  NOP ;  /* 0x0000000000007918 */ /* 0x000fe20000000000 */
.L_x_9:
[----:B------:R-:W-:Y:S01]  /*1080*/  VOTEU.ALL UP0, P0 ;  /* 0x0000000000ff7886 */ /* 0x000fe20000000000 */
[----:B--2---:R-:W-:Y:S01]  /*1090*/  UMOV UR4, 0x20 ;  /* 0x0000002000047882 */ /* 0x004fe20000000000 */
[----:B------:R-:W-:Y:S01]  /*10a0*/  UISETP.NE.AND UP1, UPT, UR37, 0x2, UPT ;  /* 0x000000022500788c */ /* 0x000fe2000bf25270 */
[----:B------:R-:W-:Y:S02]  /*10b0*/  NOP ;  /* 0x0000000000007918 */ /* 0x000fe40000000000 */
[----:B------:R-:W-:Y:S01]  /*10c0*/  @!UP0 UMOV UR5, 0x400 ;  /* 0x0000040000058882 */ /* 0x000fe20000000000 */
[----:B------:R-:W-:-:S04]  /*10d0*/  @!UP0 UIADD3 UR6, UPT, UPT, -UR4, 0x100000, URZ ;  /* 0x0010000004068890 */ /* 0x000fc8000fffe1ff */
[----:B------:R-:W-:Y:S02]  /*10e0*/  @!UP0 USHF.L.U32 UR7, UR6, 0xb, URZ ;  /* 0x0000000b06078899 */ /* 0x000fe400080006ff */
[----:B------:R-:W-:Y:S02]  /*10f0*/  @!UP0 USHF.L.U32 UR6, UR6, 0x1, URZ ;  /* 0x0000000106068899 */ /* 0x000fe400080006ff */
[----:B------:R-:W-:Y:S01]  /*1100*/  @!UP0 ULEA UR5, UR31, UR5, 0x18 ;  /* 0x000000051f058291 */ /* 0x000fe2000f8ec0ff */
[----:B------:R-:W2:Y:S01]  /*1110*/  LDCU UR4, c[0x0][0x36c] ;  /* 0x00006d80ff0477ac */ /* 0x000ea20008000800 */
[----:B------:R-:W-:Y:S01]  /*1120*/  VOTEU.ALL UP0, P0 ;  /* 0x0000000000ff7886 */ /* 0x000fe20000000000 */
[----:B------:R-:W-:Y:S02]  /*1130*/  USEL UR20, URZ, 0x1, UP1 ;  /* 0x00000001ff147887 */ /* 0x000fe40008800000 */
[----:B------:R-:W-:Y:S01]  /*1140*/  UISETP.EQ.AND UP2, UPT, UR44, URZ, !UP1 ;  /* 0x000000ff2c00728c */ /* 0x000fe2000cf42270 */
[----:B------:R-:W5:Y:S06]  /*1150*/  FENCE.VIEW.ASYNC.S ;  /* 0x00000000000073c6 */ /* 0x000f6c0000000000 */
[----:B-----5:R1:W1:Y:S01]  /*1160*/  @!UP0 SYNCS.EXCH.64 URZ, [UR5+0x140], UR6 ;  /* 0x0001400605ff85b2 */ /* 0x0202620008000100 */
[----:B------:R-:W-:Y:S01]  /*1170*/  UISETP.NE.AND UP0, UPT, UR37, URZ, UPT ;  /* 0x000000ff2500728c */ /* 0x000fe2000bf05270 */
[----:B------:R-:W-:-:S03]  /*1180*/  PLOP3.LUT P2, PT, P2, PT, UP2, 0x80, 0x8 ;  /* 0x000000000008781c */ /* 0x000fc6000174f028 */
[----:B------:R-:W-:Y:S02]  /*1190*/  USEL UR29, UR20, 0x2, UP0 ;  /* 0x00000002141d7887 */ /* 0x000fe40008000000 */
[----:B--2---:R-:W-:-:S09]  /*11a0*/  UISETP.EQ.U32.AND UP0, UPT, UR4, 0x1, UPT ;  /* 0x000000010400788c */ /* 0x004fd2000bf02070 */
[----:B------:R-:W-:Y:S05]  /*11b0*/  BRA.U !UP0, `(.L_x_10) ;  /* 0x0000000108087547 */ /* 0x000fea000b800000 */
[----:B-1-3--:R-:W-:Y:S01]  /*11c0*/  UCGABAR_ARV ;  /* 0x00000000000079c7 */ /* 0x00afe20008000000 */
[----:B------:R-:W-:Y:S05]  /*11d0*/  BRA `(.L_x_11) ;  /* 0x0000000000047947 */ /* 0x000fea0003800000 */
.L_x_10:
[----:B-1-3--:R-:W-:Y:S01]  /*11e0*/  NOP ;  /* 0x0000000000007918 */ /* 0x00afe20000000000 */
.L_x_11:
[----:B----4-:R-:W1:Y:S01]  /*11f0*/  LDC.64 R14, c[0x0][0xbf0] ;  /* 0x0002fc00ff0e7b82 */ /* 0x010e620000000a00 */
[----:B------:R-:W1:Y:S01]  /*1200*/  LDCU.64 UR50, c[0x0][0x358] ;  /* 0x00006b00ff3277ac */ /* 0x000e620008000a00 */
[----:B------:R-:W2:Y:S01]  /*1210*/  LDCU UR27, c[0x0][0xc0c] ;  /* 0x00018180ff1b77ac */ /* 0x000ea20008000800 */
[----:B------:R-:W2:Y:S01]  /*1220*/  LDCU UR4, c[0x0][0xbdc] ;  /* 0x00017b80ff0477ac */ /* 0x000ea20008000800 */
[----:B------:R-:W3:Y:S01]  /*1230*/  LDCU UR26, c[0x0][0xc10] ;  /* 0x00018200ff1a77ac */ /* 0x000ee20008000800 */
[----:B------:R-:W4:Y:S01]  /*1240*/  LDCU.128 UR12, c[0x0][0xba0] ;  /* 0x00017400ff0c77ac */ /* 0x000f220008000c00 */
[----:B------:R-:W4:Y:S01]  /*1250*/  LDCU.128 UR8, c[0x0][0xbb0] ;  /* 0x00017600ff0877ac */ /* 0x000f220008000c00 */
[----:B-1----:R-:W4:Y:S01]  /*1260*/  LDG.E R8, desc[UR50][R14.64] ;  /* 0x000000320e087981 */ /* 0x002f22000c1e1900 */
[----:B------:R-:W1:Y:S03]  /*1270*/  LDCU UR45, c[0x0][0xbe8] ;  /* 0x00017d00ff2d77ac */ /* 0x000e660008000800 */
[----:B------:R1:W4:Y:S01]  /*1280*/  LDG.E R3, desc[UR50][R14.64+0x4] ;  /* 0x000004320e037981 */ /* 0x000322000c1e1900 */
[----:B--2---:R-:W-:Y:S01]  /*1290*/  USHF.L.U32 UR27, UR27, UR4, URZ ;  /* 0x000000041b1b7299 */ /* 0x004fe200080006ff */
[----:B------:R-:W-:Y:S01]  /*12a0*/  LOP3.LUT R7, R142, 0x1f, RZ, 0xc0, !PT ;  /* 0x0000001f8e077812 */ /* 0x000fe200078ec0ff */
[----:B---3--:R-:W-:Y:S01]  /*12b0*/  USHF.L.U32 UR26, UR26, UR4, URZ ;  /* 0x000000041a1a7299 */ /* 0x008fe200080006ff */
[----:B------:R-:W-:Y:S01]  /*12c0*/  IMAD.MOV.U32 R5, RZ, RZ, RZ ;  /* 0x000000ffff057224 */ /* 0x000fe200078e00ff */
[----:B------:R-:W2:Y:S01]  /*12d0*/  LDCU.128 UR4, c[0x0][0xbc0] ;  /* 0x00017800ff0477ac */ /* 0x000ea20008000c00 */
[----:B------:R-:W-:-:S02]  /*12e0*/  IMAD.MOV.U32 R6, RZ, RZ, RZ ;  /* 0x000000ffff067224 */ /* 0x000fc400078e00ff */
[----:B------:R-:W-:Y:S01]  /*12f0*/  IMAD.U32 R4, RZ, RZ, UR27 ;  /* 0x0000001bff047e24 */ /* 0x000fe2000f8e00ff */
[----:B------:R-:W-:Y:S01]  /*1300*/  UMOV UR36, 0x400 ;  /* 0x0000040000247882 */ /* 0x000fe20000000000 */
[----:B------:R-:W-:Y:S01]  /*1310*/  IMAD.U32 R0, RZ, RZ, UR26 ;  /* 0x0000001aff007e24 */ /* 0x000fe2000f8e00ff */
[----:B------:R-:W-:Y:S02]  /*1320*/  UISETP.NE.AND UP5, UPT, UR37, 0x8, UPT ;  /* 0x000000082500788c */ /* 0x000fe4000bfa5270 */
[----:B------:R-:W-:Y:S01]  /*1330*/  IABS R2, R4 ;  /* 0x0000000400027213 */ /* 0x000fe20000000000 */
[----:B----4-:R-:W-:Y:S01]  /*1340*/  UISETP.NE.U32.AND UP3, UPT, UR14, URZ, UPT ;  /* 0x000000ff0e00728c */ /* 0x010fe2000bf65070 */
[----:B-1----:R-:W-:Y:S01]  /*1350*/  ISETP.GE.AND P0, PT, R7, UR45, PT ;  /* 0x0000002d07007c0c */ /* 0x002fe2000bf06270 */
[----:B------:R-:W1:Y:S01]  /*1360*/  LDCU UR40, c[0x0][0xbe0] ;  /* 0x00017c00ff2877ac */ /* 0x000e620008000800 */
[----:B------:R-:W-:Y:S02]  /*1370*/  R2UR UR48, R2 ;  /* 0x00000000023072ca */ /* 0x000fe400000e0000 */
[----:B------:R-:W-:Y:S01]  /*1380*/  IABS R2, R0 ;  /* 0x0000000000027213 */ /* 0x000fe20000000000 */
[----:B------:R-:W-:Y:S01]  /*1390*/  UISETP.NE.AND UP1, UPT, UR37, 0x1, UPT ;  /* 0x000000012500788c */ /* 0x000fe2000bf25270 */
[----:B------:R-:W-:-:S05]  /*13a0*/  CS2R.32 R16, SR_CgaSize ;  /* 0x0000000000107805 */ /* 0x000fca0000008a00 */
[----:B------:R-:W-:-:S05]  /*13b0*/  IMAD R16, R16, -0xa0, RZ ;  /* 0xffffff6010107824 */ /* 0x000fca00078e02ff */
[----:B------:R-:W-:-:S14]  /*13c0*/  R2UR UR33, R16 ;  /* 0x00000000102172ca */ /* 0x000fdc00000e0000 */
[----:B------:R-:W3:Y:S01]  /*13d0*/  LDCU UR33, c[0x0][UR33+0x2b0] ;  /* 0x00005600212177ac */ /* 0x000ee20008000800 */
[----:B------:R-:W-:Y:S01]  /*13e0*/  R2UR UR47, R2 ;  /* 0x00000000022f72ca */ /* 0x000fe200000e0000 */
[----:B------:R-:W-:Y:S02]  /*13f0*/  UISETP.NE.AND.EX UP3, UPT, UR15, URZ, UPT, UP3 ;  /* 0x000000ff0f00728c */ /* 0x000fe4000bf65330 */
[----:B------:R-:W-:Y:S01]  /*1400*/  ULEA UR36, UR31, UR36, 0x18 ;  /* 0x000000241f247291 */ /* 0x000fe2000f8ec0ff */
[----:B------:R-:W4:Y:S01]  /*1410*/  @!P0 LDC.64 R12, c[0x0][0xbf0] ;  /* 0x0002fc00ff0c8b82 */ /* 0x000f220000000a00 */
[----:B------:R-:W2:Y:S01]  /*1420*/  I2F.RP R2, UR48 ;  /* 0x0000003000027d06 */ /* 0x000ea20008209400 */
[----:B------:R-:W-:-:S05]  /*1430*/  CS2R.32 R16, SR_CgaSize ;  /* 0x0000000000107805 */ /* 0x000fca0000008a00 */
[----:B------:R-:W-:-:S05]  /*1440*/  IMAD R16, R16, -0xa0, RZ ;  /* 0xffffff6010107824 */ /* 0x000fca00078e02ff */
[----:B------:R-:W-:-:S14]  /*1450*/  R2UR UR24, R16 ;  /* 0x00000000101872ca */ /* 0x000fdc00000e0000 */
[----:B------:R-:W1:Y:S01]  /*1460*/  LDCU UR24, c[0x0][UR24+0x2b4] ;  /* 0x00005680181877ac */ /* 0x000e620008000800 */
[----:B------:R-:W1:Y:S01]  /*1470*/  LDCU UR17, c[0x0][0x374] ;  /* 0x00006e80ff1177ac */ /* 0x000e620008000800 */
[----:B------:R-:W1:Y:S01]  /*1480*/  LDCU.U8 UR16, c[0x0][0xbd8] ;  /* 0x00017b00ff1077ac */ /* 0x000e620008000000 */
[----:B--2---:R-:W2:Y:S01]  /*1490*/  MUFU.RCP R2, R2 ;  /* 0x0000000200027308 */ /* 0x004ea20000001000 */
[----:B------:R-:W-:Y:S01]  /*14a0*/  I2FP.F32.U32 R9, UR42 ;  /* 0x0000002a00097c45 */ /* 0x000fe20008201000 */
[----:B----4-:R-:W-:-:S04]  /*14b0*/  @!P0 IMAD.WIDE.U32 R12, R7, 0xc, R12 ;  /* 0x0000000c070c8825 */ /* 0x010fc800078e000c */
[----:B--2---:R-:W-:Y:S02]  /*14c0*/  VIADD R2, R2, 0xffffffe ;  /* 0x0ffffffe02027836 */ /* 0x004fe40000000000 */
[----:B---3--:R-:W-:Y:S01]  /*14d0*/  FMUL R9, R9, UR33 ;  /* 0x0000002109097c20 */ /* 0x008fe20008400000 */
[----:B------:R2:W5:Y:S03]  /*14e0*/  @!P0 LDG.E R5, desc[UR50][R12.64] ;  /* 0x000000320c058981 */ /* 0x000566000c1e1900 */
[----:B------:R-:W-:Y:S01]  /*14f0*/  F2I.FTZ.U32.TRUNC.NTZ R2, R2 ;  /* 0x0000000200027305 */ /* 0x000fe2000021f000 */
[----:B------:R-:W-:Y:S01]  /*1500*/  UMOV UR33, URZ ;  /* 0x000000ff00217c82 */ /* 0x000fe20008000000 */
[----:B------:R2:W5:Y:S01]  /*1510*/  @!P0 LDG.E R6, desc[UR50][R12.64+0x4] ;  /* 0x000004320c068981 */ /* 0x000562000c1e1900 */
[----:B------:R-:W-:-:S05]  /*1520*/  CS2R.32 R16, SR_CgaSize ;  /* 0x0000000000107805 */ /* 0x000fca0000008a00 */
[----:B------:R-:W-:-:S05]  /*1530*/  IMAD R16, R16, -0xa0, RZ ;  /* 0xffffff6010107824 */ /* 0x000fca00078e02ff */
[----:B------:R-:W-:-:S14]  /*1540*/  R2UR UR56, R16 ;  /* 0x00000000103872ca */ /* 0x000fdc00000e0000 */
[----:B------:R-:W3:Y:S01]  /*1550*/  LDCU UR56, c[0x0][UR56+0x2a0] ;  /* 0x00005400383877ac */ /* 0x000ee20008000800 */
[----:B------:R-:W-:Y:S01]  /*1560*/  LOP3.LUT R10, R10, 0xfffffffd, RZ, 0xc0, !PT ;  /* 0xfffffffd0a0a7812 */ /* 0x000fe200078ec0ff */
[----:B------:R-:W-:Y:S01]  /*1570*/  IMAD.MOV.U32 R14, RZ, RZ, RZ ;  /* 0x000000ffff0e7224 */ /* 0x000fe200078e00ff */
[----:B-1----:R-:W-:Y:S02]  /*1580*/  ISETP.NE.AND P3, PT, RZ, UR16, PT ;  /* 0x00000010ff007c0c */ /* 0x002fe4000bf65270 */
[----:B------:R-:W-:-:S05]  /*1590*/  CS2R.32 R16, SR_CgaSize ;  /* 0x0000000000107805 */ /* 0x000fca0000008a00 */
[----:B------:R-:W-:-:S05]  /*15a0*/  IMAD R16, R16, -0xa0, RZ ;  /* 0xffffff6010107824 */ /* 0x000fca00078e02ff */
[----:B------:R-:W-:-:S14]  /*15b0*/  R2UR UR54, R16 ;  /* 0x00000000103672ca */ /* 0x000fdc00000e0000 */
[----:B------:R-:W1:Y:S01]  /*15c0*/  LDCU UR54, c[0x0][UR54+0x2a4] ;  /* 0x00005480363677ac */ /* 0x000e620008000800 */
[----:B------:R-:W-:Y:S01]  /*15d0*/  F2I.U32.TRUNC.NTZ R9, R9 ;  /* 0x0000000900097305 */ /* 0x000fe2000020f000 */
[----:B------:R-:W-:Y:S01]  /*15e0*/  IMAD.MOV.U32 R16, RZ, RZ, -0x1 ;  /* 0xffffffffff107424 */ /* 0x000fe200078e00ff */
[----:B------:R-:W-:Y:S01]  /*15f0*/  UISETP.NE.AND UP0, UPT, UR37, URZ, UPT ;  /* 0x000000ff2500728c */ /* 0x000fe2000bf05270 */
[----:B------:R-:W-:Y:S02]  /*1600*/  R2UR UR59, R8 ;  /* 0x00000000083b72ca */ /* 0x000fe400000e0000 */
[----:B------:R-:W-:Y:S02]  /*1610*/  I2FP.F32.U32 R8, UR58 ;  /* 0x0000003a00087c45 */ /* 0x000fe40008201000 */
[----:B------:R-:W-:Y:S02]  /*1620*/  R2UR UR19, R3 ;  /* 0x00000000031372ca */ /* 0x000fe400000e0000 */
[----:B------:R-:W4:Y:S01]  /*1630*/  I2F.RP R3, UR47 ;  /* 0x0000002f00037d06 */ /* 0x000f220008209400 */
[----:B------:R-:W-:-:S06]  /*1640*/  FMUL R8, R8, UR24 ;  /* 0x0000001808087c20 */ /* 0x000fcc0008400000 */
[----:B------:R-:W-:Y:S01]  /*1650*/  UIADD3 UR32, UP2, UPT, UR59, UR12, URZ ;  /* 0x0000000c3b207290 */ /* 0x000fe2000ff5e0ff */
[----:B------:R-:W-:Y:S03]  /*1660*/  F2I.U32.TRUNC.NTZ R8, R8 ;  /* 0x0000000800087305 */ /* 0x000fe6000020f000 */
[----:B------:R-:W-:Y:S02]  /*1670*/  ULEA.HI.X.SX32 UR59, UR59, UR13, 0x1, UP2 ;  /* 0x0000000d3b3b7291 */ /* 0x000fe400090f0eff */
[----:B------:R-:W-:Y:S02]  /*1680*/  UIADD3 UR32, UP2, UPT, UR32, -0x1, URZ ;  /* 0xffffffff20207890 */ /* 0x000fe4000ff5e0ff */
[----:B------:R-:W-:Y:S01]  /*1690*/  UIADD3 UR25, UP4, UPT, UR19, UR10, URZ ;  /* 0x0000000a13197290 */ /* 0x000fe2000ff9e0ff */
[----:B----4-:R-:W4:Y:S01]  /*16a0*/  MUFU.RCP R3, R3 ;  /* 0x0000000300037308 */ /* 0x010f220000001000 */
[----:B------:R-:W-:-:S02]  /*16b0*/  UIADD3.X UR59, UPT, UPT, UR59, -0x1, URZ, UP2, !UPT ;  /* 0xffffffff3b3b7890 */ /* 0x000fc400097fe4ff */
[----:B------:R-:W-:Y:S02]  /*16c0*/  UIADD3 UR18, UP6, UPT, UR32, UR9, URZ ;  /* 0x0000000920127290 */ /* 0x000fe4000ffde0ff */
[----:B------:R-:W-:Y:S02]  /*16d0*/  ULEA.HI.X.SX32 UR19, UR19, UR11, 0x1, UP4 ;  /* 0x0000000b13137291 */ /* 0x000fe4000a0f0eff */
[----:B------:R-:W-:Y:S02]  /*16e0*/  UIADD3.X UR41, UPT, UPT, URZ, UR59, URZ, UP6, !UPT ;  /* 0x0000003bff297290 */ /* 0x000fe4000b7fe4ff */
[----:B------:R-:W-:Y:S02]  /*16f0*/  UIADD3 UR25, UP4, UPT, UR25, -0x1, URZ ;  /* 0xffffffff19197890 */ /* 0x000fe4000ff9e0ff */
[----:B------:R-:W-:Y:S02]  /*1700*/  UIMAD.WIDE.U32 UR62, UR41, UR14, URZ ;  /* 0x0000000e293e72a5 */ /* 0x000fe4000f8e00ff */
[----:B------:R-:W-:-:S02]  /*1710*/  UIADD3.X UR19, UPT, UPT, UR19, -0x1, URZ, UP4, !UPT ;  /* 0xffffffff13137890 */ /* 0x000fc4000a7fe4ff */
[----:B------:R-:W-:Y:S02]  /*1720*/  UIADD3 UR46, UP4, UPT, UR25, UR7, URZ ;  /* 0x00000007192e7290 */ /* 0x000fe4000ff9e0ff */
[----:B------:R-:W-:Y:S01]  /*1730*/  UIMAD.WIDE.U32 UR52, UR18, UR14, URZ ;  /* 0x0000000e123472a5 */ /* 0x000fe2000f8e00ff */
[----:B----4-:R-:W-:Y:S01]  /*1740*/  VIADD R3, R3, 0xffffffe ;  /* 0x0ffffffe03037836 */ /* 0x010fe20000000000 */
[----:B------:R-:W-:Y:S02]  /*1750*/  UIMAD.WIDE.U32 UR62, UP6, UR18, UR15, UR62 ;  /* 0x0000000f123e72a5 */ /* 0x000fe4000f8c003e */
[----:B------:R-:W-:Y:S02]  /*1760*/  UIADD3.X UR18, UPT, UPT, URZ, UR19, URZ, UP4, !UPT ;  /* 0x00000013ff127290 */ /* 0x000fe4000a7fe4ff */
[----:B------:R-:W-:Y:S01]  /*1770*/  UIADD3.X UR61, UPT, UPT, URZ, URZ, URZ, UP6, !UPT ;  /* 0x000000ffff3d7290 */ /* 0x000fe2000b7fe4ff */
[----:B------:R-:W4:Y:S01]  /*1780*/  F2I.FTZ.U32.TRUNC.NTZ R3, R3 ;  /* 0x0000000300037305 */ /* 0x000f22000021f000 */
[----:B------:R-:W-:-:S02]  /*1790*/  UIMAD.WIDE.U32 UR64, UR18, UR4, URZ ;  /* 0x00000004124072a5 */ /* 0x000fc4000f8e00ff */
[----:B------:R-:W-:Y:S01]  /*17a0*/  UIADD3 URZ, UP6, UPT, UR53, UR62, URZ ;  /* 0x0000003e35ff7290 */ /* 0x000fe2000ffde0ff */
[----:B------:R-:W-:Y:S01]  /*17b0*/  UMOV UR60, UR63 ;  /* 0x0000003f003c7c82 */ /* 0x000fe20008000000 */
[----:B------:R-:W-:Y:S02]  /*17c0*/  UIMAD.WIDE.U32 UR52, UP4, UR46, UR5, UR64 ;  /* 0x000000052e3472a5 */ /* 0x000fe4000f880040 */
[----:B------:R-:W-:Y:S02]  /*17d0*/  UIMAD.WIDE.U32.X UR64, UR41, UR15, UR60, UP6 ;  /* 0x0000000f294072a5 */ /* 0x000fe4000b0e043c */
[----:B------:R-:W-:Y:S02]  /*17e0*/  UIMAD.WIDE.U32 UR62, UR46, UR4, URZ ;  /* 0x000000042e3e72a5 */ /* 0x000fe4000f8e00ff */
[----:B------:R-:W-:Y:S02]  /*17f0*/  USEL UR32, UR32, UR64, !UP3 ;  /* 0x0000004020207287 */ /* 0x000fe4000d800000 */
[----:B------:R-:W-:Y:S01]  /*1800*/  USEL UR59, UR59, UR65, !UP3 ;  /* 0x000000413b3b7287 */ /* 0x000fe2000d800000 */
[----:B------:R-:W-:Y:S01]  /*1810*/  R2UR UR65, R2 ;  /* 0x00000000024172ca */ /* 0x000fe200000e0000 */
[----:B------:R-:W-:Y:S01]  /*1820*/  UIADD3.X UR61, UPT, UPT, URZ, URZ, URZ, UP4, !UPT ;  /* 0x000000ffff3d7290 */ /* 0x000fe2000a7fe4ff */
[----:B------:R-:W-:Y:S01]  /*1830*/  IABS R2, R4 ;  /* 0x0000000400027213 */ /* 0x000fe20000000000 */
[----:B------:R-:W-:-:S02]  /*1840*/  UISETP.NE.U32.AND UP2, UPT, UR4, URZ, UPT ;  /* 0x000000ff0400728c */ /* 0x000fc4000bf45070 */
[----:B------:R-:W-:Y:S02]  /*1850*/  UIADD3 URZ, UP4, UPT, UR63, UR52, URZ ;  /* 0x000000343fff7290 */ /* 0x000fe4000ff9e0ff */
[----:B------:R-:W-:Y:S01]  /*1860*/  USHF.R.U64 UR59, UR32, UR8, UR59 ;  /* 0x00000008203b7299 */ /* 0x000fe2000800123b */
[----:B------:R-:W-:Y:S01]  /*1870*/  IMAD.MOV R2, RZ, RZ, -R2 ;  /* 0x000000ffff027224 */ /* 0x000fe200078e0a02 */
[----:B------:R-:W-:Y:S01]  /*1880*/  UMOV UR60, UR53 ;  /* 0x00000035003c7c82 */ /* 0x000fe20008000000 */
[----:B------:R-:W-:Y:S01]  /*1890*/  UISETP.NE.AND.EX UP2, UPT, UR5, URZ, UPT, UP2 ;  /* 0x000000ff0500728c */ /* 0x000fe2000bf45320 */
[----:B----4-:R-:W-:Y:S01]  /*18a0*/  R2UR UR53, R3 ;  /* 0x00000000033572ca */ /* 0x010fe200000e0000 */
[----:B------:R-:W-:Y:S02]  /*18b0*/  UIMAD.WIDE.U32.X UR60, UR18, UR5, UR60, UP4 ;  /* 0x00000005123c72a5 */ /* 0x000fe4000a0e043c */
[----:B------:R-:W-:Y:S02]  /*18c0*/  UIADD3 UR59, UPT, UPT, UR27, -0x1, UR59 ;  /* 0xffffffff1b3b7890 */ /* 0x000fe4000fffe03b */
[----:B------:R-:W-:-:S02]  /*18d0*/  USEL UR25, UR25, UR60, !UP2 ;  /* 0x0000003c19197287 */ /* 0x000fc4000d000000 */
[----:B------:R-:W-:Y:S01]  /*18e0*/  USEL UR19, UR19, UR61, !UP2 ;  /* 0x0000003d13137287 */ /* 0x000fe2000d000000 */
[----:B------:R-:W-:Y:S01]  /*18f0*/  R2UR UR60, R2 ;  /* 0x00000000023c72ca */ /* 0x000fe200000e0000 */
[----:B------:R-:W-:Y:S01]  /*1900*/  IMAD.U32 R3, RZ, RZ, UR59 ;  /* 0x0000003bff037e24 */ /* 0x000fe2000f8e00ff */
[----:B------:R-:W-:Y:S01]  /*1910*/  UIADD3 UR32, UPT, UPT, URZ, -UR65, URZ ;  /* 0x80000041ff207290 */ /* 0x000fe2000fffe0ff */
[----:B------:R-:W-:Y:S01]  /*1920*/  IABS R2, R0 ;  /* 0x0000000000027213 */ /* 0x000fe20000000000 */
[----:B------:R-:W-:Y:S02]  /*1930*/  USHF.R.U64 UR19, UR25, UR6, UR19 ;  /* 0x0000000619137299 */ /* 0x000fe40008001213 */
[----:B------:R-:W-:Y:S01]  /*1940*/  IABS R3, R3 ;  /* 0x0000000300037213 */ /* 0x000fe20000000000 */
[----:B------:R-:W-:Y:S01]  /*1950*/  UIMAD UR32, UR32, UR48, URZ ;  /* 0x00000030202072a4 */ /* 0x000fe2000f8e02ff */
[----:B------:R-:W-:Y:S01]  /*1960*/  IMAD.MOV R2, RZ, RZ, -R2 ;  /* 0x000000ffff027224 */ /* 0x000fe200078e0a02 */
[----:B------:R-:W-:Y:S01]  /*1970*/  UIADD3 UR57, UPT, UPT, UR26, -0x1, UR19 ;  /* 0xffffffff1a397890 */ /* 0x000fe2000fffe013 */
[----:B------:R-:W-:Y:S01]  /*1980*/  R2UR UR25, R3 ;  /* 0x00000000031972ca */ /* 0x000fe200000e0000 */
[----:B------:R-:W-:Y:S01]  /*1990*/  UMOV UR64, URZ ;  /* 0x000000ff00407c82 */ /* 0x000fe20008000000 */
[----:B------:R-:W-:Y:S01]  /*19a0*/  UIADD3 UR19, UPT, UPT, URZ, -UR53, URZ ;  /* 0x80000035ff137290 */ /* 0x000fe2000fffe0ff */
[----:B------:R-:W-:Y:S01]  /*19b0*/  R2UR UR46, R2 ;  /* 0x00000000022e72ca */ /* 0x000fe200000e0000 */
[----:B------:R-:W-:Y:S01]  /*19c0*/  UIMAD.WIDE.U32 UR62, UR65, UR32, UR64 ;  /* 0x00000020413e72a5 */ /* 0x000fe2000f8e0040 */
[----:B------:R-:W-:Y:S01]  /*19d0*/  IMAD.U32 R3, RZ, RZ, UR57 ;  /* 0x00000039ff037e24 */ /* 0x000fe2000f8e00ff */
[----:B------:R-:W-:Y:S01]  /*19e0*/  UIMAD UR19, UR19, UR47, URZ ;  /* 0x0000002f131372a4 */ /* 0x000fe2000f8e02ff */
[----:B------:R-:W-:Y:S01]  /*19f0*/  UMOV UR52, URZ ;  /* 0x000000ff00347c82 */ /* 0x000fe20008000000 */
[----:B------:R-:W-:-:S02]  /*1a00*/  UISETP.NE.AND UP4, UPT, UR40, 0x1, UPT ;  /* 0x000000012800788c */ /* 0x000fc4000bf85270 */
[----:B------:R-:W-:Y:S01]  /*1a10*/  IABS R3, R3 ;  /* 0x0000000300037213 */ /* 0x000fe20000000000 */
[----:B------:R-:W-:Y:S01]  /*1a20*/  UMOV UR49, UR63 ;  /* 0x0000003f00317c82 */ /* 0x000fe20008000000 */
[----:B------:R-:W-:Y:S01]  /*1a30*/  UIMAD.WIDE.U32 UR52, UR53, UR19, UR52 ;  /* 0x00000013353472a5 */ /* 0x000fe2000f8e0034 */
[----:B------:R-:W-:Y:S01]  /*1a40*/  R2UR UR40, R9 ;  /* 0x00000000092872ca */ /* 0x000fe200000e0000 */
[----:B------:R-:W-:Y:S01]  /*1a50*/  UIMAD.WIDE.U32 UR62, UR49, UR25, URZ ;  /* 0x00000019313e72a5 */ /* 0x000fe2000f8e00ff */
[----:B------:R-:W-:Y:S01]  /*1a60*/  R2UR UR55, R3 ;  /* 0x00000000033772ca */ /* 0x000fe200000e0000 */
[----:B------:R-:W-:Y:S01]  /*1a70*/  USEL UR32, UR42, UR58, !UP4 ;  /* 0x0000003a2a207287 */ /* 0x000fe2000e000000 */
[----:B------:R-:W4:Y:S01]  /*1a80*/  LDC.64 R2, c[0x0][0xbd0] ;  /* 0x0002f400ff027b82 */ /* 0x000f220000000a00 */
[----:B------:R-:W-:Y:S01]  /*1a90*/  ULOP3.LUT UR52, URZ, UR27, URZ, 0x33, !UPT ;  /* 0x0000001bff347292 */ /* 0x000fe2000f8e33ff */
[----:B------:R-:W-:Y:S01]  /*1aa0*/  PRMT R9, RZ, 0x7610, R9 ;  /* 0x00007610ff097816 */ /* 0x000fe20000000009 */
[----:B------:R-:W-:Y:S01]  /*1ab0*/  ULOP3.LUT UR49, URZ, UR26, URZ, 0x33, !UPT ;  /* 0x0000001aff317292 */ /* 0x000fe2000f8e33ff */
[----:B------:R-:W-:Y:S01]  /*1ac0*/  UMOV UR19, UR63 ;  /* 0x0000003f00137c82 */ /* 0x000fe20008000000 */
[----:B------:R-:W-:-:S02]  /*1ad0*/  UIMAD.WIDE.U32 UR62, UR30, UR17, URZ ;  /* 0x000000111e3e72a5 */ /* 0x000fc4000f8e00ff */
[----:B------:R-:W-:Y:S02]  /*1ae0*/  UIMAD UR60, UR19, UR60, UR25 ;  /* 0x0000003c133c72a4 */ /* 0x000fe4000f8e0219 */
[----:B------:R-:W-:Y:S02]  /*1af0*/  UIADD3 UR19, UPT, UPT, UR36, 0x270, URZ ;  /* 0x0000027024137890 */ /* 0x000fe4000fffe0ff */
[----:B------:R-:W-:Y:S02]  /*1b00*/  UIMAD.WIDE.U32 UR66, UR53, UR55, URZ ;  /* 0x00000037354272a5 */ /* 0x000fe4000f8e00ff */
[----:B------:R-:W-:Y:S02]  /*1b10*/  UISETP.GT.U32.AND UP6, UPT, UR48, UR60, UPT ;  /* 0x0000003c3000728c */ /* 0x000fe4000bfc4070 */
[----:B------:R-:W-:Y:S01]  /*1b20*/  UIADD3 UR36, UPT, UPT, UR36, 0x1d0, URZ ;  /* 0x000001d024247890 */ /* 0x000fe2000fffe0ff */
[----:B------:R-:W2:Y:S03]  /*1b30*/  LDCU UR25, c[0x0][0x378] ;  /* 0x00006f00ff1977ac */ /* 0x000ea60008000800 */
[----:B------:R-:W-:-:S02]  /*1b40*/  @UP5 USEL UR36, UR36, UR19, !UP1 ;  /* 0x0000001324245287 */ /* 0x000fc4000c800000 */
[----:B------:R-:W-:Y:S01]  /*1b50*/  UISETP.GE.AND UP1, UPT, UR59, URZ, UPT ;  /* 0x000000ff3b00728c */ /* 0x000fe2000bf26270 */
[----:B------:R-:W-:Y:S02]  /*1b60*/  UMOV UR19, UR67 ;  /* 0x0000004300137c82 */ /* 0x000fe40008000000 */
[----:B------:R-:W-:Y:S02]  /*1b70*/  @!UP6 UIADD3 UR60, UPT, UPT, UR60, -UR48, URZ ;  /* 0x800000303c3ce290 */ /* 0x000fe4000fffe0ff */
[----:B------:R-:W-:Y:S02]  /*1b80*/  UIMAD UR55, UR19, UR46, UR55 ;  /* 0x0000002e133772a4 */ /* 0x000fe4000f8e0237 */
[----:B------:R-:W-:Y:S02]  /*1b90*/  UISETP.GT.U32.AND UP6, UPT, UR48, UR60, UPT ;  /* 0x0000003c3000728c */ /* 0x000fe4000bfc4070 */
[----:B------:R-:W-:Y:S02]  /*1ba0*/  UISETP.GT.U32.AND UP5, UPT, UR47, UR55, UPT ;  /* 0x000000372f00728c */ /* 0x000fe4000bfa4070 */
[----:B------:R-:W-:-:S02]  /*1bb0*/  USEL UR19, UR58, UR42, !UP4 ;  /* 0x0000002a3a137287 */ /* 0x000fc4000e000000 */
[----:B------:R-:W-:Y:S02]  /*1bc0*/  USEL UR17, UR30, UR17, !UP4 ;  /* 0x000000111e117287 */ /* 0x000fe4000e000000 */
[----:B--2---:R-:W-:Y:S02]  /*1bd0*/  UIMAD.WIDE.U32 UR30, UR62, UR25, URZ ;  /* 0x000000193e1e72a5 */ /* 0x004fe4000f8e00ff */
[----:B------:R-:W-:Y:S02]  /*1be0*/  UIMAD UR25, UR63, UR25, URZ ;  /* 0x000000193f1972a4 */ /* 0x000fe4000f8e02ff */
[----:B------:R-:W-:Y:S02]  /*1bf0*/  @!UP6 UIADD3 UR60, UPT, UPT, UR60, -UR48, URZ ;  /* 0x800000303c3ce290 */ /* 0x000fe4000fffe0ff */
[----:B------:R-:W-:Y:S02]  /*1c00*/  @!UP5 UIADD3 UR55, UPT, UPT, UR55, -UR47, URZ ;  /* 0x8000002f3737d290 */ /* 0x000fe4000fffe0ff */
[----:B------:R-:W-:Y:S01]  /*1c10*/  UIMAD.WIDE.U32 UR62, UR19, UR17, UR32 ;  /* 0x00000011133e72a5 */ /* 0x000fe2000f8e0020 */
[----:B------:R-:W-:Y:S01]  /*1c20*/  R2UR UR19, R8 ;  /* 0x00000000081372ca */ /* 0x000fe200000e0000 */
[----:B------:R-:W-:Y:S01]  /*1c30*/  UISETP.GT.U32.AND UP5, UPT, UR47, UR55, UPT ;  /* 0x000000372f00728c */ /* 0x000fe2000bfa4070 */
[----:B------:R-:W-:Y:S01]  /*1c40*/  PRMT R8, RZ, 0x7610, R8 ;  /* 0x00007610ff087816 */ /* 0x000fe20000000008 */
[----:B------:R-:W-:-:S02]  /*1c50*/  @!UP1 UIADD3 UR60, UPT, UPT, -UR60, URZ, URZ ;  /* 0x000000ff3c3c9290 */ /* 0x000fc4000fffe1ff */
[----:B------:R-:W-:Y:S01]  /*1c60*/  UISETP.GE.AND UP1, UPT, UR57, URZ, UPT ;  /* 0x000000ff3900728c */ /* 0x000fe2000bf26270 */
[----:B------:R-:W-:Y:S01]  /*1c70*/  UMOV UR24, UR62 ;  /* 0x0000003e00187c82 */ /* 0x000fe20008000000 */
[----:B------:R-:W-:Y:S01]  /*1c80*/  UMOV UR17, UR63 ;  /* 0x0000003f00117c82 */ /* 0x000fe20008000000 */
[----:B----4-:R-:W-:Y:S01]  /*1c90*/  ISETP.LE.U32.AND P0, PT, R2, UR24, PT ;  /* 0x0000001802007c0c */ /* 0x010fe2000bf03070 */
[----:B------:R-:W-:Y:S01]  /*1ca0*/  IMAD.U32 R2, RZ, RZ, UR17 ;  /* 0x00000011ff027e24 */ /* 0x000fe2000f8e00ff */
[----:B------:R-:W-:Y:S02]  /*1cb0*/  UISETP.NE.AND UP6, UPT, UR27, URZ, UPT ;  /* 0x000000ff1b00728c */ /* 0x000fe4000bfc5270 */
[----:B------:R-:W-:Y:S02]  /*1cc0*/  @!UP5 UIADD3 UR55, UPT, UPT, UR55, -UR47, URZ ;  /* 0x8000002f3737d290 */ /* 0x000fe4000fffe0ff */
[----:B------:R-:W-:Y:S01]  /*1cd0*/  UISETP.NE.AND UP5, UPT, UR26, URZ, UPT ;  /* 0x000000ff1a00728c */ /* 0x000fe2000bfa5270 */
[----:B------:R-:W-:Y:S01]  /*1ce0*/  ISETP.GE.U32.AND.EX P1, PT, R2, R3, PT, P0 ;  /* 0x000000030200720c */ /* 0x000fe20003f26100 */
[----:B------:R-:W-:Y:S01]  /*1cf0*/  @!UP1 UIADD3 UR55, UPT, UPT, -UR55, URZ, URZ ;  /* 0x000000ff37379290 */ /* 0x000fe2000fffe1ff */
[----:B------:R-:W-:Y:S01]  /*1d00*/  PLOP3.LUT P0, PT, PT, PT, PT, 0x80, 0x8 ;  /* 0x000000000008781c */ /* 0x000fe20003f0f070 */
[----:B------:R-:W-:-:S02]  /*1d10*/  USEL UR60, UR52, UR60, !UP6 ;  /* 0x0000003c343c7287 */ /* 0x000fc4000f000000 */
[----:B------:R-:W-:Y:S02]  /*1d20*/  USEL UR55, UR49, UR55, !UP5 ;  /* 0x0000003731377287 */ /* 0x000fe4000e800000 */
[----:B------:R-:W-:Y:S02]  /*1d30*/  UIADD3 UR60, UPT, UPT, UR59, -UR60, URZ ;  /* 0x8000003c3b3c7290 */ /* 0x000fe4000fffe0ff */
[----:B------:R-:W-:Y:S02]  /*1d40*/  UIADD3 UR55, UPT, UPT, UR57, -UR55, URZ ;  /* 0x8000003739377290 */ /* 0x000fe4000fffe0ff */
[----:B------:R-:W-:Y:S02]  /*1d50*/  UIADD3 UR40, UPT, UPT, -UR40, URZ, URZ ;  /* 0x000000ff28287290 */ /* 0x000fe4000fffe1ff */
[----:B------:R-:W-:Y:S02]  /*1d60*/  UIMAD UR62, UR60, UR55, URZ ;  /* 0x000000373c3e72a4 */ /* 0x000fe4000f8e02ff */
[----:B------:R-:W-:Y:S01]  /*1d70*/  USEL UR60, UR55, UR60, !UP4 ;  /* 0x0000003c373c7287 */ /* 0x000fe2000e000000 */
[----:B------:R-:W-:Y:S01]  /*1d80*/  @P0 LOP3.LUT R10, R10, 0x2, RZ, 0xfc, !PT ;  /* 0x000000020a0a0812 */ /* 0x000fe200078efcff */
[----:B------:R-:W-:Y:S01]  /*1d90*/  UIADD3 UR19, UPT, UPT, -UR19, URZ, URZ ;  /* 0x000000ff13137290 */ /* 0x000fe2000fffe1ff */
[----:B------:R-:W-:Y:S01]  /*1da0*/  UMOV UR18, 0xffffffff ;  /* 0xffffffff00127882 */ /* 0x000fe20000000000 */
[----:B------:R-:W-:Y:S01]  /*1db0*/  UMOV UR41, URZ ;  /* 0x000000ff00297c82 */ /* 0x000fe20008000000 */
[----:B------:R-:W-:-:S02]  /*1dc0*/  UIADD3 UR25, UPT, UPT, UR31, UR25, URZ ;  /* 0x000000191f197290 */ /* 0x000fc4000fffe0ff */
[----:B------:R-:W-:Y:S02]  /*1dd0*/  USHF.R.S32.HI UR57, URZ, 0x1f, UR62 ;  /* 0x0000001fff397899 */ /* 0x000fe4000801143e */
[----:B------:R-:W-:Y:S02]  /*1de0*/  USHF.R.S32.HI UR55, URZ, 0x1f, UR60 ;  /* 0x0000001fff377899 */ /* 0x000fe4000801143c */
[----:B---3--:R-:W-:Y:S02]  /*1df0*/  UIMAD UR40, UR56, UR40, UR42 ;  /* 0x00000028382872a4 */ /* 0x008fe4000f8e022a */
[----:B-1----:R-:W-:Y:S01]  /*1e00*/  UIMAD UR19, UR54, UR19, UR58 ;  /* 0x00000013361372a4 */ /* 0x002fe2000f8e023a */
[----:B------:R-:W-:Y:S11]  /*1e10*/  BRA.U UP0, `(.L_x_12) ;  /* 0x0000000100347547 */ /* 0x000ff6000b800000 */
[----:B------:R-:W-:Y:S02]  /*1e20*/  UISETP.NE.AND UP0, UPT, UR21, 0x4, UPT ;  /* 0x000000041500788c */ /* 0x000fe4000bf05270 */
[----:B------:R-:W-:-:S04]  /*1e30*/  UISETP.NE.AND UP1, UPT, UR19, URZ, UPT ;  /* 0x000000ff1300728c */ /* 0x000fc8000bf25270 */
[----:B------:R-:W-:Y:S01]  /*1e40*/  PLOP3.LUT P0, PT, PT, PT, UP0, 0x80, 0x8 ;  /* 0x000000000008781c */ /* 0x000fe20003f0f008 */
[----:B------:R-:W-:-:S04]  /*1e50*/  UISETP.LT.U32.OR UP1, UPT, UR40, 0x2, !UP1 ;  /* 0x000000022800788c */ /* 0x000fc8000cf21470 */
[----:B------:R-:W-:Y:S01]  /*1e60*/  @UP0 ULOP3.LUT UR40, UR40, 0xfffffffe, URZ, 0xc0, !UPT ;  /* 0xfffffffe28280892 */ /* 0x000fe2000f8ec0ff */
[----:B------:R-:W-:Y:S01]  /*1e70*/  @UP0 UMOV UR19, 0x3 ;  /* 0x0000000300130882 */ /* 0x000fe20000000000 */
[----:B------:R-:W-:Y:S02]  /*1e80*/  USEL UR56, URZ, 0x1, !UP1 ;  /* 0x00000001ff387887 */ /* 0x000fe4000c800000 */
[----:B------:R-:W-:Y:S02]  /*1e90*/  @UP0 USHF.L.U32 UR19, UR19, UR40, URZ ;  /* 0x0000002813130299 */ /* 0x000fe400080006ff */
[----:B------:R-:W-:-:S04]  /*1ea0*/  USEL UR54, URZ, 0x2, !UP1 ;  /* 0x00000002ff367887 */ /* 0x000fc8000c800000 */
[----:B------:R-:W-:Y:S01]  /*1eb0*/  UIADD3 UR54, UPT, UPT, UR56, UR54, URZ ;  /* 0x0000003638367290 */ /* 0x000fe2000fffe0ff */
[----:B------:R-:W-:-:S05]  /*1ec0*/  @P0 IMAD.U32 R2, RZ, RZ, UR19 ;  /* 0x00000013ff020e24 */ /* 0x000fca000f8e00ff */
[----:B------:R-:W-:Y:S01]  /*1ed0*/  IMAD.U32 R9, RZ, RZ, UR54 ;  /* 0x00000036ff097e24 */ /* 0x000fe2000f8e00ff */
[----:B------:R-:W-:-:S07]  /*1ee0*/  @P0 PRMT R8, R2, 0x7610, R8 ;  /* 0x0000761002080816 */ /* 0x000fce0000000008 */
.L_x_12:
[----:B------:R-:W-:Y:S01]  /*1ef0*/  UMOV UR63, UR57 ;  /* 0x00000039003f7c82 */ /* 0x000fe20008000000 */
[----:B------:R-:W-:Y:S01]  /*1f00*/  UMOV UR61, UR55 ;  /* 0x00000037003d7c82 */ /* 0x000fe20008000000 */
[----:B------:R-:W-:Y:S01]  /*1f10*/  IMAD.U32 R18, RZ, RZ, UR62 ;  /* 0x0000003eff127e24 */ /* 0x000fe2000f8e00ff */
[----:B------:R-:W-:Y:S01]  /*1f20*/  MOV R12, UR60 ;  /* 0x0000003c000c7c02 */ /* 0x000fe20008000f00 */
[----:B------:R-:W-:Y:S01]  /*1f30*/  IMAD.U32 R19, RZ, RZ, UR63 ;  /* 0x0000003fff137e24 */ /* 0x000fe2000f8e00ff */
[----:B------:R-:W-:Y:S01]  /*1f40*/  MOV R13, UR61 ;  /* 0x0000003d000d7c02 */ /* 0x000fe20008000f00 */
[----:B------:R-:W-:Y:S01]  /*1f50*/  UMOV UR40, URZ ;  /* 0x000000ff00287c82 */ /* 0x000fe20008000000 */
[----:B------:R-:W-:Y:S01]  /*1f60*/  UMOV UR19, 0xffffffff ;  /* 0xffffffff00137882 */ /* 0x000fe20000000000 */
[----:B------:R-:W-:Y:S05]  /*1f70*/  @P1 BRA P3, `(.L_x_13) ;  /* 0x0000001400f41947 */ /* 0x000fea0001800000 */
[----:B------:R-:W-:Y:S01]  /*1f80*/  IMAD.U32 R3, RZ, RZ, UR17 ;  /* 0x00000011ff037e24 */ /* 0x000fe2000f8e00ff */
[----:B------:R-:W-:Y:S01]  /*1f90*/  ISETP.LE.U32.AND P0, PT, R18, UR24, PT ;  /* 0x0000001812007c0c */ /* 0x000fe2000bf03070 */
[----:B------:R-:W-:Y:S01]  /*1fa0*/  UMOV UR41, URZ ;  /* 0x000000ff00297c82 */ /* 0x000fe20008000000 */
[----:B------:R-:W-:Y:S01]  /*1fb0*/  UMOV UR40, URZ ;  /* 0x000000ff00287c82 */ /* 0x000fe20008000000 */
[----:B------:R-:W-:Y:S01]  /*1fc0*/  IMAD.MOV.U32 R14, RZ, RZ, RZ ;  /* 0x000000ffff0e7224 */ /* 0x000fe200078e00ff */
[----:B------:R-:W-:-:S13]  /*1fd0*/  ISETP.GE.U32.AND.EX P0, PT, R3, R19, PT, P0 ;  /* 0x000000130300720c */ /* 0x000fda0003f06100 */
[----:B------:R-:W-:Y:S05]  /*1fe0*/  @!P0 BRA `(.L_x_14) ;  /* 0x0000001000b88947 */ /* 0x000fea0003800000 */
[----:B------:R-:W-:Y:S02]  /*1ff0*/  VIADD R2, R7, 0x20 ;  /* 0x0000002007027836 */ /* 0x000fe40000000000 */
[----:B------:R-:W-:Y:S02]  /*2000*/  IMAD.MOV.U32 R14, RZ, RZ, R7 ;  /* 0x000000ffff0e7224 */ /* 0x000fe400078e0007 */
[----:B-----5:R-:W-:Y:S01]  /*2010*/  IMAD.MOV.U32 R11, RZ, RZ, R6 ;  /* 0x000000ffff0b7224 */ /* 0x020fe200078e0006 */
[----:B------:R-:W-:Y:S02]  /*2020*/  ISETP.GE.AND P0, PT, R2, UR45, PT ;  /* 0x0000002d02007c0c */ /* 0x000fe4000bf06270 */
[----:B------:R-:W-:-:S11]  /*2030*/  MOV R2, R5 ;  /* 0x0000000500027202 */ /* 0x000fd60000000f00 */
[----:B------:R-:W1:Y:S01]  /*2040*/  @!P0 LDC.64 R18, c[0x0][0xbf0] ;  /* 0x0002fc00ff128b82 */ /* 0x000e620000000a00 */
[----:B------:R-:W-:Y:S02]  /*2050*/  UIADD3 UR19, UP1, UPT, UR10, -0x1, URZ ;  /* 0xffffffff0a137890 */ /* 0x000fe4000ff3e0ff */
[----:B------:R-:W-:Y:S01]  /*2060*/  UIADD3 UR12, UP0, UPT, UR12, -0x1, URZ ;  /* 0xffffffff0c0c7890 */ /* 0x000fe2000ff1e0ff */
[----:B------:R-:W-:Y:S01]  /*2070*/  BSSY.RECONVERGENT B0, `(.L_x_15) ;  /* 0x0000051000007945 */ /* 0x000fe20003800200 */
[----:B------:R-:W-:Y:S01]  /*2080*/  UIADD3.X UR40, UPT, UPT, UR11, -0x1, URZ, UP1, !UPT ;  /* 0xffffffff0b287890 */ /* 0x000fe20008ffe4ff */
[----:B-1----:R-:W-:-:S05]  /*2090*/  @!P0 IMAD.WIDE.U32 R18, R14, 0xc, R18 ;  /* 0x0000000c0e128825 */ /* 0x002fca00078e0012 */
[----:B------:R1:W5:Y:S04]  /*20a0*/  @!P0 LDG.E R5, desc[UR50][R18.64+0x180] ;  /* 0x0001803212058981 */ /* 0x000368000c1e1900 */
[----:B------:R1:W5:Y:S01]  /*20b0*/  @!P0 LDG.E R6, desc[UR50][R18.64+0x184] ;  /* 0x0001843212068981 */ /* 0x000362000c1e1900 */
[----:B------:R-:W-:Y:S01]  /*20c0*/  ISETP.GE.AND P0, PT, R14, UR45, PT ;  /* 0x0000002d0e007c0c */ /* 0x000fe2000bf06270 */
[----:B------:R-:W-:Y:S01]  /*20d0*/  UIADD3.X UR13, UPT, UPT, UR13, -0x1, URZ, UP0, !UPT ;  /* 0xffffffff0d0d7890 */ /* 0x000fe200087fe4ff */
[----:B------:R-:W-:Y:S01]  /*20e0*/  HFMA2 R17, -RZ, RZ, 0, 0 ;  /* 0x00000000ff117431 */ /* 0x000fe200000001ff */
[----:B------:R-:W-:-:S10]  /*20f0*/  MOV R16, 0x7fffffff ;  /* 0x7fffffff00107802 */ /* 0x000fd40000000f00 */
[----:B------:R-:W-:Y:S05]  /*2100*/  @P0 BRA `(.L_x_16) ;  /* 0x00000004001c0947 */ /* 0x000fea0003800000 */
[C---:B------:R-:W-:Y:S01]  /*2110*/  IADD3 R3, P1, PT, R2.reuse, UR12, RZ ;  /* 0x0000000c02037c10 */ /* 0x040fe2000ff3e0ff */
[----:B------:R-:W-:Y:S01]  /*2120*/  UIADD3 UR10, UPT, UPT, URZ, -UR65, URZ ;  /* 0x80000041ff0a7290 */ /* 0x000fe2000fffe0ff */
[----:B------:R-:W-:Y:S01]  /*2130*/  IADD3 R13, P0, PT, R11, UR19, RZ ;  /* 0x000000130b0d7c10 */ /* 0x000fe2000ff1e0ff */
[----:B------:R-:W-:Y:S01]  /*2140*/  UMOV UR54, URZ ;  /* 0x000000ff00367c82 */ /* 0x000fe20008000000 */
[----:B------:R-:W-:Y:S01]  /*2150*/  LEA.HI.X.SX32 R2, R2, UR13, 0x1, P1 ;  /* 0x0000000d02027c11 */ /* 0x000fe200088f0eff */
[----:B------:R-:W-:Y:S01]  /*2160*/  UIMAD UR10, UR10, UR48, URZ ;  /* 0x000000300a0a72a4 */ /* 0x000fe2000f8e02ff */
[----:B------:R-:W-:Y:S01]  /*2170*/  IADD3 R22, P1, PT, R3, UR9, RZ ;  /* 0x0000000903167c10 */ /* 0x000fe2000ff3e0ff */
[----:B------:R-:W-:Y:S01]  /*2180*/  UMOV UR55, UR65 ;  /* 0x0000004100377c82 */ /* 0x000fe20008000000 */
[----:B------:R-:W-:Y:S01]  /*2190*/  LEA.HI.X.SX32 R12, R11, UR40, 0x1, P0 ;  /* 0x000000280b0c7c11 */ /* 0x000fe200080f0eff */
[----:B------:R-:W-:Y:S01]  /*21a0*/  UIMAD.WIDE.U32 UR10, UR65, UR10, UR54 ;  /* 0x0000000a410a72a5 */ /* 0x000fe2000f8e0036 */
[----:B------:R-:W-:Y:S01]  /*21b0*/  IADD3 R16, P0, PT, R13, UR7, RZ ;  /* 0x000000070d107c10 */ /* 0x000fe2000ff1e0ff */
[----:B------:R-:W-:-:S04]  /*21c0*/  IMAD.X R11, RZ, RZ, R2, P1 ;  /* 0x000000ffff0b7224 */ /* 0x000fc800008e0602 */
[----:B------:R-:W-:Y:S02]  /*21d0*/  IMAD.X R15, RZ, RZ, R12, P0 ;  /* 0x000000ffff0f7224 */ /* 0x000fe400000e060c */
[----:B------:R-:W-:-:S04]  /*21e0*/  IMAD.WIDE.U32 R20, R11, UR14, RZ ;  /* 0x0000000e0b147c25 */ /* 0x000fc8000f8e00ff */
[----:B-1----:R-:W-:-:S04]  /*21f0*/  IMAD.WIDE.U32 R18, R15, UR4, RZ ;  /* 0x000000040f127c25 */ /* 0x002fc8000f8e00ff */
[----:B------:R-:W-:-:S04]  /*2200*/  IMAD.WIDE.U32 R20, P1, R22, UR15, R20 ;  /* 0x0000000f16147c25 */ /* 0x000fc8000f820014 */
[----:B------:R-:W-:-:S04]  /*2210*/  IMAD.WIDE.U32 R22, R22, UR14, RZ ;  /* 0x0000000e16167c25 */ /* 0x000fc8000f8e00ff */
[----:B------:R-:W-:-:S04]  /*2220*/  IMAD.WIDE.U32 R18, P0, R16, UR5, R18 ;  /* 0x0000000510127c25 */ /* 0x000fc8000f800012 */
[----:B------:R-:W-:-:S04]  /*2230*/  IMAD.WIDE.U32 R16, R16, UR4, RZ ;  /* 0x0000000410107c25 */ /* 0x000fc8000f8e00ff */
[----:B------:R-:W-:Y:S01]  /*2240*/  IMAD.X R25, RZ, RZ, RZ, P1 ;  /* 0x000000ffff197224 */ /* 0x000fe200008e06ff */
[----:B------:R-:W-:Y:S01]  /*2250*/  IADD3 RZ, P1, PT, R23, R20, RZ ;  /* 0x0000001417ff7210 */ /* 0x000fe20007f3e0ff */
[----:B------:R-:W-:Y:S02]  /*2260*/  IMAD.MOV.U32 R24, RZ, RZ, R21 ;  /* 0x000000ffff187224 */ /* 0x000fe400078e0015 */
[----:B------:R-:W-:Y:S01]  /*2270*/  IMAD.X R23, RZ, RZ, RZ, P0 ;  /* 0x000000ffff177224 */ /* 0x000fe200000e06ff */
[----:B------:R-:W-:Y:S01]  /*2280*/  IADD3 RZ, P0, PT, R17, R18, RZ ;  /* 0x0000001211ff7210 */ /* 0x000fe20007f1e0ff */
[----:B------:R-:W-:Y:S02]  /*2290*/  IMAD.MOV.U32 R22, RZ, RZ, R19 ;  /* 0x000000ffff167224 */ /* 0x000fe400078e0013 */
[----:B------:R-:W-:Y:S01]  /*22a0*/  IMAD.WIDE.U32.X R24, R11, UR15, R24, P1 ;  /* 0x0000000f0b187c25 */ /* 0x000fe200088e0418 */
[----:B------:R-:W-:-:S03]  /*22b0*/  PLOP3.LUT P1, PT, PT, PT, UP3, 0x80, 0x8 ;  /* 0x000000000008781c */ /* 0x000fc60003f2f038 */
[----:B------:R-:W-:Y:S01]  /*22c0*/  IMAD.WIDE.U32.X R22, R15, UR5, R22, P0 ;  /* 0x000000050f167c25 */ /* 0x000fe200080e0416 */
[----:B------:R-:W-:Y:S02]  /*22d0*/  PLOP3.LUT P0, PT, PT, PT, UP2, 0x80, 0x8 ;  /* 0x000000000008781c */ /* 0x000fe40003f0f028 */
[----:B------:R-:W-:Y:S02]  /*22e0*/  SEL R3, R3, R24, !P1 ;  /* 0x0000001803037207 */ /* 0x000fe40004800000 */
[----:B------:R-:W-:Y:S02]  /*22f0*/  SEL R2, R2, R25, !P1 ;  /* 0x0000001902027207 */ /* 0x000fe40004800000 */
[----:B------:R-:W-:Y:S02]  /*2300*/  SEL R13, R13, R22, !P0 ;  /* 0x000000160d0d7207 */ /* 0x000fe40004000000 */
[----:B------:R-:W-:Y:S02]  /*2310*/  SEL R12, R12, R23, !P0 ;  /* 0x000000170c0c7207 */ /* 0x000fe40004000000 */
[----:B------:R-:W-:-:S02]  /*2320*/  SHF.R.U64 R3, R3, UR8, R2 ;  /* 0x0000000803037c19 */ /* 0x000fc40008001202 */
[----:B------:R-:W-:Y:S02]  /*2330*/  SHF.R.U64 R13, R13, UR6, R12 ;  /* 0x000000060d0d7c19 */ /* 0x000fe4000800120c */
[----:B------:R-:W-:Y:S02]  /*2340*/  IADD3 R11, PT, PT, R4, -0x1, R3 ;  /* 0xffffffff040b7810 */ /* 0x000fe40007ffe003 */
[----:B------:R-:W-:Y:S02]  /*2350*/  IADD3 R3, PT, PT, R0, -0x1, R13 ;  /* 0xffffffff00037810 */ /* 0x000fe40007ffe00d */
[----:B------:R-:W-:Y:S02]  /*2360*/  IABS R2, R4 ;  /* 0x0000000400027213 */ /* 0x000fe40000000000 */
[----:B------:R-:W-:Y:S02]  /*2370*/  IABS R13, R11 ;  /* 0x0000000b000d7213 */ /* 0x000fe40000000000 */
[----:B------:R-:W-:Y:S01]  /*2380*/  IABS R12, R3 ;  /* 0x00000003000c7213 */ /* 0x000fe20000000000 */
[----:B------:R-:W-:Y:S01]  /*2390*/  IMAD.MOV R2, RZ, RZ, -R2 ;  /* 0x000000ffff027224 */ /* 0x000fe200078e0a02 */
[----:B------:R-:W-:Y:S01]  /*23a0*/  ISETP.GE.AND P4, PT, R11, RZ, PT ;  /* 0x000000ff0b00720c */ /* 0x000fe20003f86270 */
[----:B------:R-:W-:Y:S01]  /*23b0*/  IMAD.HI.U32 R16, R13, UR11, RZ ;  /* 0x0000000b0d107c27 */ /* 0x000fe2000f8e00ff */
[----:B------:R-:W-:-:S03]  /*23c0*/  ISETP.GE.AND P3, PT, R3, RZ, PT ;  /* 0x000000ff0300720c */ /* 0x000fc60003f66270 */
[----:B------:R-:W-:-:S04]  /*23d0*/  IMAD.HI.U32 R15, R12, UR53, RZ ;  /* 0x000000350c0f7c27 */ /* 0x000fc8000f8e00ff */
[----:B------:R-:W-:Y:S02]  /*23e0*/  IMAD R2, R16, R2, R13 ;  /* 0x0000000210027224 */ /* 0x000fe400078e020d */
[----:B------:R-:W-:Y:S02]  /*23f0*/  IMAD R13, R15, UR46, R12 ;  /* 0x0000002e0f0d7c24 */ /* 0x000fe4000f8e020c */
[----:B------:R-:W-:Y:S01]  /*2400*/  IMAD.U32 R12, RZ, RZ, UR52 ;  /* 0x00000034ff0c7e24 */ /* 0x000fe2000f8e00ff */
[----:B------:R-:W-:Y:S02]  /*2410*/  ISETP.LT.U32.AND P1, PT, R2, UR48, PT ;  /* 0x0000003002007c0c */ /* 0x000fe4000bf21070 */
[----:B------:R-:W-:-:S11]  /*2420*/  ISETP.LT.U32.AND P0, PT, R13, UR47, PT ;  /* 0x0000002f0d007c0c */ /* 0x000fd6000bf01070 */
[----:B------:R-:W-:Y:S02]  /*2430*/  @!P1 VIADD R2, R2, -UR48 ;  /* 0x8000003002029c36 */ /* 0x000fe40008000000 */
[----:B------:R-:W-:-:S03]  /*2440*/  @!P0 VIADD R13, R13, -UR47 ;  /* 0x8000002f0d0d8c36 */ /* 0x000fc60008000000 */
[----:B------:R-:W-:Y:S02]  /*2450*/  ISETP.LT.U32.AND P1, PT, R2, UR48, PT ;  /* 0x0000003002007c0c */ /* 0x000fe4000bf21070 */
[----:B------:R-:W-:-:S11]  /*2460*/  ISETP.LT.U32.AND P0, PT, R13, UR47, PT ;  /* 0x0000002f0d007c0c */ /* 0x000fd6000bf01070 */
[----:B------:R-:W-:Y:S01]  /*2470*/  @!P1 VIADD R2, R2, -UR48 ;  /* 0x8000003002029c36 */ /* 0x000fe20008000000 */
[----:B------:R-:W-:Y:S01]  /*2480*/  PLOP3.LUT P1, PT, PT, PT, UP6, 0x80, 0x8 ;  /* 0x000000000008781c */ /* 0x000fe20003f2f068 */
[----:B------:R-:W-:Y:S01]  /*2490*/  @!P0 VIADD R13, R13, -UR47 ;  /* 0x8000002f0d0d8c36 */ /* 0x000fe20008000000 */
[----:B------:R-:W-:Y:S01]  /*24a0*/  PLOP3.LUT P0, PT, PT, PT, UP5, 0x80, 0x8 ;  /* 0x000000000008781c */ /* 0x000fe20003f0f058 */
[----:B------:R-:W-:Y:S02]  /*24b0*/  IMAD.MOV.U32 R15, RZ, RZ, R2 ;  /* 0x000000ffff0f7224 */ /* 0x000fe400078e0002 */
[----:B------:R-:W-:Y:S02]  /*24c0*/  IMAD.U32 R2, RZ, RZ, UR49 ;  /* 0x00000031ff027e24 */ /* 0x000fe4000f8e00ff */
[----:B------:R-:W-:Y:S02]  /*24d0*/  @!P4 IMAD.MOV R15, RZ, RZ, -R15 ;  /* 0x000000ffff0fc224 */ /* 0x000fe400078e0a0f */
[----:B------:R-:W-:-:S03]  /*24e0*/  @!P3 IMAD.MOV R13, RZ, RZ, -R13 ;  /* 0x000000ffff0db224 */ /* 0x000fc600078e0a0d */
[----:B------:R-:W-:Y:S02]  /*24f0*/  SEL R12, R12, R15, !P1 ;  /* 0x0000000f0c0c7207 */ /* 0x000fe40004800000 */
[----:B------:R-:W-:Y:S02]  /*2500*/  SEL R2, R2, R13, !P0 ;  /* 0x0000000d02027207 */ /* 0x000fe40004000000 */
[----:B------:R-:W-:Y:S01]  /*2510*/  PLOP3.LUT P0, PT, PT, PT, UP4, 0x80, 0x8 ;  /* 0x000000000008781c */ /* 0x000fe20003f0f048 */
[----:B------:R-:W-:Y:S02]  /*2520*/  IMAD.IADD R11, R11, 0x1, -R12 ;  /* 0x000000010b0b7824 */ /* 0x000fe400078e0a0c */
[----:B------:R-:W-:-:S04]  /*2530*/  IMAD.IADD R2, R3, 0x1, -R2 ;  /* 0x0000000103027824 */ /* 0x000fc800078e0a02 */
[----:B------:R-:W-:Y:S01]  /*2540*/  IMAD R16, R11, R2, RZ ;  /* 0x000000020b107224 */ /* 0x000fe200078e02ff */
[----:B------:R-:W-:-:S04]  /*2550*/  SEL R12, R2, R11, !P0 ;  /* 0x0000000b020c7207 */ /* 0x000fc80004000000 */
[----:B------:R-:W-:Y:S02]  /*2560*/  SHF.R.S32.HI R13, RZ, 0x1f, R12 ;  /* 0x0000001fff0d7819 */ /* 0x000fe4000001140c */
[----:B------:R-:W-:Y:S02]  /*2570*/  SHF.R.S32.HI R17, RZ, 0x1f, R16 ;  /* 0x0000001fff117819 */ /* 0x000fe40000011410 */
.L_x_16:
[----:B------:R-:W-:Y:S05]  /*2580*/  BSYNC.RECONVERGENT B0 ;  /* 0x0000000000007941 */ /* 0x000fea0003800200 */
.L_x_15:
[----:B------:R-:W2:Y:S01]  /*2590*/  SHFL.UP PT, R3, R16, 0x1, RZ ;  /* 0x0420000010037989 */ /* 0x000ea200000e00ff */
[C---:B------:R-:W-:Y:S02]  /*25a0*/  ISETP.NE.AND P6, PT, R7.reuse, RZ, PT ;  /* 0x000000ff0700720c */ /* 0x040fe40003fc5270 */
[C---:B------:R-:W-:Y:S01]  /*25b0*/  ISETP.GE.U32.AND P1, PT, R7.reuse, 0x2, PT ;  /* 0x000000020700780c */ /* 0x040fe20003f26070 */
[----:B------:R-:W3:Y:S01]  /*25c0*/  SHFL.UP PT, R2, R17, 0x1, RZ ;  /* 0x0420000011027989 */ /* 0x000ee200000e00ff */
[C---:B------:R-:W-:Y:S02]  /*25d0*/  ISETP.GE.U32.AND P3, PT, R7.reuse, 0x4, PT ;  /* 0x000000040700780c */ /* 0x040fe40003f66070 */
[C---:B------:R-:W-:Y:S02]  /*25e0*/  ISETP.GE.U32.AND P4, PT, R7.reuse, 0x8, PT ;  /* 0x000000080700780c */ /* 0x040fe40003f86070 */
[----:B------:R-:W-:Y:S02]  /*25f0*/  ISETP.GE.U32.AND P5, PT, R7, 0x10, PT ;  /* 0x000000100700780c */ /* 0x000fe40003fa6070 */
[----:B--2---:R-:W-:-:S02]  /*2600*/  SEL R3, R3, RZ, P6 ;  /* 0x000000ff03037207 */ /* 0x004fc40003000000 */
[----:B---3--:R-:W-:Y:S02]  /*2610*/  SEL R2, R2, RZ, P6 ;  /* 0x000000ff02027207 */ /* 0x008fe40003000000 */
[----:B------:R-:W-:-:S05]  /*2620*/  IADD3 R3, P0, PT, R3, R16, RZ ;  /* 0x0000001003037210 */ /* 0x000fca0007f1e0ff */
[----:B------:R-:W-:Y:S01]  /*2630*/  IMAD.X R2, R2, 0x1, R17, P0 ;  /* 0x0000000102027824 */ /* 0x000fe200000e0611 */
[----:B-1----:R-:W1:Y:S04]  /*2640*/  SHFL.UP PT, R18, R3, 0x2, RZ ;  /* 0x0440000003127989 */ /* 0x002e6800000e00ff */
[----:B------:R-:W2:Y:S01]  /*2650*/  SHFL.UP PT, R11, R2, 0x2, RZ ;  /* 0x04400000020b7989 */ /* 0x000ea200000e00ff */
[----:B-1----:R-:W-:-:S04]  /*2660*/  SEL R18, R18, RZ, P1 ;  /* 0x000000ff12127207 */ /* 0x002fc80000800000 */
[----:B------:R-:W-:Y:S02]  /*2670*/  IADD3 R18, P0, PT, R18, R3, RZ ;  /* 0x0000000312127210 */ /* 0x000fe40007f1e0ff */
[----:B--2---:R-:W-:-:S03]  /*2680*/  SEL R11, R11, RZ, P1 ;  /* 0x000000ff0b0b7207 */ /* 0x004fc60000800000 */
[----:B------:R-:W1:Y:S02]  /*2690*/  SHFL.UP PT, R15, R18, 0x4, RZ ;  /* 0x04800000120f7989 */ /* 0x000e6400000e00ff */
[----:B------:R-:W-:-:S05]  /*26a0*/  IMAD.X R11, R11, 0x1, R2, P0 ;  /* 0x000000010b0b7824 */ /* 0x000fca00000e0602 */
        /* <DEDUP_REMOVED lines=9> */
[----:B--2---:R-:W-:-:S05]  /*2740*/  SEL R3, R3, RZ, P4 ;  /* 0x000000ff03037207 */ /* 0x004fca0002000000 */
[----:B------:R-:W-:Y:S02]  /*2750*/  IMAD.X R11, R3, 0x1, R2, P0 ;  /* 0x00000001030b7824 */ /* 0x000fe400000e0602 */
[----:B------:R-:W1:Y:S01]  /*2760*/  SHFL.UP PT, R3, R18, 0x10, RZ ;  /* 0x0600000012037989 */ /* 0x000e6200000e00ff */
[----:B------:R-:W-:-:S03]  /*2770*/  IMAD.U32 R2, RZ, RZ, UR17 ;  /* 0x00000011ff027e24 */ /* 0x000fc6000f8e00ff */
[----:B------:R-:W2:Y:S01]  /*2780*/  SHFL.UP PT, R22, R11, 0x10, RZ ;  /* 0x060000000b167989 */ /* 0x000ea200000e00ff */
[----:B-1----:R-:W-:Y:S02]  /*2790*/  SEL R3, R3, RZ, P5 ;  /* 0x000000ff03037207 */ /* 0x002fe40002800000 */
[----:B--2---:R-:W-:Y:S02]  /*27a0*/  SEL R22, R22, RZ, P5 ;  /* 0x000000ff16167207 */ /* 0x004fe40002800000 */
[----:B------:R-:W-:-:S05]  /*27b0*/  IADD3 R20, P0, PT, R3, R18, RZ ;  /* 0x0000001203147210 */ /* 0x000fca0007f1e0ff */
[----:B------:R-:W-:Y:S01]  /*27c0*/  IMAD.X R19, R22, 0x1, R11, P0 ;  /* 0x0000000116137824 */ /* 0x000fe200000e060b */
[----:B------:R-:W-:Y:S01]  /*27d0*/  ISETP.LE.U32.AND P0, PT, R20, UR24, PT ;  /* 0x0000001814007c0c */ /* 0x000fe2000bf03070 */
[----:B------:R-:W-:Y:S02]  /*27e0*/  IMAD.MOV.U32 R18, RZ, RZ, R20 ;  /* 0x000000ffff127224 */ /* 0x000fe400078e0014 */
[----:B------:R-:W-:Y:S01]  /*27f0*/  IMAD.MOV.U32 R15, RZ, RZ, R19 ;  /* 0x000000ffff0f7224 */ /* 0x000fe200078e0013 */
[----:B------:R-:W-:Y:S02]  /*2800*/  ISETP.GE.U32.AND.EX P0, PT, R2, R19, PT, P0 ;  /* 0x000000130200720c */ /* 0x000fe40003f06100 */
[----:B------:R-:W-:-:S11]  /*2810*/  CS2R R2, SRZ ;  /* 0x0000000000027805 */ /* 0x000fd6000001ff00 */
[----:B------:R-:W-:-:S04]  /*2820*/  VOTE.ANY R21, PT, !P0 ;  /* 0x0000000000157806 */ /* 0x000fc800040e0100 */
[----:B------:R-:W-:-:S13]  /*2830*/  ISETP.NE.AND P0, PT, R21, RZ, PT ;  /* 0x000000ff1500720c */ /* 0x000fda0003f05270 */
[----:B------:R-:W-:Y:S05]  /*2840*/  @P0 BRA `(.L_x_17) ;  /* 0x0000000800500947 */ /* 0x000fea0003800000 */
[----:B------:R-:W1:Y:S01]  /*2850*/  LDC R11, c[0x0][0xbe0] ;  /* 0x0002f800ff0b7b82 */ /* 0x000e620000000800 */
[----:B------:R-:W-:Y:S01]  /*2860*/  LOP3.LUT R10, R10, 0xfffffffe, RZ, 0xc0, !PT ;  /* 0xfffffffe0a0a7812 */ /* 0x000fe200078ec0ff */
[----:B------:R-:W2:Y:S01]  /*2870*/  LDCU UR45, c[0x0][0xbe8] ;  /* 0x00017d00ff2d77ac */ /* 0x000ea20008000800 */
[----:B------:R-:W3:Y:S01]  /*2880*/  LDCU.64 UR10, c[0x0][0xba8] ;  /* 0x00017500ff0a77ac */ /* 0x000ee20008000a00 */
[----:B------:R-:W4:Y:S01]  /*2890*/  LDCU.64 UR8, c[0x0][0xbb0] ;  /* 0x00017600ff0877ac */ /* 0x000f220008000a00 */
[----:B------:R-:W1:Y:S02]  /*28a0*/  LDCU.128 UR4, c[0x0][0xbc0] ;  /* 0x00017800ff0477ac */ /* 0x000e640008000c00 */
[----:B-1----:R-:W-:-:S13]  /*28b0*/  ISETP.NE.AND P0, PT, R11, 0x1, PT ;  /* 0x000000010b00780c */ /* 0x002fda0003f05270 */
[----:B--234-:R-:W-:-:S07]  /*28c0*/  @P0 LOP3.LUT R10, R10, 0x1, RZ, 0xfc, !PT ;  /* 0x000000010a0a0812 */ /* 0x01cfce00078efcff */
.L_x_20:
[C---:B------:R-:W-:Y:S01]  /*28d0*/  VIADD R2, R14.reuse, 0x40 ;  /* 0x000000400e027836 */ /* 0x040fe20000000000 */
[----:B-----5:R-:W-:Y:S01]  /*28e0*/  MOV R18, R5 ;  /* 0x0000000500127202 */ /* 0x020fe20000000f00 */
[----:B------:R-:W-:Y:S02]  /*28f0*/  VIADD R14, R14, 0x20 ;  /* 0x000000200e0e7836 */ /* 0x000fe40000000000 */
[----:B------:R-:W-:Y:S01]  /*2900*/  IMAD.MOV.U32 R15, RZ, RZ, R6 ;  /* 0x000000ffff0f7224 */ /* 0x000fe200078e0006 */
[----:B------:R-:W-:-:S13]  /*2910*/  ISETP.GE.AND P0, PT, R2, UR45, PT ;  /* 0x0000002d02007c0c */ /* 0x000fda000bf06270 */
[----:B------:R-:W1:Y:S01]  /*2920*/  @!P0 LDC.64 R22, c[0x0][0xbf0] ;  /* 0x0002fc00ff168b82 */ /* 0x000e620000000a00 */
[----:B------:R2:W3:Y:S01]  /*2930*/  SHFL.IDX PT, R2, R19, 0x1f, 0x1f ;  /* 0x03e01f0013027f89 */ /* 0x0004e200000e0000 */
[----:B------:R-:W-:Y:S01]  /*2940*/  BSSY.RECONVERGENT B0, `(.L_x_18) ;  /* 0x000005e000007945 */ /* 0x000fe20003800200 */
[----:B------:R-:W-:Y:S02]  /*2950*/  HFMA2 R17, -RZ, RZ, 0, 0 ;  /* 0x00000000ff117431 */ /* 0x000fe400000001ff */
[----:B------:R2:W4:Y:S01]  /*2960*/  SHFL.IDX PT, R3, R20, 0x1f, 0x1f ;  /* 0x03e01f0014037f89 */ /* 0x00052200000e0000 */
[----:B-1----:R-:W-:-:S05]  /*2970*/  @!P0 IMAD.WIDE.U32 R22, R14, 0xc, R22 ;  /* 0x0000000c0e168825 */ /* 0x002fca00078e0016 */
[----:B------:R2:W5:Y:S04]  /*2980*/  @!P0 LDG.E R5, desc[UR50][R22.64+0x180] ;  /* 0x0001803216058981 */ /* 0x000568000c1e1900 */
[----:B------:R2:W5:Y:S01]  /*2990*/  @!P0 LDG.E R6, desc[UR50][R22.64+0x184] ;  /* 0x0001843216068981 */ /* 0x000562000c1e1900 */
[----:B------:R-:W-:Y:S02]  /*29a0*/  ISETP.GE.AND P0, PT, R14, UR45, PT ;  /* 0x0000002d0e007c0c */ /* 0x000fe4000bf06270 */
[----:B------:R-:W-:-:S11]  /*29b0*/  MOV R16, 0x7fffffff ;  /* 0x7fffffff00107802 */ /* 0x000fd60000000f00 */
[----:B---34-:R-:W-:Y:S05]  /*29c0*/  @P0 BRA `(.L_x_19) ;  /* 0x0000000400540947 */ /* 0x018fea0003800000 */
[----:B------:R-:W-:-:S04]  /*29d0*/  IADD3 R13, P0, PT, R18, UR12, RZ ;  /* 0x0000000c120d7c10 */ /* 0x000fc8000ff1e0ff */
[----:B------:R-:W-:Y:S02]  /*29e0*/  LEA.HI.X.SX32 R12, R18, UR13, 0x1, P0 ;  /* 0x0000000d120c7c11 */ /* 0x000fe400080f0eff */
[----:B------:R-:W-:-:S04]  /*29f0*/  IADD3 R18, P0, PT, R15, UR19, RZ ;  /* 0x000000130f127c10 */ /* 0x000fc8000ff1e0ff */
[----:B------:R-:W-:Y:S02]  /*2a00*/  LEA.HI.X.SX32 R17, R15, UR40, 0x1, P0 ;  /* 0x000000280f117c11 */ /* 0x000fe400080f0eff */
[----:B------:R-:W-:-:S05]  /*2a10*/  IADD3 R16, P0, PT, R13, UR9, RZ ;  /* 0x000000090d107c10 */ /* 0x000fca000ff1e0ff */
[----:B------:R-:W-:Y:S01]  /*2a20*/  IMAD.X R15, RZ, RZ, R12, P0 ;  /* 0x000000ffff0f7224 */ /* 0x000fe200000e060c */
[----:B--2---:R-:W-:Y:S01]  /*2a30*/  IADD3 R20, P0, PT, R18, UR7, RZ ;  /* 0x0000000712147c10 */ /* 0x004fe2000ff1e0ff */
[----:B------:R-:W-:-:S04]  /*2a40*/  IMAD.WIDE.U32 R28, R16, UR10, RZ ;  /* 0x0000000a101c7c25 */ /* 0x000fc8000f8e00ff */
[----:B------:R-:W-:-:S04]  /*2a50*/  IMAD.WIDE.U32 R26, R15, UR10, RZ ;  /* 0x0000000a0f1a7c25 */ /* 0x000fc8000f8e00ff */
[----:B------:R-:W-:Y:S02]  /*2a60*/  IMAD.X R19, RZ, RZ, R17, P0 ;  /* 0x000000ffff137224 */ /* 0x000fe400000e0611 */
[----:B------:R-:W-:-:S04]  /*2a70*/  IMAD.WIDE.U32 R26, P0, R16, UR11, R26 ;  /* 0x0000000b101a7c25 */ /* 0x000fc8000f80001a */
[----:B------:R-:W-:-:S04]  /*2a80*/  IMAD.WIDE.U32 R22, R19, UR4, RZ ;  /* 0x0000000413167c25 */ /* 0x000fc8000f8e00ff */
[----:B------:R-:W-:Y:S02]  /*2a90*/  IMAD.X R25, RZ, RZ, RZ, P0 ;  /* 0x000000ffff197224 */ /* 0x000fe400000e06ff */
[----:B------:R-:W-:-:S04]  /*2aa0*/  IMAD.WIDE.U32 R22, P0, R20, UR5, R22 ;  /* 0x0000000514167c25 */ /* 0x000fc8000f800016 */
[----:B------:R-:W-:Y:S01]  /*2ab0*/  IMAD.X R21, RZ, RZ, RZ, P0 ;  /* 0x000000ffff157224 */ /* 0x000fe200000e06ff */
[----:B------:R-:W-:Y:S01]  /*2ac0*/  IADD3 RZ, P0, PT, R29, R26, RZ ;  /* 0x0000001a1dff7210 */ /* 0x000fe20007f1e0ff */
[----:B------:R-:W-:Y:S02]  /*2ad0*/  IMAD.MOV.U32 R24, RZ, RZ, R27 ;  /* 0x000000ffff187224 */ /* 0x000fe400078e001b */
[----:B------:R-:W-:-:S04]  /*2ae0*/  IMAD.WIDE.U32 R26, R20, UR4, RZ ;  /* 0x00000004141a7c25 */ /* 0x000fc8000f8e00ff */
[----:B------:R-:W-:Y:S01]  /*2af0*/  IMAD.WIDE.U32.X R24, R15, UR11, R24, P0 ;  /* 0x0000000b0f187c25 */ /* 0x000fe200080e0418 */
[----:B------:R-:W-:-:S03]  /*2b00*/  IADD3 RZ, P0, PT, R27, R22, RZ ;  /* 0x000000161bff7210 */ /* 0x000fc60007f1e0ff */
[----:B------:R-:W-:-:S04]  /*2b10*/  IMAD.MOV.U32 R20, RZ, RZ, R23 ;  /* 0x000000ffff147224 */ /* 0x000fc800078e0017 */
[----:B------:R-:W-:Y:S01]  /*2b20*/  IMAD.WIDE.U32.X R20, R19, UR5, R20, P0 ;  /* 0x0000000513147c25 */ /* 0x000fe200080e0414 */
[----:B------:R-:W-:-:S04]  /*2b30*/  ISETP.NE.U32.AND P0, PT, RZ, UR10, PT ;  /* 0x0000000aff007c0c */ /* 0x000fc8000bf05070 */
[----:B------:R-:W-:-:S04]  /*2b40*/  ISETP.NE.AND.EX P0, PT, RZ, UR11, PT, P0 ;  /* 0x0000000bff007c0c */ /* 0x000fc8000bf05300 */
[----:B------:R-:W-:Y:S02]  /*2b50*/  SEL R15, R13, R24, !P0 ;  /* 0x000000180d0f7207 */ /* 0x000fe40004000000 */
[----:B------:R-:W-:Y:S02]  /*2b60*/  SEL R12, R12, R25, !P0 ;  /* 0x000000190c0c7207 */ /* 0x000fe40004000000 */
[----:B------:R-:W-:Y:S02]  /*2b70*/  ISETP.NE.U32.AND P0, PT, RZ, UR4, PT ;  /* 0x00000004ff007c0c */ /* 0x000fe4000bf05070 */
[----:B------:R-:W-:Y:S02]  /*2b80*/  SHF.R.U64 R15, R15, UR8, R12 ;  /* 0x000000080f0f7c19 */ /* 0x000fe4000800120c */
[----:B------:R-:W-:Y:S02]  /*2b90*/  ISETP.NE.AND.EX P0, PT, RZ, UR5, PT, P0 ;  /* 0x00000005ff007c0c */ /* 0x000fe4000bf05300 */
[----:B------:R-:W-:-:S02]  /*2ba0*/  IADD3 R19, PT, PT, R4, -0x1, R15 ;  /* 0xffffffff04137810 */ /* 0x000fc40007ffe00f */
[----:B------:R-:W-:Y:S02]  /*2bb0*/  SEL R13, R17, R21, !P0 ;  /* 0x00000015110d7207 */ /* 0x000fe40004000000 */
[----:B------:R-:W-:Y:S02]  /*2bc0*/  IABS R17, R4 ;  /* 0x0000000400117213 */ /* 0x000fe40000000000 */
[----:B------:R-:W-:Y:S02]  /*2bd0*/  SEL R18, R18, R20, !P0 ;  /* 0x0000001412127207 */ /* 0x000fe40004000000 */
[----:B------:R-:W1:Y:S01]  /*2be0*/  I2F.RP R22, R17 ;  /* 0x0000001100167306 */ /* 0x000e620000209400 */
[----:B------:R-:W-:Y:S02]  /*2bf0*/  IABS R15, R19 ;  /* 0x00000013000f7213 */ /* 0x000fe40000000000 */
[----:B------:R-:W-:Y:S02]  /*2c00*/  IABS R12, R4 ;  /* 0x00000004000c7213 */ /* 0x000fe40000000000 */
[----:B------:R-:W-:-:S03]  /*2c10*/  SHF.R.U64 R13, R18, UR6, R13 ;  /* 0x00000006120d7c19 */ /* 0x000fc6000800120d */
[----:B------:R-:W-:Y:S01]  /*2c20*/  IMAD.MOV R12, RZ, RZ, -R12 ;  /* 0x000000ffff0c7224 */ /* 0x000fe200078e0a0c */
[----:B------:R-:W-:-:S04]  /*2c30*/  IADD3 R18, PT, PT, R0, -0x1, R13 ;  /* 0xffffffff00127810 */ /* 0x000fc80007ffe00d */
[----:B------:R-:W-:Y:S01]  /*2c40*/  IABS R13, R18 ;  /* 0x00000012000d7213 */ /* 0x000fe20000000000 */
[----:B-1----:R-:W1:Y:S02]  /*2c50*/  MUFU.RCP R20, R22 ;  /* 0x0000001600147308 */ /* 0x002e640000001000 */
[----:B-1----:R-:W-:-:S06]  /*2c60*/  VIADD R20, R20, 0xffffffe ;  /* 0x0ffffffe14147836 */ /* 0x002fcc0000000000 */
[----:B------:R-:W1:Y:S02]  /*2c70*/  F2I.FTZ.U32.TRUNC.NTZ R21, R20 ;  /* 0x0000001400157305 */ /* 0x000e64000021f000 */
[----:B-1----:R-:W-:Y:S02]  /*2c80*/  IMAD.MOV R16, RZ, RZ, -R21 ;  /* 0x000000ffff107224 */ /* 0x002fe400078e0a15 */
[----:B------:R-:W-:Y:S02]  /*2c90*/  IMAD.MOV.U32 R20, RZ, RZ, RZ ;  /* 0x000000ffff147224 */ /* 0x000fe400078e00ff */
[----:B------:R-:W-:Y:S01]  /*2ca0*/  IMAD R23, R16, R17, RZ ;  /* 0x0000001110177224 */ /* 0x000fe200078e02ff */
[----:B------:R-:W-:-:S03]  /*2cb0*/  IABS R16, R0 ;  /* 0x0000000000107213 */ /* 0x000fc60000000000 */
[----:B------:R-:W-:Y:S02]  /*2cc0*/  IMAD.HI.U32 R23, R21, R23, R20 ;  /* 0x0000001715177227 */ /* 0x000fe400078e0014 */
[----:B------:R-:W1:Y:S04]  /*2cd0*/  I2F.RP R21, R16 ;  /* 0x0000001000157306 */ /* 0x000e680000209400 */
[----:B------:R-:W-:-:S04]  /*2ce0*/  IMAD.HI.U32 R23, R23, R15, RZ ;  /* 0x0000000f17177227 */ /* 0x000fc800078e00ff */
[----:B------:R-:W-:-:S05]  /*2cf0*/  IMAD R20, R23, R12, R15 ;  /* 0x0000000c17147224 */ /* 0x000fca00078e020f */
[----:B------:R-:W-:Y:S01]  /*2d00*/  ISETP.GT.U32.AND P0, PT, R17, R20, PT ;  /* 0x000000141100720c */ /* 0x000fe20003f04070 */
[----:B-1----:R-:W1:-:S12]  /*2d10*/  MUFU.RCP R22, R21 ;  /* 0x0000001500167308 */ /* 0x002e580000001000 */
[----:B------:R-:W-:Y:S02]  /*2d20*/  @!P0 IMAD.IADD R20, R20, 0x1, -R17 ;  /* 0x0000000114148824 */ /* 0x000fe400078e0a11 */
[----:B-1----:R-:W-:-:S04]  /*2d30*/  VIADD R22, R22, 0xffffffe ;  /* 0x0ffffffe16167836 */ /* 0x002fc80000000000 */
[----:B------:R-:W1:Y:S02]  /*2d40*/  F2I.FTZ.U32.TRUNC.NTZ R23, R22 ;  /* 0x0000001600177305 */ /* 0x000e64000021f000 */
[----:B-1----:R-:W-:Y:S02]  /*2d50*/  IMAD.MOV R12, RZ, RZ, -R23 ;  /* 0x000000ffff0c7224 */ /* 0x002fe400078e0a17 */
[----:B------:R-:W-:Y:S02]  /*2d60*/  IMAD.MOV.U32 R22, RZ, RZ, RZ ;  /* 0x000000ffff167224 */ /* 0x000fe400078e00ff */
[----:B------:R-:W-:Y:S01]  /*2d70*/  IMAD R15, R12, R16, RZ ;  /* 0x000000100c0f7224 */ /* 0x000fe200078e02ff */
[----:B------:R-:W-:-:S03]  /*2d80*/  IABS R12, R0 ;  /* 0x00000000000c7213 */ /* 0x000fc60000000000 */
[----:B------:R-:W-:-:S04]  /*2d90*/  IMAD.HI.U32 R15, R23, R15, R22 ;  /* 0x0000000f170f7227 */ /* 0x000fc800078e0016 */
[----:B------:R-:W-:Y:S02]  /*2da0*/  IMAD.MOV R12, RZ, RZ, -R12 ;  /* 0x000000ffff0c7224 */ /* 0x000fe400078e0a0c */
[----:B------:R-:W-:-:S04]  /*2db0*/  IMAD.HI.U32 R15, R15, R13, RZ ;  /* 0x0000000d0f0f7227 */ /* 0x000fc800078e00ff */
[----:B------:R-:W-:-:S05]  /*2dc0*/  IMAD R13, R15, R12, R13 ;  /* 0x0000000c0f0d7224 */ /* 0x000fca00078e020d */
[----:B------:R-:W-:-:S13]  /*2dd0*/  ISETP.GT.U32.AND P0, PT, R16, R13, PT ;  /* 0x0000000d1000720c */ /* 0x000fda0003f04070 */
[----:B------:R-:W-:Y:S01]  /*2de0*/  @!P0 IMAD.IADD R13, R13, 0x1, -R16 ;  /* 0x000000010d0d8824 */ /* 0x000fe200078e0a10 */
[----:B------:R-:W-:-:S13]  /*2df0*/  ISETP.GT.U32.AND P0, PT, R17, R20, PT ;  /* 0x000000141100720c */ /* 0x000fda0003f04070 */
[----:B------:R-:W-:Y:S01]  /*2e00*/  @!P0 IMAD.IADD R20, R20, 0x1, -R17 ;  /* 0x0000000114148824 */ /* 0x000fe200078e0a11 */
[----:B------:R-:W-:-:S13]  /*2e10*/  ISETP.GT.U32.AND P0, PT, R16, R13, PT ;  /* 0x0000000d1000720c */ /* 0x000fda0003f04070 */
[----:B------:R-:W-:Y:S01]  /*2e20*/  @!P0 IMAD.IADD R13, R13, 0x1, -R16 ;  /* 0x000000010d0d8824 */ /* 0x000fe200078e0a10 */
[----:B------:R-:W-:-:S13]  /*2e30*/  ISETP.GE.AND P0, PT, R19, RZ, PT ;  /* 0x000000ff1300720c */ /* 0x000fda0003f06270 */
[----:B------:R-:W-:Y:S01]  /*2e40*/  @!P0 IMAD.MOV R20, RZ, RZ, -R20 ;  /* 0x000000ffff148224 */ /* 0x000fe200078e0a14 */
[----:B------:R-:W-:-:S13]  /*2e50*/  ISETP.GE.AND P0, PT, R18, RZ, PT ;  /* 0x000000ff1200720c */ /* 0x000fda0003f06270 */
[----:B------:R-:W-:Y:S01]  /*2e60*/  @!P0 IMAD.MOV R13, RZ, RZ, -R13 ;  /* 0x000000ffff0d8224 */ /* 0x000fe200078e0a0d */
[----:B------:R-:W-:-:S13]  /*2e70*/  ISETP.NE.AND P0, PT, RZ, UR27, PT ;  /* 0x0000001bff007c0c */ /* 0x000fda000bf05270 */
[----:B------:R-:W-:Y:S02]  /*2e80*/  @!P0 LOP3.LUT R20, RZ, UR27, RZ, 0x33, !PT ;  /* 0x0000001bff148c12 */ /* 0x000fe4000f8e33ff */
[----:B------:R-:W-:-:S03]  /*2e90*/  ISETP.NE.AND P0, PT, RZ, UR26, PT ;  /* 0x0000001aff007c0c */ /* 0x000fc6000bf05270 */
[----:B------:R-:W-:-:S10]  /*2ea0*/  IMAD.IADD R16, R19, 0x1, -R20 ;  /* 0x0000000113107824 */ /* 0x000fd400078e0a14 */
[----:B------:R-:W-:Y:S02]  /*2eb0*/  @!P0 LOP3.LUT R13, RZ, UR26, RZ, 0x33, !PT ;  /* 0x0000001aff0d8c12 */ /* 0x000fe4000f8e33ff */
[----:B------:R-:W-:-:S03]  /*2ec0*/  ISETP.NE.AND P0, PT, R11, 0x1, PT ;  /* 0x000000010b00780c */ /* 0x000fc60003f05270 */
[----:B------:R-:W-:-:S05]  /*2ed0*/  IMAD.IADD R13, R18, 0x1, -R13 ;  /* 0x00000001120d7824 */ /* 0x000fca00078e0a0d */
[CC--:B------:R-:W-:Y:S01]  /*2ee0*/  SEL R12, R13.reuse, R16.reuse, !P0 ;  /* 0x000000100d0c7207 */ /* 0x0c0fe20004000000 */
[----:B------:R-:W-:-:S03]  /*2ef0*/  IMAD R16, R13, R16, RZ ;  /* 0x000000100d107224 */ /* 0x000fc600078e02ff */
[----:B------:R-:W-:Y:S02]  /*2f00*/  SHF.R.S32.HI R13, RZ, 0x1f, R12 ;  /* 0x0000001fff0d7819 */ /* 0x000fe4000001140c */
[----:B------:R-:W-:Y:S02]  /*2f10*/  SHF.R.S32.HI R17, RZ, 0x1f, R16 ;  /* 0x0000001fff117819 */ /* 0x000fe40000011410 */
.L_x_19:
[----:B------:R-:W-:Y:S05]  /*2f20*/  BSYNC.RECONVERGENT B0 ;  /* 0x0000000000007941 */ /* 0x000fea0003800200 */
.L_x_18:
[----:B------:R-:W1:Y:S04]  /*2f30*/  SHFL.UP PT, R15, R16, 0x1, RZ ;  /* 0x04200000100f7989 */ /* 0x000e6800000e00ff */
[----:B--2---:R-:W2:Y:S01]  /*2f40*/  SHFL.UP PT, R20, R17, 0x1, RZ ;  /* 0x0420000011147989 */ /* 0x004ea200000e00ff */
[----:B-1----:R-:W-:Y:S02]  /*2f50*/  SEL R15, R15, RZ, P6 ;  /* 0x000000ff0f0f7207 */ /* 0x002fe40003000000 */
[----:B--2---:R-:W-:Y:S02]  /*2f60*/  SEL R20, R20, RZ, P6 ;  /* 0x000000ff14147207 */ /* 0x004fe40003000000 */
[----:B------:R-:W-:-:S05]  /*2f70*/  IADD3 R18, P0, PT, R15, R16, RZ ;  /* 0x000000100f127210 */ /* 0x000fca0007f1e0ff */
[----:B------:R-:W-:Y:S01]  /*2f80*/  IMAD.X R15, R20, 0x1, R17, P0 ;  /* 0x00000001140f7824 */ /* 0x000fe200000e0611 */
[----:B------:R-:W1:Y:S04]  /*2f90*/  SHFL.UP PT, R19, R18, 0x2, RZ ;  /* 0x0440000012137989 */ /* 0x000e6800000e00ff */
[----:B------:R-:W2:Y:S01]  /*2fa0*/  SHFL.UP PT, R20, R15, 0x2, RZ ;  /* 0x044000000f147989 */ /* 0x000ea200000e00ff */
        /* <DEDUP_REMOVED lines=14> */
[----:B------:R-:W-:Y:S01]  /*3090*/  IADD3 R23, P0, PT, R15, R22, RZ ;  /* 0x000000160f177210 */ /* 0x000fe20007f1e0ff */
[----:B------:R-:W-:-:S04]  /*30a0*/  IMAD.U32 R22, RZ, RZ, UR17 ;  /* 0x00000011ff167e24 */ /* 0x000fc8000f8e00ff */
[----:B------:R-:W-:Y:S02]  /*30b0*/  IMAD.X R24, R18, 0x1, R21, P0 ;  /* 0x0000000112187824 */ /* 0x000fe400000e0615 */
[----:B------:R-:W1:Y:S04]  /*30c0*/  SHFL.UP PT, R18, R23, 0x10, RZ ;  /* 0x0600000017127989 */ /* 0x000e6800000e00ff */
[----:B------:R-:W2:Y:S01]  /*30d0*/  SHFL.UP PT, R15, R24, 0x10, RZ ;  /* 0x06000000180f7989 */ /* 0x000ea200000e00ff */
[----:B-1----:R-:W-:Y:S02]  /*30e0*/  SEL R18, R18, RZ, P5 ;  /* 0x000000ff12127207 */ /* 0x002fe40002800000 */
[----:B--2---:R-:W-:Y:S02]  /*30f0*/  SEL R15, R15, RZ, P5 ;  /* 0x000000ff0f0f7207 */ /* 0x004fe40002800000 */
[----:B------:R-:W-:-:S05]  /*3100*/  IADD3 R18, P0, PT, R18, R23, RZ ;  /* 0x0000001712127210 */ /* 0x000fca0007f1e0ff */
[----:B------:R-:W-:Y:S01]  /*3110*/  IMAD.X R15, R15, 0x1, R24, P0 ;  /* 0x000000010f0f7824 */ /* 0x000fe200000e0618 */
[----:B------:R-:W-:-:S05]  /*3120*/  IADD3 R20, P0, PT, R18, R3, RZ ;  /* 0x0000000312147210 */ /* 0x000fca0007f1e0ff */
[----:B------:R-:W-:Y:S01]  /*3130*/  IMAD.X R19, R15, 0x1, R2, P0 ;  /* 0x000000010f137824 */ /* 0x000fe200000e0602 */
[----:B------:R-:W-:-:S04]  /*3140*/  ISETP.LE.U32.AND P0, PT, R20, UR24, PT ;  /* 0x0000001814007c0c */ /* 0x000fc8000bf03070 */
[----:B------:R-:W-:-:S13]  /*3150*/  ISETP.GE.U32.AND.EX P0, PT, R22, R19, PT, P0 ;  /* 0x000000131600720c */ /* 0x000fda0003f06100 */
[----:B------:R-:W-:-:S04]  /*3160*/  VOTE.ANY R21, PT, !P0 ;  /* 0x0000000000157806 */ /* 0x000fc800040e0100 */
[----:B------:R-:W-:-:S13]  /*3170*/  ISETP.NE.AND P0, PT, R21, RZ, PT ;  /* 0x000000ff1500720c */ /* 0x000fda0003f05270 */
[----:B------:R-:W-:Y:S05]  /*3180*/  @!P0 BRA `(.L_x_20) ;  /* 0xfffffff400d08947 */ /* 0x000fea000383ffff */
.L_x_17:
[----:B------:R-:W1:Y:S08]  /*3190*/  BREV R11, R21 ;  /* 0x00000015000b7301 */ /* 0x000e700000000000 */
[----:B-1----:R-:W1:Y:S02]  /*31a0*/  FLO.U32.SH R11, R11 ;  /* 0x0000000b000b7300 */ /* 0x002e6400000e0400 */
[----:B-1----:R-:W1:Y:S02]  /*31b0*/  SHFL.IDX PT, R14, R14, R11, 0x1f ;  /* 0x00001f0b0e0e7589 */ /* 0x002e6400000e0000 */
[----:B-1----:R-:W-:-:S05]  /*31c0*/  IMAD.IADD R19, R7, 0x1, R14 ;  /* 0x0000000107137824 */ /* 0x002fca00078e020e */
[----:B------:R-:W-:-:S13]  /*31d0*/  ISETP.GE.AND P0, PT, R19, UR45, PT ;  /* 0x0000002d13007c0c */ /* 0x000fda000bf06270 */
[----:B------:R-:W1:Y:S02]  /*31e0*/  @!P0 LDC.64 R22, c[0x0][0xbf0] ;  /* 0x0002fc00ff168b82 */ /* 0x000e640000000a00 */
[----:B-1----:R-:W-:-:S05]  /*31f0*/  @!P0 IMAD.WIDE R22, R19, 0xc, R22 ;  /* 0x0000000c13168825 */ /* 0x002fca00078e0216 */
[----:B-----5:R1:W5:Y:S04]  /*3200*/  @!P0 LDG.E R5, desc[UR50][R22.64] ;  /* 0x0000003216058981 */ /* 0x020368000c1e1900 */
[----:B------:R1:W5:Y:S01]  /*3210*/  @!P0 LDG.E R6, desc[UR50][R22.64+0x4] ;  /* 0x0000043216068981 */ /* 0x000362000c1e1900 */
[----:B------:R-:W-:-:S03]  /*3220*/  IADD3 R18, P1, P0, R3, R18, -R16 ;  /* 0x0000001203127210 */ /* 0x000fc6000783e810 */
[----:B------:R-:W-:Y:S01]  /*3230*/  SHFL.IDX PT, R16, R16, R11, 0x1f ;  /* 0x00001f0b10107589 */ /* 0x000fe200000e0000 */
[----:B------:R-:W-:-:S03]  /*3240*/  IADD3.X R2, PT, PT, R2, R15, ~R17, P1, P0 ;  /* 0x0000000f02027210 */ /* 0x000fc60000fe0c11 */
[----:B------:R-:W2:Y:S04]  /*3250*/  SHFL.IDX PT, R18, R18, R11, 0x1f ;  /* 0x00001f0b12127589 */ /* 0x000ea800000e0000 */
[----:B------:R-:W3:Y:S04]  /*3260*/  SHFL.IDX PT, R2, R2, R11, 0x1f ;  /* 0x00001f0b02027589 */ /* 0x000ee800000e0000 */
[----:B------:R1:W4:Y:S04]  /*3270*/  SHFL.IDX PT, R19, R17, R11, 0x1f ;  /* 0x00001f0b11137589 */ /* 0x00032800000e0000 */
[----:B------:R1:W1:Y:S04]  /*3280*/  SHFL.IDX PT, R13, R13, R11, 0x1f ;  /* 0x00001f0b0d0d7589 */ /* 0x00026800000e0000 */
[----:B------:R1:W1:Y:S01]  /*3290*/  SHFL.IDX PT, R12, R12, R11, 0x1f ;  /* 0x00001f0b0c0c7589 */ /* 0x00026200000e0000 */
[----:B--2---:R-:W-:Y:S01]  /*32a0*/  R2UR UR41, R18 ;  /* 0x00000000122972ca */ /* 0x004fe200000e0000 */
[----:B------:R-:W-:Y:S01]  /*32b0*/  IMAD.MOV.U32 R18, RZ, RZ, R16 ;  /* 0x000000ffff127224 */ /* 0x000fe200078e0010 */
[----:B---3--:R-:W-:-:S15]  /*32c0*/  R2UR UR40, R2 ;  /* 0x00000000022872ca */ /* 0x008fde00000e0000 */
.L_x_14:
[----:B------:R-:W-:Y:S01]  /*32d0*/  ISETP.GE.AND P0, PT, R14, UR45, PT ;  /* 0x0000002d0e007c0c */ /* 0x000fe2000bf06270 */
[----:B------:R-:W-:Y:S01]  /*32e0*/  UMOV UR19, 0xffffffff ;  /* 0xffffffff00137882 */ /* 0x000fe20000000000 */
[----:B------:R-:W-:-:S11]  /*32f0*/  MOV R16, 0xffffffff ;  /* 0xffffffff00107802 */ /* 0x000fd60000000f00 */
[----:B------:R-:W-:Y:S05]  /*3300*/  @P0 BRA `(.L_x_13) ;  /* 0x0000000400100947 */ /* 0x000fea0003800000 */
[----:B------:R-:W2:Y:S01]  /*3310*/  LDCU UR8, c[0x0][0xb98] ;  /* 0x00017300ff0877ac */ /* 0x000ea20008000800 */
[----:B-1----:R-:W-:Y:S02]  /*3320*/  R2UR UR4, R12 ;  /* 0x000000000c0472ca */ /* 0x002fe400000e0000 */
[----:B------:R-:W-:Y:S01]  /*3330*/  R2UR UR5, R13 ;  /* 0x000000000d0572ca */ /* 0x000fe200000e0000 */
[----:B------:R-:W1:Y:S01]  /*3340*/  LDCU UR7, c[0x0][0xb88] ;  /* 0x00017100ff0777ac */ /* 0x000e620008000800 */
[----:B------:R-:W3:Y:S01]  /*3350*/  LDCU UR6, c[0x0][0xbdc] ;  /* 0x00017b80ff0677ac */ /* 0x000ee20008000800 */
[----:B------:R-:W-:-:S04]  /*3360*/  UIADD3 UR10, UP0, UPT, -UR41, UR24, URZ ;  /* 0x00000018290a7290 */ /* 0x000fc8000ff1e1ff */
[----:B------:R-:W-:-:S04]  /*3370*/  UIADD3.X UR9, UPT, UPT, ~UR40, UR17, URZ, UP0, !UPT ;  /* 0x0000001128097290 */ /* 0x000fc800087fe5ff */
[----:B--2---:R-:W-:Y:S02]  /*3380*/  USHF.R.U32.HI UR4, URZ, UR8, UR9 ;  /* 0x00000008ff047299 */ /* 0x004fe40008011609 */
[----:B------:R-:W-:Y:S01]  /*3390*/  USHF.R.U64 UR8, UR10, UR8, UR9 ;  /* 0x000000080a087299 */ /* 0x000fe20008001209 */
[----:B-1----:R-:W-:Y:S01]  /*33a0*/  SHF.R.U64 R2, R12, UR7, R13 ;  /* 0x000000070c027c19 */ /* 0x002fe2000800120d */
[----:B------:R-:W-:Y:S02]  /*33b0*/  USHF.R.U32.HI UR11, URZ, UR7, UR4 ;  /* 0x00000007ff0b7299 */ /* 0x000fe40008011604 */
[----:B------:R-:W-:Y:S02]  /*33c0*/  USHF.R.U32.HI UR5, URZ, UR7, UR5 ;  /* 0x00000007ff057299 */ /* 0x000fe40008011605 */
[----:B---3--:R-:W-:Y:S02]  /*33d0*/  USHF.R.U32.HI UR9, URZ, UR6, UR11 ;  /* 0x00000006ff097299 */ /* 0x008fe4000801160b */
[----:B------:R-:W-:Y:S01]  /*33e0*/  USHF.R.U64 UR7, UR8, UR7, UR4 ;  /* 0x0000000708077299 */ /* 0x000fe20008001204 */
[----:B------:R-:W-:Y:S01]  /*33f0*/  R2UR UR4, R2 ;  /* 0x00000000020472ca */ /* 0x000fe200000e0000 */
[----:B------:R-:W-:-:S02]  /*3400*/  ULOP3.LUT UR10, UR9, UR5, URZ, 0xfc, !UPT ;  /* 0x00000005090a7292 */ /* 0x000fc4000f8efcff */
[----:B------:R-:W-:Y:S02]  /*3410*/  USHF.R.U64 UR6, UR7, UR6, UR11 ;  /* 0x0000000607067299 */ /* 0x000fe4000800120b */
[----:B------:R-:W-:-:S09]  /*3420*/  UISETP.NE.U32.AND UP0, UPT, UR10, URZ, UPT ;  /* 0x000000ff0a00728c */ /* 0x000fd2000bf05070 */
[----:B------:R-:W-:Y:S05]  /*3430*/  BRA.U UP0, `(.L_x_21) ;  /* 0x0000000100607547 */ /* 0x000fea000b800000 */
[----:B------:R-:W1:Y:S01]  /*3440*/  I2F.U32.RP R3, UR4 ;  /* 0x0000000400037d06 */ /* 0x000e620008209000 */
[----:B------:R-:W-:Y:S01]  /*3450*/  UMOV UR10, URZ ;  /* 0x000000ff000a7c82 */ /* 0x000fe20008000000 */
[----:B------:R-:W-:-:S06]  /*3460*/  UISETP.NE.U32.AND UP0, UPT, UR4, URZ, UPT ;  /* 0x000000ff0400728c */ /* 0x000fcc000bf05070 */
[----:B-1----:R-:W1:Y:S02]  /*3470*/  MUFU.RCP R2, R3 ;  /* 0x0000000300027308 */ /* 0x002e640000001000 */
[----:B-1----:R-:W-:-:S06]  /*3480*/  IADD3 R2, PT, PT, R2, 0xffffffe, RZ ;  /* 0x0ffffffe02027810 */ /* 0x002fcc0007ffe0ff */
[----:B------:R-:W1:Y:S02]  /*3490*/  F2I.FTZ.U32.TRUNC.NTZ R2, R2 ;  /* 0x0000000200027305 */ /* 0x000e64000021f000 */
[----:B-1----:R-:W-:-:S13]  /*34a0*/  R2UR UR11, R2 ;  /* 0x00000000020b72ca */ /* 0x002fda00000e0000 */
[----:B------:R-:W-:-:S04]  /*34b0*/  UIADD3 UR5, UPT, UPT, URZ, -UR11, URZ ;  /* 0x8000000bff057290 */ /* 0x000fc8000fffe0ff */
[----:B------:R-:W-:-:S04]  /*34c0*/  UIMAD UR5, UR5, UR4, URZ ;  /* 0x00000004050572a4 */ /* 0x000fc8000f8e02ff */
[----:B------:R-:W-:-:S07]  /*34d0*/  UIMAD.WIDE.U32 UR10, UR11, UR5, UR10 ;  /* 0x000000050b0a72a5 */ /* 0x000fce000f8e000a */
[----:B------:R-:W-:Y:S02]  /*34e0*/  UMOV UR5, UR11 ;  /* 0x0000000b00057c82 */ /* 0x000fe40008000000 */
[----:B------:R-:W-:-:S07]  /*34f0*/  UIMAD.WIDE.U32 UR12, UR5, UR6, URZ ;  /* 0x00000006050c72a5 */ /* 0x000fce000f8e00ff */
[----:B------:R-:W-:Y:S02]  /*3500*/  UMOV UR12, UR13 ;  /* 0x0000000d000c7c82 */ /* 0x000fe40008000000 */
[----:B------:R-:W-:-:S04]  /*3510*/  UIADD3 UR5, UPT, UPT, -UR12, URZ, URZ ;  /* 0x000000ff0c057290 */ /* 0x000fc8000fffe1ff */
[----:B------:R-:W-:-:S04]  /*3520*/  UIMAD UR5, UR4, UR5, UR6 ;  /* 0x00000005040572a4 */ /* 0x000fc8000f8e0206 */
[----:B------:R-:W-:-:S11]  /*3530*/  UISETP.GE.U32.AND UP2, UPT, UR5, UR4, UPT ;  /* 0x000000040500728c */ /* 0x000fd6000bf46070 */
[----:B------:R-:W-:Y:S02]  /*3540*/  @UP2 UIADD3 UR5, UPT, UPT, UR5, -UR4, URZ ;  /* 0x8000000405052290 */ /* 0x000fe4000fffe0ff */
[----:B------:R-:W-:Y:S02]  /*3550*/  @UP2 UIADD3 UR12, UPT, UPT, UR12, 0x1, URZ ;  /* 0x000000010c0c2890 */ /* 0x000fe4000fffe0ff */
[----:B------:R-:W-:-:S11]  /*3560*/  UISETP.GE.U32.AND UP1, UPT, UR5, UR4, UPT ;  /* 0x000000040500728c */ /* 0x000fd6000bf26070 */
[----:B------:R-:W-:Y:S02]  /*3570*/  @UP1 UIADD3 UR12, UPT, UPT, UR12, 0x1, URZ ;  /* 0x000000010c0c1890 */ /* 0x000fe4000fffe0ff */
[----:B------:R-:W-:-:S04]  /*3580*/  @!UP0 ULOP3.LUT UR12, URZ, UR4, URZ, 0x33, !UPT ;  /* 0x00000004ff0c8292 */ /* 0x000fc8000f8e33ff */
[----:B------:R-:W-:-:S04]  /*3590*/  UIADD3 UR11, UPT, UPT, -UR12, URZ, URZ ;  /* 0x000000ff0c0b7290 */ /* 0x000fc8000fffe1ff */
[----:B------:R-:W-:Y:S01]  /*35a0*/  UIMAD UR11, UR4, UR11, UR6 ;  /* 0x0000000b040b72a4 */ /* 0x000fe2000f8e0206 */
[----:B------:R-:W-:Y:S11]  /*35b0*/  BRA `(.L_x_22) ;  /* 0x0000000000107947 */ /* 0x000ff60003800000 */
.L_x_21:
[----:B------:R-:W-:Y:S02]  /*35c0*/  MOV R2, 0x35e0 ;  /* 0x000035e000027802 */ /* 0x000fe40000000f00 */
[----:B----45:R-:W-:Y:S05]  /*35d0*/  CALL.REL.NOINC `($__internal_3_$__cuda_sm20_div_u64) ;  /* 0x00000110002c7944 */ /* 0x030fea0003c00000 */
[----:B------:R-:W-:-:S04]  /*35e0*/  UIADD3 UR11, UPT, UPT, -UR12, URZ, URZ ;  /* 0x000000ff0c0b7290 */ /* 0x000fc8000fffe1ff */
[----:B------:R-:W-:-:S12]  /*35f0*/  UIMAD UR11, UR4, UR11, UR6 ;  /* 0x0000000b040b72a4 */ /* 0x000fd8000f8e0206 */
.L_x_22:
[----:B------:R-:W1:Y:S01]  /*3600*/  LDCU UR4, c[0x0][0xbdc] ;  /* 0x00017b80ff0477ac */ /* 0x000e620008000800 */
[----:B------:R-:W-:Y:S01]  /*3610*/  PLOP3.LUT P0, PT, PT, PT, PT, 0x8, 0x80 ;  /* 0x000000000080781c */ /* 0x000fe20003f0e170 */
[----:B------:R-:W-:Y:S01]  /*3620*/  IMAD.MOV.U32 R16, RZ, RZ, R14 ;  /* 0x000000ffff107224 */ /* 0x000fe200078e000e */
[----:B------:R-:W-:Y:S01]  /*3630*/  LOP3.LUT R10, R10, 0xfffffffd, RZ, 0xc0, !PT ;  /* 0xfffffffd0a0a7812 */ /* 0x000fe200078ec0ff */
[----:B------:R-:W2:Y:S01]  /*3640*/  LDCU UR6, c[0x0][0xb80] ;  /* 0x00017000ff0677ac */ /* 0x000ea20008000800 */
[----:B------:R-:W3:Y:S01]  /*3650*/  LDCU UR5, c[0x0][0xbe0] ;  /* 0x00017c00ff0577ac */ /* 0x000ee20008000800 */
[----:B------:R-:W-:Y:S01]  /*3660*/  UMOV UR10, 0xffffffff ;  /* 0xffffffff000a7882 */ /* 0x000fe20000000000 */
[----:B------:R-:W4:Y:S07]  /*3670*/  LDCU UR9, c[0x0][0xb90] ;  /* 0x00017200ff0977ac */ /* 0x000f2e0008000800 */
[----:B------:R-:W-:Y:S01]  /*3680*/  @P0 LOP3.LUT R10, R10, 0x2, RZ, 0xfc, !PT ;  /* 0x000000020a0a0812 */ /* 0x000fe200078efcff */
[----:B-1----:R-:W-:-:S02]  /*3690*/  USHF.L.U32 UR10, UR10, UR4, URZ ;  /* 0x000000040a0a7299 */ /* 0x002fc400080006ff */
[----:B------:R-:W-:Y:S02]  /*36a0*/  USHF.L.U32 UR12, UR12, UR4, URZ ;  /* 0x000000040c0c7299 */ /* 0x000fe400080006ff */
[----:B------:R-:W-:Y:S02]  /*36b0*/  ULOP3.LUT UR10, URZ, UR10, URZ, 0x33, !UPT ;  /* 0x0000000aff0a7292 */ /* 0x000fe4000f8e33ff */
[----:B--2---:R-:W-:Y:S02]  /*36c0*/  UIADD3 UR4, UPT, UPT, UR6, -0x1, URZ ;  /* 0xffffffff06047890 */ /* 0x004fe4000fffe0ff */
[----:B------:R-:W-:Y:S02]  /*36d0*/  ULOP3.LUT UR10, UR7, UR10, URZ, 0xc0, !UPT ;  /* 0x0000000a070a7292 */ /* 0x000fe4000f8ec0ff */
[----:B------:R-:W-:Y:S02]  /*36e0*/  ULOP3.LUT UR4, UR4, UR8, URZ, 0xc0, !UPT ;  /* 0x0000000804047292 */ /* 0x000fe4000f8ec0ff */
[----:B------:R-:W-:-:S02]  /*36f0*/  UIADD3 UR10, UPT, UPT, UR10, UR12, URZ ;  /* 0x0000000c0a0a7290 */ /* 0x000fc4000fffe0ff */
[----:B---3--:R-:W-:Y:S02]  /*3700*/  UISETP.NE.AND UP0, UPT, UR5, 0x1, UPT ;  /* 0x000000010500788c */ /* 0x008fe4000bf05270 */
[----:B------:R-:W-:Y:S02]  /*3710*/  UIMAD UR4, UR11, UR6, UR4 ;  /* 0x000000060b0472a4 */ /* 0x000fe4000f8e0204 */
[----:B----4-:R-:W-:-:S04]  /*3720*/  UIMAD UR9, UR10, UR9, UR32 ;  /* 0x000000090a0972a4 */ /* 0x010fc8000f8e0220 */
[----:B------:R-:W-:Y:S02]  /*3730*/  USEL UR18, UR9, UR4, !UP0 ;  /* 0x0000000409127287 */ /* 0x000fe4000c000000 */
[----:B------:R-:W-:-:S12]  /*3740*/  USEL UR19, UR4, UR9, !UP0 ;  /* 0x0000000904137287 */ /* 0x000fd8000c000000 */
.L_x_13:
[----:B------:R-:W2:Y:S02]  /*3750*/  LDCU UR4, c[0x0][0x36c] ;  /* 0x00006d80ff0477ac */ /* 0x000ea40008000800 */
[----:B--2---:R-:W-:-:S09]  /*3760*/  UISETP.EQ.U32.AND UP0, UPT, UR4, 0x1, UPT ;  /* 0x000000010400788c */ /* 0x004fd2000bf02070 */
[----:B------:R-:W-:Y:S05]  /*3770*/  BRA.U !UP0, `(.L_x_23) ;  /* 0x00000001080c7547 */ /* 0x000fea000b800000 */
[----:B------:R-:W-:Y:S01]  /*3780*/  UCGABAR_WAIT ;  /* 0x0000000000007dc7 */ /* 0x000fe20008000000 */
[----:B------:R-:W-:Y:S01]  /*3790*/  CCTL.IVALL ;  /* 0x00000000ff00798f */ /* 0x000fe20002000000 */
[----:B------:R-:W-:Y:S05]  /*37a0*/  BRA `(.L_x_24) ;  /* 0x0000000000047947 */ /* 0x000fea0003800000 */
.L_x_23:
[----:B------:R-:W-:Y:S06]  /*37b0*/  BAR.SYNC.DEFER_BLOCKING 0x0 ;  /* 0x0000000000007b1d */ /* 0x000fec0000010000 */
.L_x_24:
[----:B------:R-:W-:-:S13]  /*37c0*/  LOP3.LUT P0, RZ, R10, 0x2, RZ, 0xc0, !PT ;  /* 0x000000020aff7812 */ /* 0x000fda000780c0ff */
[----:B------:R-:W-:Y:S05]  /*37d0*/  @P0 EXIT ;  /* 0x000000000000094d */ /* 0x000fea0003800000 */
[----:B------:R-:W2:Y:S01]  /*37e0*/  S2UR UR5, SR_CgaCtaId ;  /* 0x00000000000579c3 */ /* 0x000ea20000008800 */
[----:B------:R-:W-:-:S09]  /*37f0*/  UISETP.NE.AND UP0, UPT, UR37, 0x2, UPT ;  /* 0x000000022500788c */ /* 0x000fd2000bf05270 */
[----:B------:R-:W-:Y:S05]  /*3800*/  BRA.U UP0, `(.L_x_25) ;  /* 0x0000001500347547 */ /* 0x000fea000b800000 */
[----:B------:R-:W-:-:S04]  /*3810*/  USHF.L.U32 UR16, UR42, 0x7, URZ ;  /* 0x000000072a107899 */ /* 0x000fc800080006ff */
[----:B------:R-:W-:-:S04]  /*3820*/  ULOP3.LUT UR16, UR16, 0x80, URZ, 0xc0, !UPT ;  /* 0x0000008010107892 */ /* 0x000fc8000f8ec0ff */
[----:B-1--45:R-:W1:-:S00]  /*3830*/  USETMAXREG.DEALLOC.CTAPOOL 0x88 ;  /* 0x00000088000079c8 */ /* 0x032e4000080e0500 */
[----:B-1----:R-:W-:Y:S01]  /*3840*/  ISETP.NE.AND P1, PT, R7, RZ, P2 ;  /* 0x000000ff0700720c */ /* 0x002fe20001725270 */
[----:B------:R-:W-:Y:S01]  /*3850*/  IMAD.MOV.U32 R17, RZ, RZ, 0x1 ;  /* 0x00000001ff117424 */ /* 0x000fe200078e00ff */
[----:B------:R-:W-:Y:S01]  /*3860*/  PLOP3.LUT P4, PT, PT, PT, PT, 0x8, 0x80 ;  /* 0x000000000080781c */ /* 0x000fe20003f8e170 */
[----:B------:R-:W-:Y:S01]  /*3870*/  IMAD.MOV.U32 R14, RZ, RZ, RZ ;  /* 0x000000ffff0e7224 */ /* 0x000fe200078e00ff */
[----:B------:R-:W-:Y:S01]  /*3880*/  PRMT R15, RZ, 0x7610, R15 ;  /* 0x00007610ff0f7816 */ /* 0x000fe2000000000f */
[----:B------:R-:W-:Y:S01]  /*3890*/  UMOV UR15, URZ ;  /* 0x000000ff000f7c82 */ /* 0x000fe20008000000 */
[----:B------:R-:W-:-:S09]  /*38a0*/  UMOV UR14, URZ ;  /* 0x000000ff000e7c82 */ /* 0x000fd20008000000 */
.L_x_49:
[----:B------:R-:W1:Y:S02]  /*38b0*/  LDC.64 R22, c[0x0][0x390] ;  /* 0x0000e400ff167b82 */ /* 0x000e640000000a00 */
[----:B-1--4-:R-:W-:-:S05]  /*38c0*/  IMAD.WIDE R22, R16, 0xc, R22 ;  /* 0x0000000c10167825 */ /* 0x012fca00078e0216 */
[----:B------:R-:W3:Y:S02]  /*38d0*/  LDG.E R0, desc[UR50][R22.64+0x8] ;  /* 0x0000083216007981 */ /* 0x000ee4000c1e1900 */
[----:B---3--:R-:W-:Y:S01]  /*38e0*/  R2UR UR4, R0 ;  /* 0x00000000000472ca */ /* 0x008fe200000e0000 */
[----:B------:R-:W-:-:S14]  /*38f0*/  @P4 BRA `(.L_x_26) ;  /* 0x0000000400d44947 */ /* 0x000fdc0003800000 */
[----:B------:R-:W1:Y:S01]  /*3900*/  S2R R12, SR_LANEID ;  /* 0x00000000000c7919 */ /* 0x000e620000000000 */
[----:B------:R-:W-:Y:S02]  /*3910*/  ELECT P0, URZ, PT ;  /* 0x0000000000ff782f */ /* 0x000fe40003800000 */
[----:B------:R-:W-:Y:S01]  /*3920*/  LOP3.LUT R0, R15, 0xffff, RZ, 0xc0, !PT ;  /* 0x0000ffff0f007812 */ /* 0x000fe200078ec0ff */
[----:B------:R-:W-:Y:S01]  /*3930*/  BSSY.RECONVERGENT B0, `(.L_x_27) ;  /* 0x0000057000007945 */ /* 0x000fe20003800200 */
[----:B------:R-:W3:Y:S01]  /*3940*/  S2R R3, SR_CgaCtaId ;  /* 0x0000000000037919 */ /* 0x000ee20000008800 */
[----:B------:R-:W-:Y:S02]  /*3950*/  MOV R2, 0x400 ;  /* 0x0000040000027802 */ /* 0x000fe40000000f00 */
[----:B------:R-:W-:-:S04]  /*3960*/  SHF.R.U32.HI R0, RZ, 0x1, R0 ;  /* 0x00000001ff007819 */ /* 0x000fc80000011600 */
[----:B------:R-:W-:Y:S01]  /*3970*/  LOP3.LUT R13, R0, 0xffff, RZ, 0xc0, !PT ;  /* 0x0000ffff000d7812 */ /* 0x000fe200078ec0ff */
[----:B-1----:R-:W-:Y:S01]  /*3980*/  IMAD.SHL.U32 R12, R12, 0x4, RZ ;  /* 0x000000040c0c7824 */ /* 0x002fe200078e00ff */
[----:B---3--:R-:W-:-:S04]  /*3990*/  LEA R3, R3, R2, 0x18 ;  /* 0x0000000203037211 */ /* 0x008fc800078ec0ff */
[----:B------:R-:W-:Y:S01]  /*39a0*/  IADD3 R0, PT, PT, R12, 0x480, R3 ;  /* 0x000004800c007810 */ /* 0x000fe20007ffe003 */
[----:B------:R-:W-:Y:S06]  /*39b0*/  @!P0 BRA `(.L_x_28) ;  /* 0x0000000400388947 */ /* 0x000fec0003800000 */
[----:B------:R-:W1:Y:S01]  /*39c0*/  LDC.64 R10, c[0x0][0x830] ;  /* 0x00020c00ff0a7b82 */ /* 0x000e620000000a00 */
[----:B------:R-:W3:Y:S04]  /*39d0*/  LDG.E R9, desc[UR50][R22.64] ;  /* 0x0000003216097981 */ /* 0x000ee8000c1e1900 */
[----:B------:R4:W5:Y:S03]  /*39e0*/  LDG.E R18, desc[UR50][R22.64+0x4] ;  /* 0x0000043216127981 */ /* 0x000966000c1e1900 */
[----:B------:R-:W2:Y:S08]  /*39f0*/  LDC.64 R6, c[0x0][0x840] ;  /* 0x00021000ff067b82 */ /* 0x000eb00000000a00 */
[----:B------:R-:W4:Y:S01]  /*3a00*/  LDC.64 R4, c[0x0][0x828] ;  /* 0x00020a00ff047b82 */ /* 0x000f220000000a00 */
[----:B-1----:R-:W-:-:S07]  /*3a10*/  IMAD.WIDE R10, R16, 0x8, R10 ;  /* 0x00000008100a7825 */ /* 0x002fce00078e020a */
[----:B------:R-:W1:Y:S01]  /*3a20*/  LDC.64 R2, c[0x0][0x838] ;  /* 0x00020e00ff027b82 */ /* 0x000e620000000a00 */
[----:B------:R-:W3:Y:S01]  /*3a30*/  LDG.E.64 R10, desc[UR50][R10.64] ;  /* 0x000000320a0a7981 */ /* 0x000ee2000c1e1b00 */
[----:B--2---:R-:W-:-:S06]  /*3a40*/  IMAD.WIDE R6, R16, 0x8, R6 ;  /* 0x0000000810067825 */ /* 0x004fcc00078e0206 */
[----:B------:R-:W2:Y:S01]  /*3a50*/  LDG.E.64 R6, desc[UR50][R6.64] ;  /* 0x0000003206067981 */ /* 0x000ea2000c1e1b00 */
[----:B----4-:R-:W-:-:S06]  /*3a60*/  IMAD.WIDE R24, R16, 0x8, R4 ;  /* 0x0000000810187825 */ /* 0x010fcc00078e0204 */
[----:B------:R-:W4:Y:S01]  /*3a70*/  LDG.E.64 R24, desc[UR50][R24.64] ;  /* 0x0000003218187981 */ /* 0x000f22000c1e1b00 */
[----:B-1----:R-:W-:-:S06]  /*3a80*/  IMAD.WIDE R20, R16, 0x8, R2 ;  /* 0x0000000810147825 */ /* 0x002fcc00078e0202 */
[----:B------:R-:W4:Y:S01]  /*3a90*/  LDG.E.64 R20, desc[UR50][R20.64] ;  /* 0x0000003214147981 */ /* 0x000f22000c1e1b00 */
[----:B------:R-:W1:Y:S01]  /*3aa0*/  S2UR UR5, SR_CgaCtaId ;  /* 0x00000000000579c3 */ /* 0x000e620000008800 */
[----:B------:R-:W-:Y:S02]  /*3ab0*/  UMOV UR6, 0x400 ;  /* 0x0000040000067882 */ /* 0x000fe40000000000 */
[----:B-1----:R-:W-:-:S09]  /*3ac0*/  ULEA UR5, UR5, UR6, 0x18 ;  /* 0x0000000605057291 */ /* 0x002fd2000f8ec0ff */
[----:B------:R-:W1:Y:S04]  /*3ad0*/  LDS R5, [UR5+0x49c] ;  /* 0x00049c05ff057984 */ /* 0x000e680008000800 */
[----:B------:R-:W1:Y:S01]  /*3ae0*/  LDS R4, [UR5+0x51c] ;  /* 0x00051c05ff047984 */ /* 0x000e620008000800 */
[----:B------:R-:W-:Y:S02]  /*3af0*/  UIADD3 UR7, UPT, UPT, UR5, 0x480, URZ ;  /* 0x0000048005077890 */ /* 0x000fe4000fffe0ff */
[----:B------:R-:W-:Y:S01]  /*3b00*/  UIADD3 UR6, UPT, UPT, UR5, 0x500, URZ ;  /* 0x0000050005067890 */ /* 0x000fe2000fffe0ff */
[----:B------:R-:W-:Y:S04]  /*3b10*/  STS [UR5+0x4b0], RZ ;  /* 0x0004b0ffff007988 */ /* 0x000fe80008000805 */
[----:B------:R-:W-:Y:S01]  /*3b20*/  STS [UR5+0x530], RZ ;  /* 0x000530ffff007988 */ /* 0x000fe20008000805 */
[----:B---3--:R-:W-:-:S04]  /*3b30*/  SHF.L.U64.HI R26, R10, 0x1, R11 ;  /* 0x000000010a1a7819 */ /* 0x008fc8000001020b */
[----:B------:R-:W-:Y:S02]  /*3b40*/  LOP3.LUT R26, R26, 0x1fffffff, RZ, 0xc0, !PT ;  /* 0x1fffffff1a1a7812 */ /* 0x000fe400078ec0ff */
[----:B--2---:R-:W-:-:S04]  /*3b50*/  SHF.L.U64.HI R16, R6, 0x1, R7 ;  /* 0x0000000106107819 */ /* 0x004fc80000010207 */
[----:B------:R-:W-:Y:S02]  /*3b60*/  LOP3.LUT R16, R16, 0x1fffffff, RZ, 0xc0, !PT ;  /* 0x1fffffff10107812 */ /* 0x000fe400078ec0ff */
[----:B------:R-:W-:Y:S02]  /*3b70*/  SHF.R.U32.HI R2, RZ, 0x4, R26 ;  /* 0x00000004ff027819 */ /* 0x000fe4000001161a */
[----:B------:R-:W-:Y:S02]  /*3b80*/  SHF.R.U32.HI R3, RZ, 0x4, R16 ;  /* 0x00000004ff037819 */ /* 0x000fe40000011610 */
[----:B-1----:R-:W-:Y:S02]  /*3b90*/  LOP3.LUT R2, R5, 0xf, R2, 0xb8, !PT ;  /* 0x0000000f05027812 */ /* 0x002fe400078eb802 */
[----:B------:R-:W-:-:S03]  /*3ba0*/  LOP3.LUT R11, R4, 0xf, R3, 0xb8, !PT ;  /* 0x0000000f040b7812 */ /* 0x000fc600078eb803 */
[----:B------:R-:W-:Y:S04]  /*3bb0*/  STS [UR5+0x49c], R2 ;  /* 0x00049c02ff007988 */ /* 0x000fe80008000805 */
[----:B------:R-:W-:Y:S04]  /*3bc0*/  STS [UR5+0x51c], R11 ;  /* 0x00051c0bff007988 */ /* 0x000fe80008000805 */
[----:B------:R-:W1:Y:S04]  /*3bd0*/  LDS R4, [UR5+0x49c] ;  /* 0x00049c05ff047984 */ /* 0x000e680008000800 */
[----:B------:R-:W2:Y:S01]  /*3be0*/  LDS R3, [UR5+0x51c] ;  /* 0x00051c05ff037984 */ /* 0x000ea20008000800 */
[----:B-1----:R-:W-:-:S02]  /*3bf0*/  LOP3.LUT R7, R4, 0xf0, RZ, 0xb8, !PT ;  /* 0x000000f004077812 */ /* 0x002fc400078eb8ff */
[----:B--2---:R-:W-:-:S03]  /*3c00*/  LOP3.LUT R8, R3, 0xf0, RZ, 0xb8, !PT ;  /* 0x000000f003087812 */ /* 0x004fc600078eb8ff */
[----:B------:R-:W-:Y:S04]  /*3c10*/  STS [UR5+0x49c], R7 ;  /* 0x00049c07ff007988 */ /* 0x000fe80008000805 */
[----:B------:R-:W-:Y:S04]  /*3c20*/  STS [UR5+0x51c], R8 ;  /* 0x00051c08ff007988 */ /* 0x000fe80008000805 */
[----:B------:R-:W1:Y:S04]  /*3c30*/  LDS R5, [UR5+0x49c] ;  /* 0x00049c05ff057984 */ /* 0x000e680008000800 */
[----:B------:R-:W2:Y:S01]  /*3c40*/  LDS R3, [UR5+0x51c] ;  /* 0x00051c05ff037984 */ /* 0x000ea20008000800 */
[----:B------:R-:W-:-:S02]  /*3c50*/  IMAD.U32 R4, RZ, RZ, UR7 ;  /* 0x00000007ff047e24 */ /* 0x000fc4000f8e00ff */
[----:B------:R-:W-:-:S03]  /*3c60*/  IMAD.U32 R2, RZ, RZ, UR6 ;  /* 0x00000006ff027e24 */ /* 0x000fc6000f8e00ff */
[----:B------:R-:W-:Y:S02]  /*3c70*/  SHF.R.U64 R4, R4, 0x4, RZ ;  /* 0x0000000404047819 */ /* 0x000fe400000012ff */
[----:B------:R-:W-:Y:S02]  /*3c80*/  SHF.R.U64 R2, R2, 0x4, RZ ;  /* 0x0000000402027819 */ /* 0x000fe400000012ff */
[----:B-1----:R-:W-:Y:S02]  /*3c90*/  LOP3.LUT R5, R5, 0xf00, RZ, 0xb8, !PT ;  /* 0x00000f0005057812 */ /* 0x002fe400078eb8ff */
[----:B--2---:R-:W-:-:S03]  /*3ca0*/  LOP3.LUT R3, R3, 0xf00, RZ, 0xb8, !PT ;  /* 0x00000f0003037812 */ /* 0x004fc600078eb8ff */
[----:B------:R5:W-:Y:S04]  /*3cb0*/  STS.64 [UR5+0x498], R4 ;  /* 0x00049804ff007988 */ /* 0x000be80008000a05 */
[----:B------:R-:W-:Y:S04]  /*3cc0*/  STS.64 [UR5+0x518], R2 ;  /* 0x00051802ff007988 */ /* 0x000fe80008000a05 */
[----:B------:R-:W1:Y:S04]  /*3cd0*/  LDS R22, [UR5+0x49c] ;  /* 0x00049c05ff167984 */ /* 0x000e680008000800 */
[----:B------:R-:W2:Y:S01]  /*3ce0*/  LDS R19, [UR5+0x51c] ;  /* 0x00051c05ff137984 */ /* 0x000ea20008000800 */
[----:B------:R-:W-:Y:S01]  /*3cf0*/  IMAD.SHL.U32 R10, R10, 0x2, RZ ;  /* 0x000000020a0a7824 */ /* 0x000fe200078e00ff */
[----:B------:R-:W-:Y:S01]  /*3d00*/  UIADD3 UR6, UPT, UPT, UR4, -0x1, URZ ;  /* 0xffffffff04067890 */ /* 0x000fe2000fffe0ff */
[----:B------:R-:W-:-:S03]  /*3d10*/  IMAD.SHL.U32 R23, R6, 0x2, RZ ;  /* 0x0000000206177824 */ /* 0x000fc600078e00ff */
[----:B------:R-:W-:Y:S02]  /*3d20*/  LOP3.LUT R7, R10, 0xfffffffe, RZ, 0xc0, !PT ;  /* 0xfffffffe0a077812 */ /* 0x000fe400078ec0ff */
[----:B------:R-:W-:Y:S01]  /*3d30*/  IMAD.U32 R8, RZ, RZ, UR6 ;  /* 0x00000006ff087e24 */ /* 0x000fe2000f8e00ff */
[----:B------:R-:W-:Y:S01]  /*3d40*/  LOP3.LUT R23, R23, 0xfffffffe, RZ, 0xc0, !PT ;  /* 0xfffffffe17177812 */ /* 0x000fe200078ec0ff */
[----:B------:R-:W-:Y:S01]  /*3d50*/  STS [UR5+0x490], R4 ;  /* 0x00049004ff007988 */ /* 0x000fe20008000805 */
[----:B------:R-:W-:Y:S02]  /*3d60*/  SHF.R.U64 R26, R7, 0x4, R26 ;  /* 0x00000004071a7819 */ /* 0x000fe4000000121a */
[----:B------:R-:W-:Y:S02]  /*3d70*/  CS2R R10, SRZ ;  /* 0x00000000000a7805 */ /* 0x000fe4000001ff00 */
[----:B------:R-:W-:Y:S01]  /*3d80*/  CS2R R6, SRZ ;  /* 0x0000000000067805 */ /* 0x000fe2000001ff00 */
[----:B------:R3:W-:Y:S01]  /*3d90*/  STS [UR5+0x494], R4 ;  /* 0x00049404ff007988 */ /* 0x0007e20008000805 */
[----:B------:R-:W-:Y:S01]  /*3da0*/  VIADD R9, R9, 0xffffffff ;  /* 0xffffffff09097836 */ /* 0x000fe20000000000 */
[----:B------:R-:W-:Y:S01]  /*3db0*/  SHF.R.U64 R23, R23, 0x4, R16 ;  /* 0x0000000417177819 */ /* 0x000fe20000001210 */
[----:B-----5:R-:W-:Y:S01]  /*3dc0*/  VIADD R5, R18, 0xffffffff ;  /* 0xffffffff12057836 */ /* 0x020fe20000000000 */
[----:B------:R4:W-:Y:S04]  /*3dd0*/  STS [UR5+0x510], R2 ;  /* 0x00051002ff007988 */ /* 0x0009e80008000805 */
[----:B------:R4:W-:Y:S04]  /*3de0*/  STS [UR5+0x514], R2 ;  /* 0x00051402ff007988 */ /* 0x0009e80008000805 */
[----:B------:R4:W-:Y:S04]  /*3df0*/  STS.128 [UR5+0x4a0], R8 ;  /* 0x0004a008ff007988 */ /* 0x0009e80008000c05 */
[----:B------:R4:W-:Y:S01]  /*3e00*/  STS [UR5+0x48c], R26 ;  /* 0x00048c1aff007988 */ /* 0x0009e20008000805 */
[----:B-1----:R-:W-:Y:S01]  /*3e10*/  LOP3.LUT R22, R22, 0xf000, RZ, 0xb8, !PT ;  /* 0x0000f00016167812 */ /* 0x002fe200078eb8ff */
[----:B---3--:R-:W-:Y:S01]  /*3e20*/  IMAD.MOV.U32 R4, RZ, RZ, R8 ;  /* 0x000000ffff047224 */ /* 0x008fe200078e0008 */
[----:B--2---:R-:W-:Y:S01]  /*3e30*/  LOP3.LUT R19, R19, 0xf000, RZ, 0xb8, !PT ;  /* 0x0000f00013137812 */ /* 0x004fe200078eb8ff */
[----:B----4-:R1:W-:Y:S04]  /*3e40*/  STS.64 [UR5+0x480], R24 ;  /* 0x00048018ff007988 */ /* 0x0103e80008000a05 */
[----:B------:R1:W-:Y:S04]  /*3e50*/  STS.128 [UR5+0x520], R4 ;  /* 0x00052004ff007988 */ /* 0x0003e80008000c05 */
[----:B------:R1:W-:Y:S04]  /*3e60*/  STS.64 [UR5+0x500], R20 ;  /* 0x00050014ff007988 */ /* 0x0003e80008000a05 */
[----:B------:R1:W-:Y:S04]  /*3e70*/  STS [UR5+0x50c], R23 ;  /* 0x00050c17ff007988 */ /* 0x0003e80008000805 */
[----:B------:R1:W-:Y:S04]  /*3e80*/  STS [UR5+0x49c], R22 ;  /* 0x00049c16ff007988 */ /* 0x0003e80008000805 */
[----:B------:R1:W-:Y:S02]  /*3e90*/  STS [UR5+0x51c], R19 ;  /* 0x00051c13ff007988 */ /* 0x0003e40008000805 */
.L_x_28:
[----:B--2---:R-:W-:Y:S05]  /*3ea0*/  BSYNC.RECONVERGENT B0 ;  /* 0x0000000000007941 */ /* 0x004fea0003800200 */
.L_x_27:
[----:B------:R-:W-:Y:S01]  /*3eb0*/  NOP ;  /* 0x0000000000007918 */ /* 0x000fe20000000000 */
[----:B------:R2:W3:Y:S01]  /*3ec0*/  LDS R2, [R0] ;  /* 0x0000000000027984 */ /* 0x0004e20000000800 */
[----:B------:R-:W-:Y:S01]  /*3ed0*/  IMAD R13, R13, 0x4925, RZ ;  /* 0x000049250d0d7824 */ /* 0x000fe200078e02ff */
[----:B------:R-:W-:Y:S01]  /*3ee0*/  ELECT P0, URZ, PT ;  /* 0x0000000000ff782f */ /* 0x000fe20003800000 */
[----:B------:R-:W-:Y:S01]  /*3ef0*/  BSSY.RECONVERGENT B0, `(.L_x_29) ;  /* 0x000000b000007945 */ /* 0x000fe20003800200 */
[----:B------:R2:W4:Y:S02]  /*3f00*/  LDS R3, [R0+0x80] ;  /* 0x0000800000037984 */ /* 0x0005240000000800 */
[----:B-1----:R-:W-:-:S04]  /*3f10*/  SHF.R.U32.HI R4, RZ, 0x11, R13 ;  /* 0x00000011ff047819 */ /* 0x002fc8000001160d */
[----:B------:R-:W-:-:S05]  /*3f20*/  PRMT R4, R4, 0x9910, RZ ;  /* 0x0000991004047816 */ /* 0x000fca00000000ff */
[----:B------:R-:W-:-:S04]  /*3f30*/  IMAD R4, R4, 0xe, RZ ;  /* 0x0000000e04047824 */ /* 0x000fc800078e02ff */
[----:B------:R-:W-:-:S05]  /*3f40*/  IMAD.MOV R4, RZ, RZ, -R4 ;  /* 0x000000ffff047224 */ /* 0x000fca00078e0a04 */
[----:B------:R-:W-:-:S05]  /*3f50*/  PRMT R4, R4, 0x7710, RZ ;  /* 0x0000771004047816 */ /* 0x000fca00000000ff */
[----:B------:R-:W-:Y:S01]  /*3f60*/  IMAD.IADD R4, R4, 0x1, R15 ;  /* 0x0000000104047824 */ /* 0x000fe200078e020f */
[----:B--2---:R-:W-:Y:S05]  /*3f70*/  @!P0 BRA `(.L_x_30) ;  /* 0x0000000000088947 */ /* 0x004fea0003800000 */
[----:B------:R0:W-:Y:S01]  /*3f80*/  UTMACMDFLUSH ;  /* 0x00000000000079b7 */ /* 0x0001e20000000000 */
[----:B------:R-:W-:-:S04]  /*3f90*/  DEPBAR.LE SB0, 0x0 ;  /* 0x000080000000791a */ /* 0x000fc80000000000 */
.L_x_30:
[----:B------:R-:W-:Y:S05]  /*3fa0*/  BSYNC.RECONVERGENT B0 ;  /* 0x0000000000007941 */ /* 0x000fea0003800200 */
.L_x_29:
[----:B------:R-:W-:-:S13]  /*3fb0*/  R2UR UR5, R4 ;  /* 0x00000000040572ca */ /* 0x000fda00000e0000 */
[----:B------:R-:W-:-:S04]  /*3fc0*/  ULOP3.LUT UR5, UR5, 0xffff, URZ, 0xc0, !UPT ;  /* 0x0000ffff05057892 */ /* 0x000fc8000f8ec0ff */
[----:B------:R-:W-:Y:S02]  /*3fd0*/  UIMAD.WIDE.U32 UR6, UR5, 0x80, UR38 ;  /* 0x00000080050678a5 */ /* 0x000fe4000f8e0026 */
[----:B------:R-:W-:-:S04]  /*3fe0*/  UIMAD.WIDE.U32 UR8, UR5, 0x80, UR34 ;  /* 0x00000080050878a5 */ /* 0x000fc8000f8e0022 */
[C---:B------:R-:W-:Y:S02]  /*3ff0*/  IADD3 R4, P3, PT, R12.reuse, UR6, RZ ;  /* 0x000000060c047c10 */ /* 0x040fe4000ff7e0ff */
[----:B------:R-:W-:-:S03]  /*4000*/  IADD3 R12, P0, PT, R12, UR8, RZ ;  /* 0x000000080c0c7c10 */ /* 0x000fc6000ff1e0ff */
[----:B------:R-:W-:Y:S02]  /*4010*/  IMAD.X R5, RZ, RZ, UR7, P3 ;  /* 0x00000007ff057e24 */ /* 0x000fe400098e06ff */
[----:B------:R-:W-:-:S03]  /*4020*/  IMAD.X R13, RZ, RZ, UR9, P0 ;  /* 0x00000009ff0d7e24 */ /* 0x000fc600080e06ff */
[----:B---3--:R1:W5:Y:S04]  /*4030*/  ATOMG.E.EXCH.STRONG.GPU PT, RZ, [R4], R2 ;  /* 0x0000000204ff73a8 */ /* 0x00836800041ee100 */
[----:B----4-:R1:W5:Y:S02]  /*4040*/  ATOMG.E.EXCH.STRONG.GPU PT, RZ, [R12], R3 ;  /* 0x000000030cff73a8 */ /* 0x01036400041ee100 */
.L_x_26:
[----:B------:R-:W-:Y:S01]  /*4050*/  LOP3.LUT R0, R15, 0xffff, RZ, 0xc0, !PT ;  /* 0x0000ffff0f007812 */ /* 0x000fe200078ec0ff */
[----:B------:R-:W3:Y:S01]  /*4060*/  S2UR UR13, SR_CgaCtaId ;  /* 0x00000000000d79c3 */ /* 0x000ee20000008800 */
[----:B------:R-:W-:Y:S02]  /*4070*/  UMOV UR12, 0x400 ;  /* 0x00000400000c7882 */ /* 0x000fe40000000000 */
[----:B------:R-:W-:-:S04]  /*4080*/  SHF.R.U32.HI R0, RZ, 0x1, R0 ;  /* 0x00000001ff007819 */ /* 0x000fc80000011600 */
[----:B------:R-:W-:-:S05]  /*4090*/  LOP3.LUT R0, R0, 0xffff, RZ, 0xc0, !PT ;  /* 0x0000ffff00007812 */ /* 0x000fca00078ec0ff */
[----:B------:R-:W-:-:S05]  /*40a0*/  IMAD R0, R0, 0x4925, RZ ;  /* 0x0000492500007824 */ /* 0x000fca00078e02ff */
[----:B------:R-:W-:-:S04]  /*40b0*/  SHF.R.U32.HI R0, RZ, 0x11, R0 ;  /* 0x00000011ff007819 */ /* 0x000fc80000011600 */
[----:B------:R-:W-:Y:S01]  /*40c0*/  PRMT R0, R0, 0x9910, RZ ;  /* 0x0000991000007816 */ /* 0x000fe200000000ff */
[----:B---3--:R-:W-:-:S04]  /*40d0*/  ULEA UR12, UR13, UR12, 0x18 ;  /* 0x0000000c0d0c7291 */ /* 0x008fc8000f8ec0ff */
[----:B------:R-:W-:Y:S01]  /*40e0*/  IMAD R0, R0, 0xe, RZ ;  /* 0x0000000e00007824 */ /* 0x000fe200078e02ff */
[----:B--2---:R-:W-:-:S03]  /*40f0*/  ULEA UR5, UR14, UR12, 0x3 ;  /* 0x0000000c0e057291 */ /* 0x004fc6000f8e18ff */
[----:B------:R-:W-:-:S05]  /*4100*/  IMAD.MOV R0, RZ, RZ, -R0 ;  /* 0x000000ffff007224 */ /* 0x000fca00078e0a00 */
[----:B------:R-:W-:-:S05]  /*4110*/  PRMT R0, R0, 0x7710, RZ ;  /* 0x0000771000007816 */ /* 0x000fca00000000ff */
[----:B------:R-:W-:-:S05]  /*4120*/  IMAD.IADD R0, R0, 0x1, R15 ;  /* 0x0000000100007824 */ /* 0x000fca00078e020f */
[----:B------:R-:W-:Y:S02]  /*4130*/  R2UR UR20, R0 ;  /* 0x00000000001472ca */ /* 0x000fe400000e0000 */
[----:B------:R-:W-:-:S11]  /*4140*/  SHF.L.U32 R0, R17, 0x1f, RZ ;  /* 0x0000001f11007819 */ /* 0x000fd600000006ff */
[----:B------:R-:W-:-:S04]  /*4150*/  ULOP3.LUT UR20, UR20, 0xffff, URZ, 0xc0, !UPT ;  /* 0x0000ffff14147892 */ /* 0x000fc8000f8ec0ff */
[----:B------:R-:W-:Y:S02]  /*4160*/  UIMAD.WIDE.U32 UR22, UR20, 0x80, UR38 ;  /* 0x00000080141678a5 */ /* 0x000fe4000f8e0026 */
[----:B------:R-:W-:Y:S01]  /*4170*/  UIMAD.WIDE.U32 UR20, UR20, 0x80, UR34 ;  /* 0x00000080141478a5 */ /* 0x000fe2000f8e0022 */
[----:B------:R-:W-:Y:S11]  /*4180*/  @P4 BRA `(.L_x_31) ;  /* 0x00000000001c4947 */ /* 0x000ff60003800000 */
[----:B------:R-:W-:-:S04]  /*4190*/  DEPBAR {5,4,3,2,1,0} ;  /* 0x0000003f0000791a */ /* 0x000fc80000000000 */
[----:B------:R-:W2:Y:S02]  /*41a0*/  CCTL.E.C.LDCU.IV.DEEP [UR22] ;  /* 0x0000000016007540 */ /* 0x000ea40009c08000 */
[----:B--2---:R2:W-:Y:S01]  /*41b0*/  UTMACCTL.IV [UR22] ;  /* 0x00000000160079b9 */ /* 0x0045e20008000000 */
[----:B------:R-:W-:-:S04]  /*41c0*/  DEPBAR {5,4,3,2,1,0} ;  /* 0x0000003f0000791a */ /* 0x000fc80000000000 */
[----:B------:R-:W3:Y:S02]  /*41d0*/  CCTL.E.C.LDCU.IV.DEEP [UR20] ;  /* 0x0000000014007540 */ /* 0x000ee40009c08000 */
[----:B---3--:R2:W-:Y:S01]  /*41e0*/  UTMACCTL.IV [UR20] ;  /* 0x00000000140079b9 */ /* 0x0085e20008000000 */
[----:B------:R-:W-:Y:S01]  /*41f0*/  NOP ;  /* 0x0000000000007918 */ /* 0x000fe20000000000 */
.L_x_31:
[----:B------:R-:W-:Y:S01]  /*4200*/  UIADD3 UR6, UPT, UPT, UR4, 0x3f, URZ ;  /* 0x0000003f04067890 */ /* 0x000fe2000fffe0ff */
[----:B-----5:R3:W4:Y:S01]  /*4210*/  SYNCS.PHASECHK.TRANS64.TRYWAIT P0, [UR5+0x20], R0 ;  /* 0x00002000ff0075a7 */ /* 0x0207220008001105 */
[----:B------:R-:W-:Y:S02]  /*4220*/  ULEA.HI UR11, UR18, UR18, URZ, 0x1 ;  /* 0x00000012120b7291 */ /* 0x000fe4000f8f08ff */
[----:B------:R-:W-:Y:S02]  /*4230*/  USHF.R.S32.HI UR5, URZ, 0x1f, UR6 ;  /* 0x0000001fff057899 */ /* 0x000fe40008011406 */
[----:B------:R-:W-:Y:S02]  /*4240*/  UIADD3 UR4, UPT, UPT, UR4, 0x7e, URZ ;  /* 0x0000007e04047890 */ /* 0x000fe4000fffe0ff */
[----:B------:R-:W-:Y:S02]  /*4250*/  ULEA.HI UR5, UR5, UR6, URZ, 0x6 ;  /* 0x0000000605057291 */ /* 0x000fe4000f8f30ff */
[----:B------:R-:W-:-:S02]  /*4260*/  ULEA UR7, UR19, UR16, 0x8 ;  /* 0x0000001013077291 */ /* 0x000fc4000f8e40ff */
[----:B------:R-:W-:Y:S02]  /*4270*/  USHF.R.S32.HI UR18, URZ, 0x6, UR5 ;  /* 0x00000006ff127899 */ /* 0x000fe40008011405 */
[----:B------:R-:W-:Y:S02]  /*4280*/  USHF.L.U32 UR11, UR11, 0x7, URZ ;  /* 0x000000070b0b7899 */ /* 0x000fe400080006ff */
[----:B------:R-:W-:Y:S02]  /*4290*/  UISETP.LT.U32.AND UP0, UPT, UR18, 0x4, UPT ;  /* 0x000000041200788c */ /* 0x000fe4000bf01070 */
[----:B------:R-:W-:Y:S02]  /*42a0*/  ULOP3.LUT UR11, UR16, 0xffffff00, UR11, 0xf8, !UPT ;  /* 0xffffff00100b7892 */ /* 0x000fe4000f8ef80b */
[----:B------:R-:W-:Y:S02]  /*42b0*/  USEL UR19, UR18, 0x4, UP0 ;  /* 0x0000000412137887 */ /* 0x000fe40008000000 */
[----:B------:R-:W-:Y:S01]  /*42c0*/  UISETP.GE.U32.AND UP0, UPT, UR4, 0x7f, UPT ;  /* 0x0000007f0400788c */ /* 0x000fe2000bf06070 */
[----:B------:R-:W-:-:S08]  /*42d0*/  UMOV UR17, URZ ;  /* 0x000000ff00117c82 */ /* 0x000fd00008000000 */
[----:B---3--:R-:W-:Y:S05]  /*42e0*/  BRA.U !UP0, `(.L_x_32) ;  /* 0x0000000108a87547 */ /* 0x008fea000b800000 */
[----:B------:R-:W-:Y:S01]  /*42f0*/  UIADD3 UR24, UPT, UPT, -UR19, URZ, URZ ;  /* 0x000000ff13187290 */ /* 0x000fe2000fffe1ff */
[----:B------:R-:W-:Y:S01]  /*4300*/  UMOV UR25, UR14 ;  /* 0x0000000e00197c82 */ /* 0x000fe20008000000 */
[----:B------:R-:W-:-:S10]  /*4310*/  UMOV UR10, URZ ;  /* 0x000000ff000a7c82 */ /* 0x000fd40008000000 */
.L_x_38:
[----:B------:R-:W-:Y:S01]  /*4320*/  UIADD3 UR24, UPT, UPT, UR24, 0x1, URZ ;  /* 0x0000000118187890 */ /* 0x000fe2000fffe0ff */
[----:B-1-3--:R-:W-:Y:S01]  /*4330*/  @P2 MOV R2, 0x10000 ;  /* 0x0001000000022802 */ /* 0x00afe20000000f00 */
[----:B------:R-:W-:Y:S02]  /*4340*/  ULEA UR9, UR25, UR12, 0x3 ;  /* 0x0000000c19097291 */ /* 0x000fe4000f8e18ff */
[----:B------:R-:W-:Y:S01]  /*4350*/  UISETP.NE.AND UP0, UPT, UR24, URZ, UPT ;  /* 0x000000ff1800728c */ /* 0x000fe2000bf05270 */
[----:B--2-4-:R-:W-:Y:S10]  /*4360*/  @P0 BRA `(.L_x_33) ;  /* 0x00000000000c0947 */ /* 0x014ff40003800000 */
[----:B------:R-:W-:-:S04]  /*4370*/  SHF.L.U32 R3, R17, 0x1f, RZ ;  /* 0x0000001f11037819 */ /* 0x000fc800000006ff */
[----:B------:R-:W1:Y:S02]  /*4380*/  SYNCS.PHASECHK.TRANS64.TRYWAIT P0, [UR9+0x20], R3 ;  /* 0x00002003ff0075a7 */ /* 0x000e640008001109 */
[----:B-1----:R-:W-:Y:S05]  /*4390*/  @!P0 BRA `(.L_x_34) ;  /* 0x000000f400688947 */ /* 0x002fea0003800000 */
.L_x_33:
[----:B------:R3:W-:Y:S01]  /*43a0*/  @P2 SYNCS.ARRIVE.TRANS64 RZ, [UR9], R2 ;  /* 0x00000002ffff29a7 */ /* 0x0007e20008000009 */
[----:B------:R-:W-:-:S04]  /*43b0*/  ULOP3.LUT UR4, UR29, 0x2, URZ, 0xfc, !UPT ;  /* 0x000000021d047892 */ /* 0x000fc8000f8efcff */
[----:B------:R-:W-:-:S09]  /*43c0*/  UISETP.NE.AND UP1, UPT, UR4, 0x2, UPT ;  /* 0x000000020400788c */ /* 0x000fd2000bf25270 */
[----:B------:R-:W-:Y:S05]  /*43d0*/  BRA.U UP1, `(.L_x_35) ;  /* 0x0000000101047547 */ /* 0x000fea000b800000 */
[----:B--2---:R-:W-:Y:S05]  /*43e0*/  BPT.TRAP 0x1 ;  /* 0x000000040000795c */ /* 0x004fea0000300000 */
.L_x_35:
[----:B------:R-:W-:Y:S04]  /*43f0*/  BSSY.RECONVERGENT B0, `(.L_x_36) ;  /* 0x0000003000007945 */ /* 0x000fe80003800200 */
[----:B------:R-:W-:Y:S05]  /*4400*/  @!P1 BRA `(.L_x_37) ;  /* 0x0000000000049947 */ /* 0x000fea0003800000 */
[----:B--2---:R-:W-:Y:S05]  /*4410*/  BPT.TRAP 0x1 ;  /* 0x000000040000795c */ /* 0x004fea0000300000 */
.L_x_37:
[----:B--2---:R-:W-:Y:S05]  /*4420*/  BSYNC.RECONVERGENT B0 ;  /* 0x0000000000007941 */ /* 0x004fea0003800200 */
.L_x_36:
[----:B------:R-:W-:Y:S02]  /*4430*/  UIADD3 UR14, UPT, UPT, UR25, 0x1, URZ ;  /* 0x00000001190e7890 */ /* 0x000fe4000fffe0ff */
[----:B------:R-:W-:Y:S02]  /*4440*/  ULOP3.LUT UR9, UR9, 0xfefffff8, URZ, 0xc0, !UPT ;  /* 0xfefffff809097892 */ /* 0x000fe4000f8ec0ff */
[----:B------:R-:W-:Y:S01]  /*4450*/  UISETP.NE.AND UP1, UPT, UR14, 0x4, UPT ;  /* 0x000000040e00788c */ /* 0x000fe2000bf25270 */
[----:B------:R-:W-:Y:S01]  /*4460*/  UMOV UR26, 0x0 ;  /* 0x00000000001a7882 */ /* 0x000fe20000000000 */
[----:B------:R-:W-:Y:S02]  /*4470*/  UMOV UR27, 0x10000000 ;  /* 0x10000000001b7882 */ /* 0x000fe40000000000 */
[----:B------:R-:W-:Y:S02]  /*4480*/  USEL UR5, URZ, 0x1, UP1 ;  /* 0x00000001ff057887 */ /* 0x000fe40008800000 */
[----:B------:R-:W-:Y:S01]  /*4490*/  USEL UR14, UR14, URZ, UP1 ;  /* 0x000000ff0e0e7287 */ /* 0x000fe20008800000 */
[----:B------:R-:W-:Y:S01]  /*44a0*/  UMOV UR6, UR10 ;  /* 0x0000000a00067c82 */ /* 0x000fe20008000000 */
[----:B------:R-:W-:-:S02]  /*44b0*/  UMOV UR17, UR19 ;  /* 0x0000001300117c82 */ /* 0x000fc40008000000 */
[----:B------:R-:W-:Y:S01]  /*44c0*/  ULEA UR4, UR14, UR12, 0x3 ;  /* 0x0000000c0e047291 */ /* 0x000fe2000f8e18ff */
[----:B------:R-:W-:Y:S01]  /*44d0*/  LOP3.LUT R17, R17, UR5, RZ, 0x3c, !PT ;  /* 0x0000000511117c12 */ /* 0x000fe2000f8e3cff */
[----:B------:R-:W-:-:S03]  /*44e0*/  UMOV UR5, UR9 ;  /* 0x0000000900057c82 */ /* 0x000fc60008000000 */
[----:B-1----:R-:W-:-:S04]  /*44f0*/  SHF.L.U32 R0, R17, 0x1f, RZ ;  /* 0x0000001f11007819 */ /* 0x002fc800000006ff */
[----:B------:R1:W2:Y:S01]  /*4500*/  SYNCS.PHASECHK.TRANS64.TRYWAIT P0, [UR4+0x20], R0 ;  /* 0x00002000ff0075a7 */ /* 0x0002a20008001104 */
[----:B------:R-:W-:-:S03]  /*4510*/  ULEA UR4, UR25, UR12, 0xe ;  /* 0x0000000c19047291 */ /* 0x000fc6000f8e70ff */
[----:B------:R-:W-:Y:S01]  /*4520*/  UMOV UR25, UR14 ;  /* 0x0000000e00197c82 */ /* 0x000fe20008000000 */
[----:B------:R-:W-:Y:S02]  /*4530*/  UIADD3 UR8, UPT, UPT, UR4, 0x11400, URZ ;  /* 0x0001140004087890 */ /* 0x000fe4000fffe0ff */
[----:B------:R-:W-:-:S07]  /*4540*/  UIADD3 UR4, UPT, UPT, UR4, 0x21400, URZ ;  /* 0x0002140004047890 */ /* 0x000fce000fffe0ff */
[----:B------:R4:W-:Y:S02]  /*4550*/  UTMALDG.2D.2CTA [UR8], [UR22], desc[UR26] ;  /* 0x00001a08160075b4 */ /* 0x0009e40008209000 */
[----:B------:R1:W-:Y:S01]  /*4560*/  UTMALDG.2D.2CTA [UR4], [UR20], desc[UR26] ;  /* 0x00001a04140075b4 */ /* 0x0003e20008209000 */
[----:B----4-:R-:W-:Y:S01]  /*4570*/  UIADD3 UR10, UPT, UPT, UR10, 0x40, URZ ;  /* 0x000000400a0a7890 */ /* 0x010fe2000fffe0ff */
[----:B------:R-:W-:Y:S11]  /*4580*/  BRA.U UP0, `(.L_x_38) ;  /* 0xfffffffd00647547 */ /* 0x000ff6000b83ffff */
.L_x_32:
[----:B-1----:R-:W-:Y:S01]  /*4590*/  ULEA UR4, UR14, UR12, 0x3 ;  /* 0x0000000c0e047291 */ /* 0x002fe2000f8e18ff */
[----:B------:R-:W-:Y:S01]  /*45a0*/  SHF.L.U32 R0, R17, 0x1f, RZ ;  /* 0x0000001f11007819 */ /* 0x000fe200000006ff */
[----:B------:R-:W-:Y:S01]  /*45b0*/  @!P4 SYNCS.ARRIVE.TRANS64.A1T0 RZ, [UR12+0x88], RZ ;  /* 0x000088ffffffc9a7 */ /* 0x000fe2000810000c */
[----:B------:R-:W-:-:S06]  /*45c0*/  UISETP.GT.AND UP0, UPT, UR18, UR19, UPT ;  /* 0x000000131200728c */ /* 0x000fcc000bf04270 */
[----:B--2-4-:R1:W2:Y:S03]  /*45d0*/  SYNCS.PHASECHK.TRANS64.TRYWAIT P0, [UR4+0x20], R0 ;  /* 0x00002000ff0075a7 */ /* 0x0142a60008001104 */
[----:B------:R-:W-:Y:S05]  /*45e0*/  BRA.U !UP0, `(.L_x_39) ;  /* 0x0000000108a07547 */ /* 0x000fea000b800000 */
[----:B------:R-:W-:-:S03]  /*45f0*/  UIADD3 UR18, UPT, UPT, -UR19, UR17, UR18 ;  /* 0x0000001113127290 */ /* 0x000fc6000fffe112 */
[----:B------:R-:W-:-:S09]  /*4600*/  UMOV UR19, UR14 ;  /* 0x0000000e00137c82 */ /* 0x000fd20008000000 */
.L_x_45:
[----:B----4-:R-:W-:Y:S01]  /*4610*/  ULEA UR9, UR19, UR12, 0x3 ;  /* 0x0000000c13097291 */ /* 0x010fe2000f8e18ff */
[----:B--23--:R-:W-:Y:S01]  /*4620*/  @P2 MOV R2, 0x10000 ;  /* 0x0001000000022802 */ /* 0x00cfe20000000f00 */
[----:B-12---:R-:W-:Y:S10]  /*4630*/  @P0 BRA `(.L_x_40) ;  /* 0x00000000000c0947 */ /* 0x006ff40003800000 */
[----:B------:R-:W-:-:S04]  /*4640*/  SHF.L.U32 R3, R17, 0x1f, RZ ;  /* 0x0000001f11037819 */ /* 0x000fc800000006ff */
[----:B------:R-:W2:Y:S02]  /*4650*/  SYNCS.PHASECHK.TRANS64.TRYWAIT P0, [UR9+0x20], R3 ;  /* 0x00002003ff0075a7 */ /* 0x000ea40008001109 */
[----:B--2---:R-:W-:Y:S05]  /*4660*/  @!P0 BRA `(.L_x_41) ;  /* 0x000000f000cc8947 */ /* 0x004fea0003800000 */
.L_x_40:
[----:B------:R2:W-:Y:S01]  /*4670*/  @P2 SYNCS.ARRIVE.TRANS64 RZ, [UR9], R2 ;  /* 0x00000002ffff29a7 */ /* 0x0005e20008000009 */
[----:B------:R-:W-:-:S04]  /*4680*/  ULOP3.LUT UR4, UR29, 0x2, URZ, 0xfc, !UPT ;  /* 0x000000021d047892 */ /* 0x000fc8000f8efcff */
[----:B------:R-:W-:-:S09]  /*4690*/  UISETP.NE.AND UP0, UPT, UR4, 0x2, UPT ;  /* 0x000000020400788c */ /* 0x000fd2000bf05270 */
[----:B------:R-:W-:Y:S05]  /*46a0*/  BRA.U UP0, `(.L_x_42) ;  /* 0x0000000100047547 */ /* 0x000fea000b800000 */
[----:B------:R-:W-:Y:S05]  /*46b0*/  BPT.TRAP 0x1 ;  /* 0x000000040000795c */ /* 0x000fea0000300000 */
.L_x_42:
[----:B------:R-:W-:Y:S04]  /*46c0*/  BSSY.RECONVERGENT B0, `(.L_x_43) ;  /* 0x0000003000007945 */ /* 0x000fe80003800200 */
[----:B------:R-:W-:Y:S05]  /*46d0*/  @!P1 BRA `(.L_x_44) ;  /* 0x0000000000049947 */ /* 0x000fea0003800000 */
[----:B------:R-:W-:Y:S05]  /*46e0*/  BPT.TRAP 0x1 ;  /* 0x000000040000795c */ /* 0x000fea0000300000 */
.L_x_44:
[----:B------:R-:W-:Y:S05]  /*46f0*/  BSYNC.RECONVERGENT B0 ;  /* 0x0000000000007941 */ /* 0x000fea0003800200 */
.L_x_43:
[----:B------:R-:W-:Y:S02]  /*4700*/  UIADD3 UR14, UPT, UPT, UR19, 0x1, URZ ;  /* 0x00000001130e7890 */ /* 0x000fe4000fffe0ff */
[----:B------:R-:W-:Y:S02]  /*4710*/  USHF.L.U32 UR10, UR17, 0x6, URZ ;  /* 0x00000006110a7899 */ /* 0x000fe400080006ff */
[----:B------:R-:W-:Y:S02]  /*4720*/  UISETP.NE.AND UP0, UPT, UR14, 0x4, UPT ;  /* 0x000000040e00788c */ /* 0x000fe4000bf05270 */
[----:B------:R-:W-:Y:S02]  /*4730*/  ULOP3.LUT UR9, UR9, 0xfefffff8, URZ, 0xc0, !UPT ;  /* 0xfefffff809097892 */ /* 0x000fe4000f8ec0ff */
[----:B------:R-:W-:Y:S02]  /*4740*/  USEL UR5, URZ, 0x1, UP0 ;  /* 0x00000001ff057887 */ /* 0x000fe40008000000 */
[----:B------:R-:W-:Y:S01]  /*4750*/  USEL UR14, UR14, URZ, UP0 ;  /* 0x000000ff0e0e7287 */ /* 0x000fe20008000000 */
[----:B------:R-:W-:Y:S01]  /*4760*/  UMOV UR24, 0x0 ;  /* 0x0000000000187882 */ /* 0x000fe20000000000 */
[----:B------:R-:W-:-:S02]  /*4770*/  UMOV UR25, 0x10000000 ;  /* 0x1000000000197882 */ /* 0x000fc40000000000 */
[----:B------:R-:W-:Y:S01]  /*4780*/  ULEA UR4, UR14, UR12, 0x3 ;  /* 0x0000000c0e047291 */ /* 0x000fe2000f8e18ff */
[----:B------:R-:W-:Y:S01]  /*4790*/  LOP3.LUT R17, R17, UR5, RZ, 0x3c, !PT ;  /* 0x0000000511117c12 */ /* 0x000fe2000f8e3cff */
[----:B------:R-:W-:Y:S01]  /*47a0*/  UMOV UR5, UR9 ;  /* 0x0000000900057c82 */ /* 0x000fe20008000000 */
[----:B------:R-:W-:Y:S01]  /*47b0*/  UMOV UR6, UR10 ;  /* 0x0000000a00067c82 */ /* 0x000fe20008000000 */
[----:B------:R-:W-:Y:S01]  /*47c0*/  UIADD3 UR17, UPT, UPT, UR17, 0x1, URZ ;  /* 0x0000000111117890 */ /* 0x000fe2000fffe0ff */
[----:B-1----:R-:W-:-:S03]  /*47d0*/  SHF.L.U32 R0, R17, 0x1f, RZ ;  /* 0x0000001f11007819 */ /* 0x002fc600000006ff */
[----:B------:R-:W-:Y:S01]  /*47e0*/  UISETP.NE.AND UP0, UPT, UR17, UR18, UPT ;  /* 0x000000121100728c */ /* 0x000fe2000bf05270 */
[----:B------:R4:W1:Y:S01]  /*47f0*/  SYNCS.PHASECHK.TRANS64.TRYWAIT P0, [UR4+0x20], R0 ;  /* 0x00002000ff0075a7 */ /* 0x0008620008001104 */
[----:B------:R-:W-:-:S03]  /*4800*/  ULEA UR4, UR19, UR12, 0xe ;  /* 0x0000000c13047291 */ /* 0x000fc6000f8e70ff */
[----:B------:R-:W-:Y:S01]  /*4810*/  UMOV UR19, UR14 ;  /* 0x0000000e00137c82 */ /* 0x000fe20008000000 */
[----:B------:R-:W-:Y:S02]  /*4820*/  UIADD3 UR8, UPT, UPT, UR4, 0x11400, URZ ;  /* 0x0001140004087890 */ /* 0x000fe4000fffe0ff */
[----:B------:R-:W-:-:S07]  /*4830*/  UIADD3 UR4, UPT, UPT, UR4, 0x21400, URZ ;  /* 0x0002140004047890 */ /* 0x000fce000fffe0ff */
[----:B------:R4:W-:Y:S02]  /*4840*/  UTMALDG.2D.2CTA [UR8], [UR22], desc[UR24] ;  /* 0x00001808160075b4 */ /* 0x0009e40008209000 */
[----:B------:R4:W-:Y:S01]  /*4850*/  UTMALDG.2D.2CTA [UR4], [UR20], desc[UR24] ;  /* 0x00001804140075b4 */ /* 0x0009e20008209000 */
[----:B------:R-:W-:Y:S05]  /*4860*/  BRA.U UP0, `(.L_x_45) ;  /* 0xfffffffd00687547 */ /* 0x000fea000b83ffff */
.L_x_39:
[----:B------:R-:W-:Y:S01]  /*4870*/  UISETP.NE.AND UP0, UPT, UR37, 0x8, UPT ;  /* 0x000000082500788c */ /* 0x000fe2000bf05270 */
[----:B------:R-:W-:-:S08]  /*4880*/  NOP ;  /* 0x0000000000007918 */ /* 0x000fd00000000000 */
[----:B------:R-:W-:Y:S05]  /*4890*/  BRA.U UP0, `(.L_x_46) ;  /* 0x0000000100047547 */ /* 0x000fea000b800000 */
[----:B----4-:R-:W-:Y:S05]  /*48a0*/  BPT.TRAP 0x1 ;  /* 0x000000040000795c */ /* 0x010fea0000300000 */
.L_x_46:
[----:B----4-:R-:W-:Y:S01]  /*48b0*/  ULEA UR4, UR15, UR12, 0x3 ;  /* 0x0000000c0f047291 */ /* 0x010fe2000f8e18ff */
[----:B------:R-:W-:-:S08]  /*48c0*/  SHF.L.U32 R3, R14, 0x1f, RZ ;  /* 0x0000001f0e037819 */ /* 0x000fd000000006ff */
[----:B-12---:R-:W1:Y:S02]  /*48d0*/  SYNCS.PHASECHK.TRANS64.TRYWAIT P0, [UR4+0x150], R3 ;  /* 0x00015003ff0075a7 */ /* 0x006e640008001104 */
[----:B-1----:R-:W-:Y:S05]  /*48e0*/  @!P0 BRA `(.L_x_47) ;  /* 0x000000f000448947 */ /* 0x002fea0003800000 */
.L_x_238:
[----:B------:R-:W-:-:S09]  /*48f0*/  UIMAD UR5, UR15, 0x14, UR36 ;  /* 0x000000140f0578a4 */ /* 0x000fd2000f8e0224 */
[----:B-1----:R-:W1:Y:S04]  /*4900*/  LDS R3, [UR5] ;  /* 0x00000005ff037984 */ /* 0x002e680008000800 */
[----:B---3--:R-:W2:Y:S04]  /*4910*/  LDS R2, [UR5+0x4] ;  /* 0x00000405ff027984 */ /* 0x008ea80008000800 */
[----:B------:R-:W3:Y:S04]  /*4920*/  LDS.U16 R15, [UR5+0x12] ;  /* 0x00001205ff0f7984 */ /* 0x000ee80008000400 */
[----:B------:R-:W4:Y:S04]  /*4930*/  LDS R16, [UR5+0x8] ;  /* 0x00000805ff107984 */ /* 0x000f280008000800 */
[----:B------:R-:W3:Y:S01]  /*4940*/  LDS R0, [UR5+0xc] ;  /* 0x00000c05ff007984 */ /* 0x000ee20008000800 */
[----:B------:R-:W-:Y:S01]  /*4950*/  @!PT LDS RZ, [RZ] ;  /* 0x00000000fffff984 */ /* 0x000fe20000000800 */
[----:B------:R-:W-:Y:S01]  /*4960*/  @!PT LDS RZ, [RZ] ;  /* 0x00000000fffff984 */ /* 0x000fe20000000800 */
[----:B------:R-:W-:Y:S01]  /*4970*/  @!PT LDS RZ, [RZ] ;  /* 0x00000000fffff984 */ /* 0x000fe20000000800 */
[----:B------:R-:W-:Y:S01]  /*4980*/  @!PT LDS RZ, [RZ] ;  /* 0x00000000fffff984 */ /* 0x000fe20000000800 */
[----:B------:R5:W-:Y:S06]  /*4990*/  MEMBAR.ALL.CTA ;  /* 0x0000000000007992 */ /* 0x000bec0000008000 */
[----:B-----5:R-:W3:Y:S01]  /*49a0*/  FENCE.VIEW.ASYNC.S ;  /* 0x00000000000073c6 */ /* 0x020ee20000000000 */
[----:B-1----:R-:W-:-:S02]  /*49b0*/  R2UR UR18, R3 ;  /* 0x00000000031272ca */ /* 0x002fc400000e0000 */
[----:B--2---:R-:W-:Y:S01]  /*49c0*/  R2UR UR19, R2 ;  /* 0x00000000021372ca */ /* 0x004fe200000e0000 */
[----:B------:R-:W-:-:S14]  /*49d0*/  BRA.U UP0, `(.L_x_48) ;  /* 0x0000000100047547 */ /* 0x000fdc000b800000 */
[----:B------:R-:W-:Y:S05]  /*49e0*/  BPT.TRAP 0x1 ;  /* 0x000000040000795c */ /* 0x000fea0000300000 */
.L_x_48:
[----:B------:R-:W-:Y:S01]  /*49f0*/  UIADD3 UR4, UPT, UPT, UR4, 0x190, URZ ;  /* 0x0000019004047890 */ /* 0x000fe2000fffe0ff */
[----:B---3--:R-:W-:Y:S01]  /*4a00*/  ISETP.NE.AND P0, PT, R0, RZ, PT ;  /* 0x000000ff0000720c */ /* 0x008fe20003f05270 */
[----:B------:R-:W-:Y:S01]  /*4a10*/  UIADD3 UR15, UPT, UPT, UR15, 0x1, URZ ;  /* 0x000000010f0f7890 */ /* 0x000fe2000fffe0ff */
[----:B------:R-:W-:Y:S01]  /*4a20*/  PLOP3.LUT P4, PT, PT, PT, PT, 0x80, 0x8 ;  /* 0x000000000008781c */ /* 0x000fe20003f8f070 */
[----:B------:R-:W-:Y:S02]  /*4a30*/  UPRMT UR4, UR13, 0x654, UR4 ;  /* 0x000006540d047896 */ /* 0x000fe40008000004 */
[----:B------:R-:W-:-:S04]  /*4a40*/  UISETP.NE.AND UP0, UPT, UR15, 0x8, UPT ;  /* 0x000000080f00788c */ /* 0x000fc8000bf05270 */
[----:B------:R-:W-:-:S03]  /*4a50*/  USEL UR15, UR15, URZ, UP0 ;  /* 0x000000ff0f0f7287 */ /* 0x000fc60008000000 */
[----:B------:R-:W-:Y:S01]  /*4a60*/  SYNCS.ARRIVE.TRANS64.RED.A1T0 RZ, [UR4], RZ ;  /* 0x000000ffffff79a7 */ /* 0x000fe20008100404 */
[----:B------:R-:W-:-:S06]  /*4a70*/  USEL UR4, URZ, 0x1, UP0 ;  /* 0x00000001ff047887 */ /* 0x000fcc0008000000 */
[----:B------:R-:W-:Y:S01]  /*4a80*/  LOP3.LUT R14, R14, UR4, RZ, 0x3c, !PT ;  /* 0x000000040e0e7c12 */ /* 0x000fe2000f8e3cff */
[----:B------:R-:W-:Y:S06]  /*4a90*/  @P0 BRA `(.L_x_49) ;  /* 0xffffffec00840947 */ /* 0x000fec000383ffff */
[----:B------:R-:W-:Y:S01]  /*4aa0*/  UIADD3 UR12, UPT, UPT, UR12, 0x20, URZ ;  /* 0x000000200c0c7890 */ /* 0x000fe2000fffe0ff */
[----:B------:R-:W-:-:S03]  /*4ab0*/  SHF.L.U32 R3, R17, 0x1f, RZ ;  /* 0x0000001f11037819 */ /* 0x000fc600000006ff */
[----:B------:R-:W-:-:S09]  /*4ac0*/  ULEA UR4, UR14, UR12, 0x3 ;  /* 0x0000000c0e047291 */ /* 0x000fd2000f8e18ff */
[----:B------:R-:W1:Y:S02]  /*4ad0*/  SYNCS.PHASECHK.TRANS64.TRYWAIT P0, [UR4], R3 ;  /* 0x00000003ff0075a7 */ /* 0x000e640008001104 */
[----:B-1----:R-:W-:Y:S05]  /*4ae0*/  @!P0 BRA `(.L_x_50) ;  /* 0x000000ec00dc8947 */ /* 0x002fea0003800000 */
.L_x_240:
[----:B------:R-:W-:-:S04]  /*4af0*/  UIADD3 UR5, UPT, UPT, UR14, 0x1, URZ ;  /* 0x000000010e057890 */ /* 0x000fc8000fffe0ff */
[----:B------:R-:W-:-:S04]  /*4b00*/  UISETP.NE.AND UP0, UPT, UR5, 0x4, UPT ;  /* 0x000000040500788c */ /* 0x000fc8000bf05270 */
[----:B------:R-:W-:Y:S02]  /*4b10*/  USEL UR6, URZ, 0x1, UP0 ;  /* 0x00000001ff067887 */ /* 0x000fe40008000000 */
[----:B------:R-:W-:-:S04]  /*4b20*/  USEL UR5, UR5, URZ, UP0 ;  /* 0x000000ff05057287 */ /* 0x000fc80008000000 */
[----:B------:R-:W-:Y:S01]  /*4b30*/  ULEA UR4, UR5, UR12, 0x3 ;  /* 0x0000000c05047291 */ /* 0x000fe2000f8e18ff */
[----:B------:R-:W-:-:S04]  /*4b40*/  LOP3.LUT R2, R17, UR6, RZ, 0x3c, !PT ;  /* 0x0000000611027c12 */ /* 0x000fc8000f8e3cff */
[----:B-1----:R-:W-:-:S04]  /*4b50*/  SHF.L.U32 R3, R2, 0x1f, RZ ;  /* 0x0000001f02037819 */ /* 0x002fc800000006ff */
[----:B------:R-:W1:Y:S02]  /*4b60*/  SYNCS.PHASECHK.TRANS64.TRYWAIT P0, [UR4], R3 ;  /* 0x00000003ff0075a7 */ /* 0x000e640008001104 */
[----:B-1----:R-:W-:Y:S05]  /*4b70*/  @!P0 BRA `(.L_x_51) ;  /* 0x000000ec00d08947 */ /* 0x002fea0003800000 */
.L_x_242:
        /* <DEDUP_REMOVED lines=9> */
.L_x_244:
[----:B------:R-:W-:-:S04]  /*4c10*/  UIADD3 UR5, UPT, UPT, UR5, 0x1, URZ ;  /* 0x0000000105057890 */ /* 0x000fc8000fffe0ff */
[----:B------:R-:W-:-:S04]  /*4c20*/  UISETP.NE.AND UP0, UPT, UR5, 0x4, UPT ;  /* 0x000000040500788c */ /* 0x000fc8000bf05270 */
[----:B------:R-:W-:Y:S02]  /*4c30*/  USEL UR4, URZ, 0x1, UP0 ;  /* 0x00000001ff047887 */ /* 0x000fe40008000000 */
[----:B------:R-:W-:-:S04]  /*4c40*/  USEL UR5, UR5, URZ, UP0 ;  /* 0x000000ff05057287 */ /* 0x000fc80008000000 */
[----:B------:R-:W-:Y:S01]  /*4c50*/  LOP3.LUT R2, R2, UR4, RZ, 0x3c, !PT ;  /* 0x0000000402027c12 */ /* 0x000fe2000f8e3cff */
[----:B------:R-:W-:-:S12]  /*4c60*/  ULEA UR5, UR5, UR12, 0x3 ;  /* 0x0000000c05057291 */ /* 0x000fd8000f8e18ff */
.L_x_53:
[----:B-1----:R-:W-:Y:S02]  /*4c70*/  SHF.L.U32 R3, R2, 0x1f, RZ ;  /* 0x0000001f02037819 */ /* 0x002fe400000006ff */
[----:B------:R-:W-:-:S04]  /*4c80*/  MOV R0, UR5 ;  /* 0x0000000500007c02 */ /* 0x000fc80008000f00 */
[----:B------:R1:W2:Y:S03]  /*4c90*/  SYNCS.PHASECHK.TRANS64.TRYWAIT P0, [R0+URZ], R3 ;  /* 0x00000003000075a7 */ /* 0x0002a600080011ff */
[----:B--2---:R-:W-:Y:S05]  /*4ca0*/  @!P0 NANOSLEEP.SYNCS 0x989680 ;  /* 0x009896800000895d */ /* 0x004fea0003900000 */
[----:B------:R-:W2:Y:S02]  /*4cb0*/  @!P0 SYNCS.PHASECHK.TRANS64 P0, [R0+URZ], R3 ;  /* 0x00000003000085a7 */ /* 0x000ea400080010ff */
[----:B--2---:R-:W-:Y:S05]  /*4cc0*/  @P0 EXIT ;  /* 0x000000000000094d */ /* 0x004fea0003800000 */
[----:B------:R-:W-:Y:S05]  /*4cd0*/  BRA `(.L_x_53) ;  /* 0xfffffffc00e47947 */ /* 0x000fea000383ffff */
.L_x_25:
[----:B------:R-:W-:-:S04]  /*4ce0*/  UISETP.LT.U32.AND UP0, UPT, UR37, 0x9, UPT ;  /* 0x000000092500788c */ /* 0x000fc8000bf01070 */
[----:B------:R-:W-:-:S04]  /*4cf0*/  USEL UR4, UR37, 0x9, UP0 ;  /* 0x0000000925047887 */ /* 0x000fc80008000000 */
[----:B------:R-:W-:-:S12]  /*4d00*/  USHF.L.U32 UR4, UR4, 0x2, URZ ;  /* 0x0000000204047899 */ /* 0x000fd800080006ff */
[----:B------:R-:W3:Y:S02]  /*4d10*/  LDCU UR6, c[0x2][UR4] ;  /* 0x00800000040677ac */ /* 0x000ee40008000800 */
[----:B---3--:R-:W-:-:S10]  /*4d20*/  USHF.R.S32.HI UR7, URZ, 0x1f, UR6 ;  /* 0x0000001fff077899 */ /* 0x008fd40008011406 */
.L_x_286:
[----:B--2---:R-:W-:Y:S05]  /*4d30*/  BRXU UR6 -0x4d40                                                                                                                                                                                                                                                                                                                                                                                                                                                                                                                                                                                                                                                                                                                                                                                                                                                                                                                                                                                                                                                                                                                                                                                                                                                                                                                                               (*"BRANCH_TARGETS .L_x_287,.L_x_288,.L_x_295"*) ;  /* 0xffffffb006b07958 */ /* 0x004fea000b83ffff */
.L_x_288:
[----:B------:R-:W-:-:S09]  /*4d40*/  UISETP.NE.AND UP0, UPT, UR37, 0x1, UPT ;  /* 0x000000012500788c */ /* 0x000fd2000bf05270 */
[----:B------:R-:W-:Y:S05]  /*4d50*/  BRA.U UP0, `(.L_x_54) ;  /* 0x0000003900447547 */ /* 0x000fea000b800000 */
[----:B------:R-:W-:-:S08]  /*4d60*/  NOP ;  /* 0x0000000000007918 */ /* 0x000fd00000000000 */
[----:B-1--45:R-:W1:-:S00]  /*4d70*/  USETMAXREG.DEALLOC.CTAPOOL 0x88 ;  /* 0x00000088000079c8 */ /* 0x032e4000080e0500 */
[----:B------:R-:W2:Y:S01]  /*4d80*/  LDCU.64 UR14, c[0x0][0xba0] ;  /* 0x00017400ff0e77ac */ /* 0x000ea20008000a00 */
[----:B-1----:R-:W-:Y:S01]  /*4d90*/  HFMA2 R8, -RZ, RZ, 0, 5.9604644775390625e-08 ;  /* 0x00000001ff087431 */ /* 0x002fe200000001ff */
[----:B------:R-:W-:Y:S01]  /*4da0*/  PRMT R10, RZ, 0x7610, R10 ;  /* 0x00007610ff0a7816 */ /* 0x000fe2000000000a */
[----:B------:R-:W1:Y:S01]  /*4db0*/  LDCU.64 UR12, c[0x0][0xbb8] ;  /* 0x00017700ff0c77ac */ /* 0x000e620008000a00 */
[----:B------:R-:W3:Y:S01]  /*4dc0*/  LDCU UR4, c[0x0][0xbdc] ;  /* 0x00017b80ff0477ac */ /* 0x000ee20008000800 */
[----:B------:R-:W4:Y:S01]  /*4dd0*/  LDCU UR19, c[0x0][0xb80] ;  /* 0x00017000ff1377ac */ /* 0x000f220008000800 */
[----:B------:R-:W-:Y:S01]  /*4de0*/  UMOV UR5, 0xffffffff ;  /* 0xffffffff00057882 */ /* 0x000fe20000000000 */
[----:B------:R-:W-:Y:S01]  /*4df0*/  UMOV UR20, URZ ;  /* 0x000000ff00147c82 */ /* 0x000fe20008000000 */
[----:B--2---:R-:W-:-:S04]  /*4e00*/  UIADD3 UR18, UP0, UPT, UR14, -0x1, URZ ;  /* 0xffffffff0e127890 */ /* 0x004fc8000ff1e0ff */
[----:B------:R-:W-:Y:S02]  /*4e10*/  UIADD3.X UR15, UPT, UPT, UR15, -0x1, URZ, UP0, !UPT ;  /* 0xffffffff0f0f7890 */ /* 0x000fe400087fe4ff */
[----:B-1----:R-:W-:Y:S02]  /*4e20*/  UIADD3 UR14, UP0, UPT, UR12, -0x1, URZ ;  /* 0xffffffff0c0e7890 */ /* 0x002fe4000ff1e0ff */
[----:B---3--:R-:W-:Y:S02]  /*4e30*/  USHF.L.U32 UR4, UR5, UR4, URZ ;  /* 0x0000000405047299 */ /* 0x008fe400080006ff */
[----:B------:R-:W-:Y:S02]  /*4e40*/  UIADD3.X UR13, UPT, UPT, UR13, -0x1, URZ, UP0, !UPT ;  /* 0xffffffff0d0d7890 */ /* 0x000fe400087fe4ff */
[----:B----4-:R-:W-:Y:S02]  /*4e50*/  UIADD3 UR19, UPT, UPT, UR19, -0x1, URZ ;  /* 0xffffffff13137890 */ /* 0x010fe4000fffe0ff */
[----:B------:R-:W-:-:S12]  /*4e60*/  ULOP3.LUT UR12, URZ, UR4, URZ, 0x33, !UPT ;  /* 0x00000004ff0c7292 */ /* 0x000fd8000f8e33ff */
.L_x_71:
[----:B------:R-:W1:Y:S01]  /*4e70*/  LDC.64 R2, c[0x0][0xbd0] ;  /* 0x0002f400ff027b82 */ /* 0x000e620000000a00 */
[----:B------:R-:W-:Y:S01]  /*4e80*/  UIADD3 UR24, UP0, UPT, UR24, UR30, URZ ;  /* 0x0000001e18187290 */ /* 0x000fe2000ff1e0ff */
[----:B------:R-:W-:Y:S01]  /*4e90*/  ISETP.NE.AND P1, PT, RZ, UR16, PT ;  /* 0x00000010ff007c0c */ /* 0x000fe2000bf25270 */
[----:B------:R-:W-:Y:S01]  /*4ea0*/  IMAD.MOV.U32 R17, RZ, RZ, -0x1 ;  /* 0xffffffffff117424 */ /* 0x000fe200078e00ff */
[----:B------:R-:W-:Y:S01]  /*4eb0*/  PLOP3.LUT P2, PT, PT, PT, PT, 0x80, 0x8 ;  /* 0x000000000008781c */ /* 0x000fe20003f4f070 */
[----:B------:R-:W-:Y:S01]  /*4ec0*/  UIADD3.X UR17, UPT, UPT, UR17, UR25, URZ, UP0, !UPT ;  /* 0x0000001911117290 */ /* 0x000fe200087fe4ff */
[----:B------:R-:W-:Y:S02]  /*4ed0*/  IMAD.MOV.U32 R9, RZ, RZ, -0x1 ;  /* 0xffffffffff097424 */ /* 0x000fe400078e00ff */
[----:B------:R-:W-:Y:S02]  /*4ee0*/  P2R R11, PR, RZ, 0x4 ;  /* 0x00000004ff0b7803 */ /* 0x000fe40000000000 */
[----:B-1----:R-:W-:Y:S01]  /*4ef0*/  ISETP.LE.U32.AND P0, PT, R2, UR24, PT ;  /* 0x0000001802007c0c */ /* 0x002fe2000bf03070 */
[----:B------:R-:W-:-:S05]  /*4f00*/  IMAD.U32 R2, RZ, RZ, UR17 ;  /* 0x00000011ff027e24 */ /* 0x000fca000f8e00ff */
[----:B------:R-:W-:Y:S01]  /*4f10*/  ISETP.GE.U32.AND.EX P0, PT, R2, R3, PT, P0 ;  /* 0x000000030200720c */ /* 0x000fe20003f06100 */
[----:B------:R-:W-:Y:S02]  /*4f20*/  IMAD.MOV.U32 R3, RZ, RZ, RZ ;  /* 0x000000ffff037224 */ /* 0x000fe400078e00ff */
[----:B------:R-:W-:-:S10]  /*4f30*/  IMAD.MOV.U32 R2, RZ, RZ, -0x1 ;  /* 0xffffffffff027424 */ /* 0x000fd400078e00ff */
[----:B----45:R-:W-:Y:S05]  /*4f40*/  @P0 BRA P1, `(.L_x_55) ;  /* 0x0000001800080947 */ /* 0x030fea0000800000 */
[----:B------:R-:W-:Y:S01]  /*4f50*/  IADD3 R15, P1, PT, R18, UR41, RZ ;  /* 0x00000029120f7c10 */ /* 0x000fe2000ff3e0ff */
[----:B------:R-:W-:-:S03]  /*4f60*/  IMAD.U32 R9, RZ, RZ, UR17 ;  /* 0x00000011ff097e24 */ /* 0x000fc6000f8e00ff */
[----:B------:R-:W-:Y:S02]  /*4f70*/  ISETP.LE.U32.AND P0, PT, R15, UR24, PT ;  /* 0x000000180f007c0c */ /* 0x000fe4000bf03070 */
[----:B------:R-:W-:-:S04]  /*4f80*/  IADD3.X R20, PT, PT, R19, UR40, RZ, P1, !PT ;  /* 0x0000002813147c10 */ /* 0x000fc80008ffe4ff */
[----:B------:R-:W-:-:S13]  /*4f90*/  ISETP.GE.U32.AND.EX P0, PT, R9, R20, PT, P0 ;  /* 0x000000140900720c */ /* 0x000fda0003f06100 */
[----:B------:R-:W-:Y:S05]  /*4fa0*/  @!P0 BRA `(.L_x_56) ;  /* 0x0000001000ec8947 */ /* 0x000fea0003800000 */
[----:B------:R-:W1:Y:S01]  /*4fb0*/  LDCU UR21, c[0x0][0xbe8] ;  /* 0x00017d00ff1577ac */ /* 0x000e620008000800 */
[----:B------:R-:W-:Y:S01]  /*4fc0*/  IMAD.IADD R23, R7, 0x1, R14 ;  /* 0x0000000107177824 */ /* 0x000fe200078e020e */
[----:B------:R-:W-:Y:S01]  /*4fd0*/  MOV R14, R5 ;  /* 0x00000005000e7202 */ /* 0x000fe20000000f00 */
[----:B------:R-:W-:Y:S02]  /*4fe0*/  IMAD.MOV.U32 R17, RZ, RZ, R6 ;  /* 0x000000ffff117224 */ /* 0x000fe400078e0006 */
[----:B------:R-:W-:-:S05]  /*4ff0*/  VIADD R9, R23, 0x20 ;  /* 0x0000002017097836 */ /* 0x000fca0000000000 */
[----:B-1----:R-:W-:-:S13]  /*5000*/  ISETP.GE.AND P0, PT, R9, UR21, PT ;  /* 0x0000001509007c0c */ /* 0x002fda000bf06270 */
[----:B------:R-:W1:Y:S01]  /*5010*/  @!P0 LDC.64 R20, c[0x0][0xbf0] ;  /* 0x0002fc00ff148b82 */ /* 0x000e620000000a00 */
[----:B------:R-:W-:Y:S01]  /*5020*/  BSSY.RECONVERGENT B0, `(.L_x_57) ;  /* 0x0000062000007945 */ /* 0x000fe20003800200 */
[----:B------:R-:W-:Y:S01]  /*5030*/  HFMA2 R15, -RZ, RZ, 0, 0 ;  /* 0x00000000ff0f7431 */ /* 0x000fe200000001ff */
[----:B------:R-:W-:Y:S01]  /*5040*/  MOV R18, 0x7fffffff ;  /* 0x7fffffff00127802 */ /* 0x000fe20000000f00 */
[----:B-1----:R-:W-:-:S05]  /*5050*/  @!P0 IMAD.WIDE R20, R23, 0xc, R20 ;  /* 0x0000000c17148825 */ /* 0x002fca00078e0214 */
[----:B------:R1:W5:Y:S04]  /*5060*/  @!P0 LDG.E R5, desc[UR50][R20.64+0x180] ;  /* 0x0001803214058981 */ /* 0x000368000c1e1900 */
[----:B------:R1:W5:Y:S01]  /*5070*/  @!P0 LDG.E R6, desc[UR50][R20.64+0x184] ;  /* 0x0001843214068981 */ /* 0x000362000c1e1900 */
[----:B------:R-:W-:-:S13]  /*5080*/  ISETP.GE.AND P0, PT, R23, UR21, PT ;  /* 0x0000001517007c0c */ /* 0x000fda000bf06270 */
[----:B------:R-:W-:Y:S05]  /*5090*/  @P0 BRA `(.L_x_58) ;  /* 0x0000000400680947 */ /* 0x000fea0003800000 */
[----:B------:R-:W-:Y:S01]  /*50a0*/  IABS R13, R4 ;  /* 0x00000004000d7213 */ /* 0x000fe20000000000 */
[----:B------:R-:W2:Y:S01]  /*50b0*/  LDCU.128 UR4, c[0x0][0xbc0] ;  /* 0x00017800ff0477ac */ /* 0x000ea20008000c00 */
[----:B------:R-:W-:Y:S02]  /*50c0*/  IABS R12, R0 ;  /* 0x00000000000c7213 */ /* 0x000fe40000000000 */
[----:B------:R-:W3:Y:S01]  /*50d0*/  I2F.RP R24, R13 ;  /* 0x0000000d00187306 */ /* 0x000ee20000209400 */
[----:B------:R-:W4:Y:S01]  /*50e0*/  LDCU.64 UR8, c[0x0][0xbb0] ;  /* 0x00017600ff0877ac */ /* 0x000f220008000a00 */
[C---:B-1----:R-:W-:Y:S02]  /*50f0*/  IADD3 R20, P2, PT, R17.reuse, UR14, RZ ;  /* 0x0000000e11147c10 */ /* 0x042fe4000ff5e0ff */
[----:B------:R-:W-:Y:S01]  /*5100*/  IADD3 R15, P0, PT, R14, UR18, RZ ;  /* 0x000000120e0f7c10 */ /* 0x000fe2000ff1e0ff */
[----:B------:R-:W1:Y:S01]  /*5110*/  LDCU.64 UR10, c[0x0][0xba8] ;  /* 0x00017500ff0a77ac */ /* 0x000e620008000a00 */
[----:B------:R-:W-:-:S02]  /*5120*/  LEA.HI.X.SX32 R19, R17, UR13, 0x1, P2 ;  /* 0x0000000d11137c11 */ /* 0x000fc400090f0eff */
[----:B------:R-:W1:Y:S01]  /*5130*/  I2F.RP R9, R12 ;  /* 0x0000000c00097306 */ /* 0x000e620000209400 */
[----:B------:R-:W-:Y:S02]  /*5140*/  LEA.HI.X.SX32 R14, R14, UR15, 0x1, P0 ;  /* 0x0000000f0e0e7c11 */ /* 0x000fe400080f0eff */
[----:B--2---:R-:W-:-:S05]  /*5150*/  IADD3 R22, P1, PT, R20, UR7, RZ ;  /* 0x0000000714167c10 */ /* 0x004fca000ff3e0ff */
[----:B---3--:R-:W2:Y:S01]  /*5160*/  MUFU.RCP R24, R24 ;  /* 0x0000001800187308 */ /* 0x008ea20000001000 */
[----:B----4-:R-:W-:Y:S01]  /*5170*/  IADD3 R18, P0, PT, R15, UR9, RZ ;  /* 0x000000090f127c10 */ /* 0x010fe2000ff1e0ff */
[----:B------:R-:W-:Y:S02]  /*5180*/  IMAD.X R21, RZ, RZ, R19, P1 ;  /* 0x000000ffff157224 */ /* 0x000fe400008e0613 */
[----:B------:R-:W-:-:S04]  /*5190*/  IMAD.WIDE.U32 R36, R22, UR4, RZ ;  /* 0x0000000416247c25 */ /* 0x000fc8000f8e00ff */
[----:B-1----:R-:W1:Y:S01]  /*51a0*/  MUFU.RCP R9, R9 ;  /* 0x0000000900097308 */ /* 0x002e620000001000 */
[----:B------:R-:W-:Y:S02]  /*51b0*/  IMAD.X R17, RZ, RZ, R14, P0 ;  /* 0x000000ffff117224 */ /* 0x000fe400000e060e */
[----:B------:R-:W-:-:S04]  /*51c0*/  IMAD.WIDE.U32 R26, R21, UR4, RZ ;  /* 0x00000004151a7c25 */ /* 0x000fc8000f8e00ff */
[----:B------:R-:W-:-:S04]  /*51d0*/  IMAD.WIDE.U32 R28, R17, UR10, RZ ;  /* 0x0000000a111c7c25 */ /* 0x000fc8000f8e00ff */
[----:B--2---:R-:W-:Y:S02]  /*51e0*/  VIADD R24, R24, 0xffffffe ;  /* 0x0ffffffe18187836 */ /* 0x004fe40000000000 */
[----:B------:R-:W-:Y:S02]  /*51f0*/  IMAD.WIDE.U32 R26, P0, R22, UR5, R26 ;  /* 0x00000005161a7c25 */ /* 0x000fe4000f80001a */
[----:B------:R-:W2:Y:S02]  /*5200*/  F2I.FTZ.U32.TRUNC.NTZ R25, R24 ;  /* 0x0000001800197305 */ /* 0x000ea4000021f000 */
[----:B------:R-:W-:Y:S01]  /*5210*/  IMAD.WIDE.U32 R28, P1, R18, UR11, R28 ;  /* 0x0000000b121c7c25 */ /* 0x000fe2000f82001c */
[----:B------:R-:W-:-:S03]  /*5220*/  IADD3 RZ, P2, PT, R37, R26, RZ ;  /* 0x0000001a25ff7210 */ /* 0x000fc60007f5e0ff */
[----:B------:R-:W-:-:S04]  /*5230*/  IMAD.WIDE.U32 R34, R18, UR10, RZ ;  /* 0x0000000a12227c25 */ /* 0x000fc8000f8e00ff */
[----:B-1----:R-:W-:Y:S02]  /*5240*/  VIADD R9, R9, 0xffffffe ;  /* 0x0ffffffe09097836 */ /* 0x002fe40000000000 */
[----:B------:R-:W-:Y:S01]  /*5250*/  IMAD.X R33, RZ, RZ, RZ, P1 ;  /* 0x000000ffff217224 */ /* 0x000fe200008e06ff */
[----:B------:R-:W-:Y:S01]  /*5260*/  IADD3 RZ, P1, PT, R35, R28, RZ ;  /* 0x0000001c23ff7210 */ /* 0x000fe20007f3e0ff */
[----:B------:R-:W-:Y:S02]  /*5270*/  IMAD.MOV.U32 R30, RZ, RZ, R27 ;  /* 0x000000ffff1e7224 */ /* 0x000fe400078e001b */
[----:B------:R-:W1:Y:S01]  /*5280*/  F2I.FTZ.U32.TRUNC.NTZ R27, R9 ;  /* 0x00000009001b7305 */ /* 0x000e62000021f000 */
[----:B------:R-:W-:Y:S02]  /*5290*/  IMAD.MOV.U32 R32, RZ, RZ, R29 ;  /* 0x000000ffff207224 */ /* 0x000fe400078e001d */
[----:B------:R-:W-:Y:S01]  /*52a0*/  IMAD.X R31, RZ, RZ, RZ, P0 ;  /* 0x000000ffff1f7224 */ /* 0x000fe200000e06ff */
[----:B------:R-:W-:Y:S01]  /*52b0*/  ISETP.NE.U32.AND P0, PT, RZ, UR10, PT ;  /* 0x0000000aff007c0c */ /* 0x000fe2000bf05070 */
[----:B------:R-:W-:Y:S01]  /*52c0*/  IMAD.WIDE.U32.X R32, R17, UR11, R32, P1 ;  /* 0x0000000b11207c25 */ /* 0x000fe200088e0420 */
[----:B------:R-:W-:-:S02]  /*52d0*/  ISETP.NE.U32.AND P1, PT, RZ, UR4, PT ;  /* 0x00000004ff007c0c */ /* 0x000fc4000bf25070 */
[----:B------:R-:W-:Y:S01]  /*52e0*/  ISETP.NE.AND.EX P0, PT, RZ, UR11, PT, P0 ;  /* 0x0000000bff007c0c */ /* 0x000fe2000bf05300 */
[----:B--2---:R-:W-:Y:S01]  /*52f0*/  IMAD.MOV R18, RZ, RZ, -R25 ;  /* 0x000000ffff127224 */ /* 0x004fe200078e0a19 */
[----:B------:R-:W-:Y:S01]  /*5300*/  ISETP.NE.AND.EX P1, PT, RZ, UR5, PT, P1 ;  /* 0x00000005ff007c0c */ /* 0x000fe2000bf25310 */
[----:B------:R-:W-:Y:S01]  /*5310*/  IMAD.WIDE.U32.X R30, R21, UR5, R30, P2 ;  /* 0x00000005151e7c25 */ /* 0x000fe200090e041e */
[----:B------:R-:W-:Y:S02]  /*5320*/  SEL R15, R15, R32, !P0 ;  /* 0x000000200f0f7207 */ /* 0x000fe40004000000 */
[----:B------:R-:W-:Y:S01]  /*5330*/  SEL R14, R14, R33, !P0 ;  /* 0x000000210e0e7207 */ /* 0x000fe20004000000 */
[----:B------:R-:W-:Y:S01]  /*5340*/  IMAD R17, R18, R13, RZ ;  /* 0x0000000d12117224 */ /* 0x000fe200078e02ff */
[----:B------:R-:W-:Y:S01]  /*5350*/  SEL R20, R20, R30, !P1 ;  /* 0x0000001e14147207 */ /* 0x000fe20004800000 */
[----:B------:R-:W-:Y:S01]  /*5360*/  IMAD.MOV.U32 R24, RZ, RZ, RZ ;  /* 0x000000ffff187224 */ /* 0x000fe200078e00ff */
[----:B------:R-:W-:Y:S01]  /*5370*/  SEL R19, R19, R31, !P1 ;  /* 0x0000001f13137207 */ /* 0x000fe20004800000 */
[----:B-1----:R-:W-:Y:S01]  /*5380*/  IMAD.MOV R9, RZ, RZ, -R27 ;  /* 0x000000ffff097224 */ /* 0x002fe200078e0a1b */
[----:B------:R-:W-:Y:S01]  /*5390*/  SHF.R.U64 R21, R15, UR8, R14 ;  /* 0x000000080f157c19 */ /* 0x000fe2000800120e */
[----:B------:R-:W-:Y:S01]  /*53a0*/  IMAD.HI.U32 R17, R25, R17, R24 ;  /* 0x0000001119117227 */ /* 0x000fe200078e0018 */
[----:B------:R-:W-:-:S02]  /*53b0*/  SHF.R.U64 R25, R20, UR6, R19 ;  /* 0x0000000614197c19 */ /* 0x000fc40008001213 */
[----:B------:R-:W-:Y:S01]  /*53c0*/  IADD3 R21, PT, PT, R4, -0x1, R21 ;  /* 0xffffffff04157810 */ /* 0x000fe20007ffe015 */
[----:B------:R-:W-:Y:S01]  /*53d0*/  IMAD.MOV.U32 R19, RZ, RZ, R9 ;  /* 0x000000ffff137224 */ /* 0x000fe200078e0009 */
[----:B------:R-:W-:Y:S01]  /*53e0*/  IABS R15, R4 ;  /* 0x00000004000f7213 */ /* 0x000fe20000000000 */
[----:B------:R-:W-:Y:S01]  /*53f0*/  IMAD.MOV.U32 R26, RZ, RZ, RZ ;  /* 0x000000ffff1a7224 */ /* 0x000fe200078e00ff */
[----:B------:R-:W-:Y:S01]  /*5400*/  IADD3 R20, PT, PT, R0, -0x1, R25 ;  /* 0xffffffff00147810 */ /* 0x000fe20007ffe019 */
[----:B------:R-:W-:Y:S01]  /*5410*/  IMAD R19, R19, R12, RZ ;  /* 0x0000000c13137224 */ /* 0x000fe200078e02ff */
[----:B------:R-:W-:Y:S01]  /*5420*/  IABS R18, R21 ;  /* 0x0000001500127213 */ /* 0x000fe20000000000 */
[----:B------:R-:W-:Y:S01]  /*5430*/  IMAD.MOV R15, RZ, RZ, -R15 ;  /* 0x000000ffff0f7224 */ /* 0x000fe200078e0a0f */
[----:B------:R-:W-:Y:S01]  /*5440*/  IABS R9, R0 ;  /* 0x0000000000097213 */ /* 0x000fe20000000000 */
[----:B------:R-:W-:Y:S01]  /*5450*/  IMAD.HI.U32 R19, R27, R19, R26 ;  /* 0x000000131b137227 */ /* 0x000fe200078e001a */
[----:B------:R-:W-:-:S02]  /*5460*/  IABS R14, R20 ;  /* 0x00000014000e7213 */ /* 0x000fc40000000000 */
[----:B------:R-:W-:Y:S01]  /*5470*/  ISETP.GE.AND P4, PT, R21, RZ, PT ;  /* 0x000000ff1500720c */ /* 0x000fe20003f86270 */
[----:B------:R-:W-:Y:S01]  /*5480*/  IMAD.HI.U32 R17, R17, R18, RZ ;  /* 0x0000001211117227 */ /* 0x000fe200078e00ff */
[----:B------:R-:W-:-:S03]  /*5490*/  ISETP.GE.AND P2, PT, R20, RZ, PT ;  /* 0x000000ff1400720c */ /* 0x000fc60003f46270 */
[----:B------:R-:W-:Y:S02]  /*54a0*/  IMAD.MOV R9, RZ, RZ, -R9 ;  /* 0x000000ffff097224 */ /* 0x000fe400078e0a09 */
[----:B------:R-:W-:-:S04]  /*54b0*/  IMAD.HI.U32 R19, R19, R14, RZ ;  /* 0x0000000e13137227 */ /* 0x000fc800078e00ff */
[----:B------:R-:W-:Y:S02]  /*54c0*/  IMAD R18, R17, R15, R18 ;  /* 0x0000000f11127224 */ /* 0x000fe400078e0212 */
[----:B------:R-:W-:Y:S02]  /*54d0*/  IMAD R19, R19, R9, R14 ;  /* 0x0000000913137224 */ /* 0x000fe400078e020e */
[----:B------:R-:W1:Y:S01]  /*54e0*/  LDC R9, c[0x0][0xbe0] ;  /* 0x0002f800ff097b82 */ /* 0x000e620000000800 */
[----:B------:R-:W-:Y:S02]  /*54f0*/  ISETP.GT.U32.AND P1, PT, R13, R18, PT ;  /* 0x000000120d00720c */ /* 0x000fe40003f24070 */
[----:B------:R-:W-:-:S11]  /*5500*/  ISETP.GT.U32.AND P0, PT, R12, R19, PT ;  /* 0x000000130c00720c */ /* 0x000fd60003f04070 */
[----:B------:R-:W-:Y:S01]  /*5510*/  @!P1 IMAD.IADD R18, R18, 0x1, -R13 ;  /* 0x0000000112129824 */ /* 0x000fe200078e0a0d */
[----:B------:R-:W-:Y:S01]  /*5520*/  ISETP.NE.AND P1, PT, RZ, UR27, PT ;  /* 0x0000001bff007c0c */ /* 0x000fe2000bf25270 */
[----:B------:R-:W-:-:S03]  /*5530*/  @!P0 IMAD.IADD R19, R19, 0x1, -R12 ;  /* 0x0000000113138824 */ /* 0x000fc600078e0a0c */
[----:B------:R-:W-:Y:S02]  /*5540*/  ISETP.GT.U32.AND P0, PT, R13, R18, PT ;  /* 0x000000120d00720c */ /* 0x000fe40003f04070 */
[----:B------:R-:W-:-:S11]  /*5550*/  ISETP.GT.U32.AND P3, PT, R12, R19, PT ;  /* 0x000000130c00720c */ /* 0x000fd60003f64070 */
[----:B------:R-:W-:Y:S01]  /*5560*/  @!P0 IMAD.IADD R18, R18, 0x1, -R13 ;  /* 0x0000000112128824 */ /* 0x000fe200078e0a0d */
[----:B------:R-:W-:Y:S01]  /*5570*/  ISETP.NE.AND P0, PT, RZ, UR26, PT ;  /* 0x0000001aff007c0c */ /* 0x000fe2000bf05270 */
[----:B------:R-:W-:Y:S02]  /*5580*/  @!P3 IMAD.IADD R19, R19, 0x1, -R12 ;  /* 0x000000011313b824 */ /* 0x000fe400078e0a0c */
[----:B------:R-:W-:Y:S01]  /*5590*/  @!P4 IMAD.MOV R18, RZ, RZ, -R18 ;  /* 0x000000ffff12c224 */ /* 0x000fe200078e0a12 */
[----:B------:R-:W-:Y:S01]  /*55a0*/  @!P1 LOP3.LUT R18, RZ, UR27, RZ, 0x33, !PT ;  /* 0x0000001bff129c12 */ /* 0x000fe2000f8e33ff */
[----:B------:R-:W-:-:S04]  /*55b0*/  @!P2 IMAD.MOV R19, RZ, RZ, -R19 ;  /* 0x000000ffff13a224 */ /* 0x000fc800078e0a13 */
[----:B------:R-:W-:-:S04]  /*55c0*/  IMAD.IADD R21, R21, 0x1, -R18 ;  /* 0x0000000115157824 */ /* 0x000fc800078e0a12 */
[----:B------:R-:W-:Y:S02]  /*55d0*/  @!P0 LOP3.LUT R19, RZ, UR26, RZ, 0x33, !PT ;  /* 0x0000001aff138c12 */ /* 0x000fe4000f8e33ff */
[----:B-1----:R-:W-:-:S03]  /*55e0*/  ISETP.NE.AND P0, PT, R9, 0x1, PT ;  /* 0x000000010900780c */ /* 0x002fc60003f05270 */
[----:B------:R-:W-:-:S04]  /*55f0*/  IMAD.IADD R12, R20, 0x1, -R19 ;  /* 0x00000001140c7824 */ /* 0x000fc800078e0a13 */
[----:B------:R-:W-:Y:S01]  /*5600*/  IMAD R18, R21, R12, RZ ;  /* 0x0000000c15127224 */ /* 0x000fe200078e02ff */
[----:B------:R-:W-:-:S04]  /*5610*/  SEL R12, R12, R21, !P0 ;  /* 0x000000150c0c7207 */ /* 0x000fc80004000000 */
[----:B------:R-:W-:Y:S02]  /*5620*/  SHF.R.S32.HI R15, RZ, 0x1f, R18 ;  /* 0x0000001fff0f7819 */ /* 0x000fe40000011412 */
[----:B------:R-:W-:Y:S02]  /*5630*/  SHF.R.S32.HI R13, RZ, 0x1f, R12 ;  /* 0x0000001fff0d7819 */ /* 0x000fe4000001140c */
.L_x_58:
[----:B------:R-:W-:Y:S05]  /*5640*/  BSYNC.RECONVERGENT B0 ;  /* 0x0000000000007941 */ /* 0x000fea0003800200 */
.L_x_57:
[----:B------:R-:W2:Y:S01]  /*5650*/  SHFL.UP PT, R9, R18, 0x1, RZ ;  /* 0x0420000012097989 */ /* 0x000ea200000e00ff */
[C---:B------:R-:W-:Y:S02]  /*5660*/  ISETP.NE.AND P5, PT, R7.reuse, RZ, PT ;  /* 0x000000ff0700720c */ /* 0x040fe40003fa5270 */
[C---:B------:R-:W-:Y:S01]  /*5670*/  ISETP.GE.U32.AND P4, PT, R7.reuse, 0x2, PT ;  /* 0x000000020700780c */ /* 0x040fe20003f86070 */
[----:B-1----:R-:W1:Y:S01]  /*5680*/  SHFL.UP PT, R20, R15, 0x1, RZ ;  /* 0x042000000f147989 */ /* 0x002e6200000e00ff */
[C---:B------:R-:W-:Y:S02]  /*5690*/  ISETP.GE.U32.AND P1, PT, R7.reuse, 0x4, PT ;  /* 0x000000040700780c */ /* 0x040fe40003f26070 */
[C---:B------:R-:W-:Y:S02]  /*56a0*/  ISETP.GE.U32.AND P2, PT, R7.reuse, 0x8, PT ;  /* 0x000000080700780c */ /* 0x040fe40003f46070 */
[----:B------:R-:W-:Y:S02]  /*56b0*/  ISETP.GE.U32.AND P3, PT, R7, 0x10, PT ;  /* 0x000000100700780c */ /* 0x000fe40003f66070 */
[----:B--2---:R-:W-:-:S02]  /*56c0*/  SEL R9, R9, RZ, P5 ;  /* 0x000000ff09097207 */ /* 0x004fc40002800000 */
[----:B-1----:R-:W-:Y:S02]  /*56d0*/  SEL R20, R20, RZ, P5 ;  /* 0x000000ff14147207 */ /* 0x002fe40002800000 */
[----:B------:R-:W-:-:S05]  /*56e0*/  IADD3 R14, P0, PT, R9, R18, RZ ;  /* 0x00000012090e7210 */ /* 0x000fca0007f1e0ff */
[----:B------:R-:W-:Y:S01]  /*56f0*/  IMAD.X R9, R20, 0x1, R15, P0 ;  /* 0x0000000114097824 */ /* 0x000fe200000e060f */
[----:B------:R-:W1:Y:S04]  /*5700*/  SHFL.UP PT, R17, R14, 0x2, RZ ;  /* 0x044000000e117989 */ /* 0x000e6800000e00ff */
[----:B------:R-:W2:Y:S01]  /*5710*/  SHFL.UP PT, R19, R9, 0x2, RZ ;  /* 0x0440000009137989 */ /* 0x000ea200000e00ff */
[----:B-1----:R-:W-:-:S04]  /*5720*/  SEL R17, R17, RZ, P4 ;  /* 0x000000ff11117207 */ /* 0x002fc80002000000 */
[----:B------:R-:W-:Y:S02]  /*5730*/  IADD3 R17, P0, PT, R17, R14, RZ ;  /* 0x0000000e11117210 */ /* 0x000fe40007f1e0ff */
[----:B--2---:R-:W-:-:S05]  /*5740*/  SEL R20, R19, RZ, P4 ;  /* 0x000000ff13147207 */ /* 0x004fca0002000000 */
[----:B------:R-:W-:Y:S02]  /*5750*/  IMAD.X R19, R20, 0x1, R9, P0 ;  /* 0x0000000114137824 */ /* 0x000fe400000e0609 */
[----:B------:R-:W1:Y:S04]  /*5760*/  SHFL.UP PT, R20, R17, 0x4, RZ ;  /* 0x0480000011147989 */ /* 0x000e6800000e00ff */
[----:B------:R-:W2:Y:S01]  /*5770*/  SHFL.UP PT, R21, R19, 0x4, RZ ;  /* 0x0480000013157989 */ /* 0x000ea200000e00ff */
[----:B-1----:R-:W-:-:S04]  /*5780*/  SEL R20, R20, RZ, P1 ;  /* 0x000000ff14147207 */ /* 0x002fc80000800000 */
[----:B------:R-:W-:Y:S02]  /*5790*/  IADD3 R20, P0, PT, R20, R17, RZ ;  /* 0x0000001114147210 */ /* 0x000fe40007f1e0ff */
[----:B--2---:R-:W-:-:S03]  /*57a0*/  SEL R14, R21, RZ, P1 ;  /* 0x000000ff150e7207 */ /* 0x004fc60000800000 */
[----:B------:R-:W1:Y:S02]  /*57b0*/  SHFL.UP PT, R21, R20, 0x8, RZ ;  /* 0x0500000014157989 */ /* 0x000e6400000e00ff */
[----:B------:R-:W-:Y:S02]  /*57c0*/  IMAD.X R9, R14, 0x1, R19, P0 ;  /* 0x000000010e097824 */ /* 0x000fe400000e0613 */
[----:B------:R-:W-:-:S03]  /*57d0*/  IMAD.U32 R19, RZ, RZ, UR17 ;  /* 0x00000011ff137e24 */ /* 0x000fc6000f8e00ff */
        /* <DEDUP_REMOVED lines=10> */
[----:B------:R-:W-:Y:S01]  /*5880*/  IMAD.X R20, R9, 0x1, R22, P0 ;  /* 0x0000000109147824 */ /* 0x000fe200000e0616 */
[----:B------:R-:W-:-:S04]  /*5890*/  IADD3 R9, P0, PT, R17, UR41, RZ ;  /* 0x0000002911097c10 */ /* 0x000fc8000ff1e0ff */
[----:B------:R-:W-:Y:S02]  /*58a0*/  IADD3.X R14, PT, PT, R20, UR40, RZ, P0, !PT ;  /* 0x00000028140e7c10 */ /* 0x000fe400087fe4ff */
[----:B------:R-:W-:-:S04]  /*58b0*/  ISETP.LE.U32.AND P0, PT, R9, UR24, PT ;  /* 0x0000001809007c0c */ /* 0x000fc8000bf03070 */
[----:B------:R-:W-:-:S13]  /*58c0*/  ISETP.GE.U32.AND.EX P0, PT, R19, R14, PT, P0 ;  /* 0x0000000e1300720c */ /* 0x000fda0003f06100 */
[----:B------:R-:W-:-:S04]  /*58d0*/  VOTE.ANY R19, PT, !P0 ;  /* 0x0000000000137806 */ /* 0x000fc800040e0100 */
[----:B------:R-:W-:-:S13]  /*58e0*/  ISETP.NE.AND P0, PT, R19, RZ, PT ;  /* 0x000000ff1300720c */ /* 0x000fda0003f05270 */
[----:B------:R-:W-:Y:S05]  /*58f0*/  @P0 BRA `(.L_x_59) ;  /* 0x00000008004c0947 */ /* 0x000fea0003800000 */
[----:B------:R-:W1:Y:S01]  /*5900*/  LDC R15, c[0x0][0xbe0] ;  /* 0x0002f800ff0f7b82 */ /* 0x000e620000000800 */
[----:B------:R-:W2:Y:S01]  /*5910*/  LDCU UR21, c[0x0][0xbe8] ;  /* 0x00017d00ff1577ac */ /* 0x000ea20008000800 */
[----:B------:R-:W3:Y:S01]  /*5920*/  LDCU.64 UR10, c[0x0][0xba8] ;  /* 0x00017500ff0a77ac */ /* 0x000ee20008000a00 */
[----:B------:R-:W4:Y:S01]  /*5930*/  LDCU.64 UR8, c[0x0][0xbb0] ;  /* 0x00017600ff0877ac */ /* 0x000f220008000a00 */
[----:B------:R-:W1:Y:S02]  /*5940*/  LDCU.128 UR4, c[0x0][0xbc0] ;  /* 0x00017800ff0477ac */ /* 0x000e640008000c00 */
[----:B-1234-:R-:W-:-:S13]  /*5950*/  ISETP.NE.AND P6, PT, R15, 0x1, PT ;  /* 0x000000010f00780c */ /* 0x01efda0003fc5270 */
.L_x_62:
[C---:B------:R-:W-:Y:S01]  /*5960*/  VIADD R15, R23.reuse, 0x40 ;  /* 0x00000040170f7836 */ /* 0x040fe20000000000 */
[----:B-----5:R-:W-:Y:S01]  /*5970*/  MOV R19, R5 ;  /* 0x0000000500137202 */ /* 0x020fe20000000f00 */
[----:B------:R-:W-:Y:S02]  /*5980*/  VIADD R23, R23, 0x20 ;  /* 0x0000002017177836 */ /* 0x000fe40000000000 */
[----:B------:R-:W-:Y:S01]  /*5990*/  IMAD.MOV.U32 R17, RZ, RZ, R6 ;  /* 0x000000ffff117224 */ /* 0x000fe200078e0006 */
[----:B------:R-:W-:-:S13]  /*59a0*/  ISETP.GE.AND P0, PT, R15, UR21, PT ;  /* 0x000000150f007c0c */ /* 0x000fda000bf06270 */
[----:B------:R-:W1:Y:S01]  /*59b0*/  @!P0 LDC.64 R20, c[0x0][0xbf0] ;  /* 0x0002fc00ff148b82 */ /* 0x000e620000000a00 */
[----:B------:R-:W2:Y:S01]  /*59c0*/  SHFL.IDX PT, R14, R14, 0x1f, 0x1f ;  /* 0x03e01f000e0e7f89 */ /* 0x000ea200000e0000 */
[----:B------:R-:W-:Y:S01]  /*59d0*/  BSSY.RECONVERGENT B0, `(.L_x_60) ;  /* 0x000005d000007945 */ /* 0x000fe20003800200 */
[----:B------:R-:W-:Y:S02]  /*59e0*/  HFMA2 R15, -RZ, RZ, 0, 0 ;  /* 0x00000000ff0f7431 */ /* 0x000fe400000001ff */
[----:B------:R-:W3:Y:S01]  /*59f0*/  SHFL.IDX PT, R9, R9, 0x1f, 0x1f ;  /* 0x03e01f0009097f89 */ /* 0x000ee200000e0000 */
[----:B-1----:R-:W-:-:S05]  /*5a00*/  @!P0 IMAD.WIDE R20, R23, 0xc, R20 ;  /* 0x0000000c17148825 */ /* 0x002fca00078e0214 */
[----:B------:R1:W5:Y:S04]  /*5a10*/  @!P0 LDG.E R5, desc[UR50][R20.64+0x180] ;  /* 0x0001803214058981 */ /* 0x000368000c1e1900 */
[----:B------:R1:W5:Y:S01]  /*5a20*/  @!P0 LDG.E R6, desc[UR50][R20.64+0x184] ;  /* 0x0001843214068981 */ /* 0x000362000c1e1900 */
[----:B------:R-:W-:Y:S02]  /*5a30*/  ISETP.GE.AND P0, PT, R23, UR21, PT ;  /* 0x0000001517007c0c */ /* 0x000fe4000bf06270 */
[----:B------:R-:W-:-:S11]  /*5a40*/  MOV R18, 0x7fffffff ;  /* 0x7fffffff00127802 */ /* 0x000fd60000000f00 */
[----:B--23--:R-:W-:Y:S05]  /*5a50*/  @P0 BRA `(.L_x_61) ;  /* 0x0000000400500947 */ /* 0x00cfea0003800000 */
[----:B------:R-:W-:-:S04]  /*5a60*/  IADD3 R13, P0, PT, R19, UR18, RZ ;  /* 0x00000012130d7c10 */ /* 0x000fc8000ff1e0ff */
[----:B------:R-:W-:Y:S02]  /*5a70*/  LEA.HI.X.SX32 R12, R19, UR15, 0x1, P0 ;  /* 0x0000000f130c7c11 */ /* 0x000fe400080f0eff */
[----:B------:R-:W-:-:S04]  /*5a80*/  IADD3 R19, P0, PT, R17, UR14, RZ ;  /* 0x0000000e11137c10 */ /* 0x000fc8000ff1e0ff */
[----:B------:R-:W-:Y:S02]  /*5a90*/  LEA.HI.X.SX32 R18, R17, UR13, 0x1, P0 ;  /* 0x0000000d11127c11 */ /* 0x000fe400080f0eff */
[----:B------:R-:W-:-:S05]  /*5aa0*/  IADD3 R17, P0, PT, R13, UR9, RZ ;  /* 0x000000090d117c10 */ /* 0x000fca000ff1e0ff */
[----:B------:R-:W-:Y:S01]  /*5ab0*/  IMAD.X R15, RZ, RZ, R12, P0 ;  /* 0x000000ffff0f7224 */ /* 0x000fe200000e060c */
[----:B-1----:R-:W-:Y:S01]  /*5ac0*/  IADD3 R21, P0, PT, R19, UR7, RZ ;  /* 0x0000000713157c10 */ /* 0x002fe2000ff1e0ff */
        /* <DEDUP_REMOVED lines=22> */
[----:B------:R-:W-:-:S02]  /*5c30*/  IABS R12, R4 ;  /* 0x00000004000c7213 */ /* 0x000fc40000000000 */
[----:B------:R-:W-:Y:S02]  /*5c40*/  SEL R22, R18, R21, !P0 ;  /* 0x0000001512167207 */ /* 0x000fe40004000000 */
[----:B------:R-:W-:Y:S01]  /*5c50*/  IABS R18, R4 ;  /* 0x0000000400127213 */ /* 0x000fe20000000000 */
[----:B------:R-:W-:Y:S01]  /*5c60*/  IMAD.MOV R12, RZ, RZ, -R12 ;  /* 0x000000ffff0c7224 */ /* 0x000fe200078e0a0c */
[----:B------:R-:W-:Y:S02]  /*5c70*/  SEL R19, R19, R20, !P0 ;  /* 0x0000001413137207 */ /* 0x000fe40004000000 */
[----:B------:R-:W1:Y:S01]  /*5c80*/  I2F.RP R17, R18 ;  /* 0x0000001200117306 */ /* 0x000e620000209400 */
[----:B------:R-:W-:Y:S02]  /*5c90*/  IADD3 R20, PT, PT, R4, -0x1, R13 ;  /* 0xffffffff04147810 */ /* 0x000fe40007ffe00d */
[----:B------:R-:W-:Y:S02]  /*5ca0*/  SHF.R.U64 R19, R19, UR6, R22 ;  /* 0x0000000613137c19 */ /* 0x000fe40008001216 */
[----:B------:R-:W-:-:S02]  /*5cb0*/  IABS R13, R20 ;  /* 0x00000014000d7213 */ /* 0x000fc40000000000 */
[----:B------:R-:W-:Y:S01]  /*5cc0*/  IADD3 R19, PT, PT, R0, -0x1, R19 ;  /* 0xffffffff00137810 */ /* 0x000fe20007ffe013 */
[----:B-1----:R-:W1:Y:S02]  /*5cd0*/  MUFU.RCP R24, R17 ;  /* 0x0000001100187308 */ /* 0x002e640000001000 */
[----:B-1----:R-:W-:Y:S01]  /*5ce0*/  VIADD R24, R24, 0xffffffe ;  /* 0x0ffffffe18187836 */ /* 0x002fe20000000000 */
[----:B------:R-:W-:-:S05]  /*5cf0*/  IABS R17, R0 ;  /* 0x0000000000117213 */ /* 0x000fca0000000000 */
[----:B------:R-:W1:Y:S08]  /*5d00*/  F2I.FTZ.U32.TRUNC.NTZ R25, R24 ;  /* 0x0000001800197305 */ /* 0x000e70000021f000 */
[----:B------:R-:W2:Y:S01]  /*5d10*/  I2F.RP R26, R17 ;  /* 0x00000011001a7306 */ /* 0x000ea20000209400 */
[----:B-1----:R-:W-:Y:S02]  /*5d20*/  IMAD.MOV R15, RZ, RZ, -R25 ;  /* 0x000000ffff0f7224 */ /* 0x002fe400078e0a19 */
[----:B------:R-:W-:-:S02]  /*5d30*/  IMAD.MOV.U32 R24, RZ, RZ, RZ ;  /* 0x000000ffff187224 */ /* 0x000fc400078e00ff */
[----:B------:R-:W-:-:S04]  /*5d40*/  IMAD R15, R15, R18, RZ ;  /* 0x000000120f0f7224 */ /* 0x000fc800078e02ff */
[----:B------:R-:W-:Y:S02]  /*5d50*/  IMAD.HI.U32 R15, R25, R15, R24 ;  /* 0x0000000f190f7227 */ /* 0x000fe400078e0018 */
[----:B--2---:R-:W1:Y:S04]  /*5d60*/  MUFU.RCP R24, R26 ;  /* 0x0000001a00187308 */ /* 0x004e680000001000 */
[----:B------:R-:W-:-:S04]  /*5d70*/  IMAD.HI.U32 R15, R15, R13, RZ ;  /* 0x0000000d0f0f7227 */ /* 0x000fc800078e00ff */
[----:B------:R-:W-:Y:S01]  /*5d80*/  IMAD R21, R15, R12, R13 ;  /* 0x0000000c0f157224 */ /* 0x000fe200078e020d */
[----:B------:R-:W-:-:S04]  /*5d90*/  IABS R13, R19 ;  /* 0x00000013000d7213 */ /* 0x000fc80000000000 */
[----:B------:R-:W-:Y:S01]  /*5da0*/  ISETP.GT.U32.AND P0, PT, R18, R21, PT ;  /* 0x000000151200720c */ /* 0x000fe20003f04070 */
[----:B-1----:R-:W-:-:S04]  /*5db0*/  VIADD R24, R24, 0xffffffe ;  /* 0x0ffffffe18187836 */ /* 0x002fc80000000000 */
[----:B------:R-:W1:Y:S08]  /*5dc0*/  F2I.FTZ.U32.TRUNC.NTZ R25, R24 ;  /* 0x0000001800197305 */ /* 0x000e70000021f000 */
[----:B------:R-:W-:Y:S02]  /*5dd0*/  @!P0 IMAD.IADD R21, R21, 0x1, -R18 ;  /* 0x0000000115158824 */ /* 0x000fe400078e0a12 */
[----:B-1----:R-:W-:-:S02]  /*5de0*/  IMAD.MOV R12, RZ, RZ, -R25 ;  /* 0x000000ffff0c7224 */ /* 0x002fc400078e0a19 */
        /* <DEDUP_REMOVED lines=21> */
[----:B------:R-:W-:-:S05]  /*5f40*/  @!P0 LOP3.LUT R12, RZ, UR26, RZ, 0x33, !PT ;  /* 0x0000001aff0c8c12 */ /* 0x000fca000f8e33ff */
[----:B------:R-:W-:-:S05]  /*5f50*/  IMAD.IADD R19, R19, 0x1, -R12 ;  /* 0x0000000113137824 */ /* 0x000fca00078e0a0c */
[CC--:B------:R-:W-:Y:S01]  /*5f60*/  SEL R12, R19.reuse, R18.reuse, !P6 ;  /* 0x00000012130c7207 */ /* 0x0c0fe20007000000 */
[----:B------:R-:W-:-:S03]  /*5f70*/  IMAD R18, R19, R18, RZ ;  /* 0x0000001213127224 */ /* 0x000fc600078e02ff */
[----:B------:R-:W-:Y:S02]  /*5f80*/  SHF.R.S32.HI R13, RZ, 0x1f, R12 ;  /* 0x0000001fff0d7819 */ /* 0x000fe4000001140c */
[----:B------:R-:W-:Y:S02]  /*5f90*/  SHF.R.S32.HI R15, RZ, 0x1f, R18 ;  /* 0x0000001fff0f7819 */ /* 0x000fe40000011412 */
.L_x_61:
[----:B------:R-:W-:Y:S05]  /*5fa0*/  BSYNC.RECONVERGENT B0 ;  /* 0x0000000000007941 */ /* 0x000fea0003800200 */
.L_x_60:
[----:B------:R-:W2:Y:S01]  /*5fb0*/  SHFL.UP PT, R19, R18, 0x1, RZ ;  /* 0x0420000012137989 */ /* 0x000ea200000e00ff */
[----:B------:R-:W-:Y:S02]  /*5fc0*/  R2UR UR41, R9 ;  /* 0x00000000092972ca */ /* 0x000fe400000e0000 */
[----:B------:R-:W-:Y:S01]  /*5fd0*/  R2UR UR40, R14 ;  /* 0x000000000e2872ca */ /* 0x000fe200000e0000 */
[----:B-1----:R-:W1:Y:S01]  /*5fe0*/  SHFL.UP PT, R20, R15, 0x1, RZ ;  /* 0x042000000f147989 */ /* 0x002e6200000e00ff */
[----:B--2---:R-:W-:Y:S02]  /*5ff0*/  SEL R19, R19, RZ, P5 ;  /* 0x000000ff13137207 */ /* 0x004fe40002800000 */
[----:B-1----:R-:W-:Y:S02]  /*6000*/  SEL R20, R20, RZ, P5 ;  /* 0x000000ff14147207 */ /* 0x002fe40002800000 */
        /* <DEDUP_REMOVED lines=26> */
[----:B------:R-:W-:Y:S01]  /*61b0*/  IADD3 R9, P0, PT, R17, UR41, RZ ;  /* 0x0000002911097c10 */ /* 0x000fe2000ff1e0ff */
[----:B------:R-:W-:-:S03]  /*61c0*/  IMAD.U32 R19, RZ, RZ, UR17 ;  /* 0x00000011ff137e24 */ /* 0x000fc6000f8e00ff */
[----:B------:R-:W-:Y:S02]  /*61d0*/  IADD3.X R14, PT, PT, R20, UR40, RZ, P0, !PT ;  /* 0x00000028140e7c10 */ /* 0x000fe400087fe4ff */
[----:B------:R-:W-:-:S04]  /*61e0*/  ISETP.LE.U32.AND P0, PT, R9, UR24, PT ;  /* 0x0000001809007c0c */ /* 0x000fc8000bf03070 */
[----:B------:R-:W-:-:S13]  /*61f0*/  ISETP.GE.U32.AND.EX P0, PT, R19, R14, PT, P0 ;  /* 0x0000000e1300720c */ /* 0x000fda0003f06100 */
[----:B------:R-:W-:-:S04]  /*6200*/  VOTE.ANY R19, PT, !P0 ;  /* 0x0000000000137806 */ /* 0x000fc800040e0100 */
[----:B------:R-:W-:-:S13]  /*6210*/  ISETP.NE.AND P0, PT, R19, RZ, PT ;  /* 0x000000ff1300720c */ /* 0x000fda0003f05270 */
[----:B------:R-:W-:Y:S05]  /*6220*/  @!P0 BRA `(.L_x_62) ;  /* 0xfffffff400cc8947 */ /* 0x000fea000383ffff */
.L_x_59:
        /* <DEDUP_REMOVED lines=9> */
[----:B------:R-:W-:-:S03]  /*62c0*/  IADD3 R22, P1, P0, R17, UR41, -R18 ;  /* 0x0000002911167c10 */ /* 0x000fc6000f83e812 */
[----:B------:R-:W-:Y:S01]  /*62d0*/  SHFL.IDX PT, R19, R15, R9, 0x1f ;  /* 0x00001f090f137589 */ /* 0x000fe200000e0000 */
[----:B------:R-:W-:-:S03]  /*62e0*/  IADD3.X R20, PT, PT, R20, UR40, ~R15, P1, P0 ;  /* 0x0000002814147c10 */ /* 0x000fc60008fe0c0f */
[----:B------:R-:W2:Y:S04]  /*62f0*/  SHFL.IDX PT, R22, R22, R9, 0x1f ;  /* 0x00001f0916167589 */ /* 0x000ea800000e0000 */
[----:B------:R-:W3:Y:S04]  /*6300*/  SHFL.IDX PT, R17, R20, R9, 0x1f ;  /* 0x00001f0914117589 */ /* 0x000ee800000e0000 */
[----:B------:R1:W4:Y:S04]  /*6310*/  SHFL.IDX PT, R18, R18, R9, 0x1f ;  /* 0x00001f0912127589 */ /* 0x00032800000e0000 */
[----:B------:R1:W1:Y:S04]  /*6320*/  SHFL.IDX PT, R13, R13, R9, 0x1f ;  /* 0x00001f090d0d7589 */ /* 0x00026800000e0000 */
[----:B------:R1:W1:Y:S01]  /*6330*/  SHFL.IDX PT, R12, R12, R9, 0x1f ;  /* 0x00001f090c0c7589 */ /* 0x00026200000e0000 */
[----:B--2---:R-:W-:-:S02]  /*6340*/  R2UR UR41, R22 ;  /* 0x00000000162972ca */ /* 0x004fc400000e0000 */
[----:B---3--:R-:W-:-:S15]  /*6350*/  R2UR UR40, R17 ;  /* 0x00000000112872ca */ /* 0x008fde00000e0000 */
.L_x_56:
[----:B------:R-:W2:Y:S01]  /*6360*/  LDCU UR4, c[0x0][0xbe8] ;  /* 0x00017d00ff0477ac */ /* 0x000ea20008000800 */
[----:B------:R-:W-:Y:S01]  /*6370*/  IMAD.MOV.U32 R17, RZ, RZ, -0x1 ;  /* 0xffffffffff117424 */ /* 0x000fe200078e00ff */
[----:B-1----:R-:W-:Y:S02]  /*6380*/  MOV R9, 0xffffffff ;  /* 0xffffffff00097802 */ /* 0x002fe40000000f00 */
[----:B--2---:R-:W-:-:S13]  /*6390*/  ISETP.GE.AND P0, PT, R14, UR4, PT ;  /* 0x000000040e007c0c */ /* 0x004fda000bf06270 */
[----:B------:R-:W-:Y:S05]  /*63a0*/  @P0 BRA `(.L_x_55) ;  /* 0x0000000000f00947 */ /* 0x000fea0003800000 */
[----:B------:R-:W1:Y:S01]  /*63b0*/  LDCU UR9, c[0x0][0xb98] ;  /* 0x00017300ff0977ac */ /* 0x000e620008000800 */
[----:B------:R-:W2:Y:S01]  /*63c0*/  LDCU UR7, c[0x0][0xb88] ;  /* 0x00017100ff0777ac */ /* 0x000ea20008000800 */
[----:B------:R-:W3:Y:S01]  /*63d0*/  LDCU UR5, c[0x0][0xbdc] ;  /* 0x00017b80ff0577ac */ /* 0x000ee20008000800 */
[----:B------:R-:W-:-:S04]  /*63e0*/  UIADD3 UR11, UP0, UPT, -UR41, UR24, URZ ;  /* 0x00000018290b7290 */ /* 0x000fc8000ff1e1ff */
[----:B------:R-:W-:-:S04]  /*63f0*/  UIADD3.X UR10, UPT, UPT, ~UR40, UR17, URZ, UP0, !UPT ;  /* 0x00000011280a7290 */ /* 0x000fc800087fe5ff */
[----:B-1----:R-:W-:Y:S01]  /*6400*/  USHF.R.U32.HI UR8, URZ, UR9, UR10 ;  /* 0x00000009ff087299 */ /* 0x002fe2000801160a */
[--C-:B--2---:R-:W-:Y:S01]  /*6410*/  SHF.R.U32.HI R3, RZ, UR7, R13.reuse ;  /* 0x00000007ff037c19 */ /* 0x104fe2000801160d */
[----:B------:R-:W-:Y:S01]  /*6420*/  USHF.R.U64 UR11, UR11, UR9, UR10 ;  /* 0x000000090b0b7299 */ /* 0x000fe2000800120a */
[----:B------:R-:W-:Y:S01]  /*6430*/  SHF.R.U64 R20, R12, UR7, R13 ;  /* 0x000000070c147c19 */ /* 0x000fe2000800120d */
[----:B------:R-:W-:Y:S02]  /*6440*/  USHF.R.U32.HI UR6, URZ, UR7, UR8 ;  /* 0x00000007ff067299 */ /* 0x000fe40008011608 */
[----:B------:R-:W-:Y:S02]  /*6450*/  USHF.R.U64 UR8, UR11, UR7, UR8 ;  /* 0x000000070b087299 */ /* 0x000fe40008001208 */
[----:B---3--:R-:W-:Y:S02]  /*6460*/  USHF.R.U32.HI UR4, URZ, UR5, UR6 ;  /* 0x00000005ff047299 */ /* 0x008fe40008011606 */
[----:B------:R-:W-:-:S04]  /*6470*/  USHF.R.U64 UR5, UR8, UR5, UR6 ;  /* 0x0000000508057299 */ /* 0x000fc80008001206 */
[----:B------:R-:W-:-:S04]  /*6480*/  LOP3.LUT R2, R3, UR4, RZ, 0xfc, !PT ;  /* 0x0000000403027c12 */ /* 0x000fc8000f8efcff */
[----:B------:R-:W-:-:S13]  /*6490*/  ISETP.NE.U32.AND P0, PT, R2, RZ, PT ;  /* 0x000000ff0200720c */ /* 0x000fda0003f05070 */
[----:B------:R-:W-:Y:S05]  /*64a0*/  @P0 BRA `(.L_x_63) ;  /* 0x0000000000540947 */ /* 0x000fea0003800000 */
[----:B------:R-:W1:Y:S01]  /*64b0*/  I2F.U32.RP R9, R20 ;  /* 0x0000001400097306 */ /* 0x000e620000209000 */
[----:B------:R-:W-:-:S07]  /*64c0*/  ISETP.NE.U32.AND P1, PT, R20, RZ, PT ;  /* 0x000000ff1400720c */ /* 0x000fce0003f25070 */
[----:B-1----:R-:W1:Y:S02]  /*64d0*/  MUFU.RCP R22, R9 ;  /* 0x0000000900167308 */ /* 0x002e640000001000 */
[----:B-1----:R-:W-:-:S06]  /*64e0*/  IADD3 R22, PT, PT, R22, 0xffffffe, RZ ;  /* 0x0ffffffe16167810 */ /* 0x002fcc0007ffe0ff */
[----:B------:R1:W2:Y:S02]  /*64f0*/  F2I.FTZ.U32.TRUNC.NTZ R23, R22 ;  /* 0x0000001600177305 */ /* 0x0002a4000021f000 */
[----:B-1----:R-:W-:Y:S02]  /*6500*/  HFMA2 R22, -RZ, RZ, 0, 0 ;  /* 0x00000000ff167431 */ /* 0x002fe400000001ff */
[----:B--2---:R-:W-:-:S04]  /*6510*/  IMAD.MOV R2, RZ, RZ, -R23 ;  /* 0x000000ffff027224 */ /* 0x004fc800078e0a17 */
[----:B------:R-:W-:-:S04]  /*6520*/  IMAD R2, R2, R20, RZ ;  /* 0x0000001402027224 */ /* 0x000fc800078e02ff */
[----:B------:R-:W-:-:S06]  /*6530*/  IMAD.HI.U32 R2, R23, R2, R22 ;  /* 0x0000000217027227 */ /* 0x000fcc00078e0016 */
[----:B------:R-:W-:-:S04]  /*6540*/  IMAD.HI.U32 R15, R2, UR5, RZ ;  /* 0x00000005020f7c27 */ /* 0x000fc8000f8e00ff */
[----:B------:R-:W-:-:S04]  /*6550*/  IMAD.MOV R3, RZ, RZ, -R15 ;  /* 0x000000ffff037224 */ /* 0x000fc800078e0a0f */
[----:B------:R-:W-:-:S05]  /*6560*/  IMAD R3, R20, R3, UR5 ;  /* 0x0000000514037e24 */ /* 0x000fca000f8e0203 */
[----:B------:R-:W-:-:S13]  /*6570*/  ISETP.GE.U32.AND P0, PT, R3, R20, PT ;  /* 0x000000140300720c */ /* 0x000fda0003f06070 */
[----:B------:R-:W-:Y:S01]  /*6580*/  @P0 IADD3 R3, PT, PT, R3, -R20, RZ ;  /* 0x8000001403030210 */ /* 0x000fe20007ffe0ff */
[----:B------:R-:W-:-:S03]  /*6590*/  @P0 VIADD R15, R15, 0x1 ;  /* 0x000000010f0f0836 */ /* 0x000fc60000000000 */
[----:B------:R-:W-:-:S13]  /*65a0*/  ISETP.GE.U32.AND P2, PT, R3, R20, PT ;  /* 0x000000140300720c */ /* 0x000fda0003f46070 */
[----:B------:R-:W-:Y:S02]  /*65b0*/  @P2 IADD3 R15, PT, PT, R15, 0x1, RZ ;  /* 0x000000010f0f2810 */ /* 0x000fe40007ffe0ff */
[----:B------:R-:W-:-:S04]  /*65c0*/  @!P1 LOP3.LUT R15, RZ, R20, RZ, 0x33, !PT ;  /* 0x00000014ff0f9212 */ /* 0x000fc800078e33ff */
[----:B------:R-:W-:-:S05]  /*65d0*/  IADD3 R11, PT, PT, -R15, RZ, RZ ;  /* 0x000000ff0f0b7210 */ /* 0x000fca0007ffe1ff */
[----:B------:R-:W-:Y:S01]  /*65e0*/  IMAD R11, R20, R11, UR5 ;  /* 0x00000005140b7e24 */ /* 0x000fe2000f8e020b */
[----:B------:R-:W-:Y:S06]  /*65f0*/  BRA `(.L_x_64) ;  /* 0x0000000000187947 */ /* 0x000fec0003800000 */
.L_x_63:
[----:B------:R-:W-:Y:S01]  /*6600*/  IMAD.U32 R17, RZ, RZ, UR5 ;  /* 0x00000005ff117e24 */ /* 0x000fe2000f8e00ff */
[----:B------:R-:W-:Y:S02]  /*6610*/  MOV R15, UR4 ;  /* 0x00000004000f7c02 */ /* 0x000fe40008000f00 */
[----:B------:R-:W-:Y:S02]  /*6620*/  MOV R2, 0x6640 ;  /* 0x0000664000027802 */ /* 0x000fe40000000f00 */
[----:B----45:R-:W-:Y:S05]  /*6630*/  CALL.REL.NOINC `(.L_x_65) ;  /* 0x000000e400307944 */ /* 0x030fea0003c00000 */
[----:B------:R-:W-:-:S05]  /*6640*/  IADD3 R11, PT, PT, -R15, RZ, RZ ;  /* 0x000000ff0f0b7210 */ /* 0x000fca0007ffe1ff */
[----:B------:R-:W-:-:S07]  /*6650*/  IMAD R11, R20, R11, UR5 ;  /* 0x00000005140b7e24 */ /* 0x000fce000f8e020b */
.L_x_64:
[----:B------:R-:W1:Y:S01]  /*6660*/  LDC R20, c[0x0][0xbdc] ;  /* 0x0002f700ff147b82 */ /* 0x000e620000000800 */
[----:B------:R-:W-:Y:S01]  /*6670*/  ULOP3.LUT UR8, UR8, UR12, URZ, 0xc0, !UPT ;  /* 0x0000000c08087292 */ /* 0x000fe2000f8ec0ff */
[----:B------:R-:W-:Y:S01]  /*6680*/  PLOP3.LUT P1, PT, PT, PT, PT, 0x8, 0x80 ;  /* 0x000000000080781c */ /* 0x000fe20003f2e170 */
[----:B------:R-:W-:-:S05]  /*6690*/  ULOP3.LUT UR11, UR19, UR11, URZ, 0xc0, !UPT ;  /* 0x0000000b130b7292 */ /* 0x000fca000f8ec0ff */
[----:B------:R-:W2:Y:S08]  /*66a0*/  LDC R2, c[0x0][0xb80] ;  /* 0x0002e000ff027b82 */ /* 0x000eb00000000800 */
[----:B------:R-:W3:Y:S08]  /*66b0*/  LDC R3, c[0x0][0xb90] ;  /* 0x0002e400ff037b82 */ /* 0x000ef00000000800 */
[----:B------:R-:W4:Y:S01]  /*66c0*/  LDC R9, c[0x0][0xbe0] ;  /* 0x0002f800ff097b82 */ /* 0x000f220000000800 */
[----:B-1----:R-:W-:-:S05]  /*66d0*/  SHF.L.U32 R15, R15, R20, RZ ;  /* 0x000000140f0f7219 */ /* 0x002fca00000006ff */
[----:B------:R-:W-:Y:S02]  /*66e0*/  VIADD R20, R15, UR8 ;  /* 0x000000080f147c36 */ /* 0x000fe40008000000 */
[----:B--2---:R-:W-:Y:S02]  /*66f0*/  IMAD R11, R11, R2, UR11 ;  /* 0x0000000b0b0b7e24 */ /* 0x004fe4000f8e0202 */
[----:B---3--:R-:W-:Y:S02]  /*6700*/  IMAD R20, R20, R3, UR32 ;  /* 0x0000002014147e24 */ /* 0x008fe4000f8e0203 */
[----:B------:R-:W-:Y:S01]  /*6710*/  IMAD.MOV.U32 R3, RZ, RZ, 0x1 ;  /* 0x00000001ff037424 */ /* 0x000fe200078e00ff */
[----:B----4-:R-:W-:Y:S01]  /*6720*/  ISETP.NE.AND P0, PT, R9, 0x1, PT ;  /* 0x000000010900780c */ /* 0x010fe20003f05270 */
[----:B------:R-:W-:-:S03]  /*6730*/  IMAD.MOV.U32 R9, RZ, RZ, R14 ;  /* 0x000000ffff097224 */ /* 0x000fc600078e000e */
[----:B------:R-:W-:Y:S02]  /*6740*/  SEL R2, R20, R11, !P0 ;  /* 0x0000000b14027207 */ /* 0x000fe40004000000 */
[----:B------:R-:W-:Y:S02]  /*6750*/  SEL R17, R11, R20, !P0 ;  /* 0x000000140b117207 */ /* 0x000fe40004000000 */
[----:B------:R-:W-:Y:S02]  /*6760*/  P2R R11, PR, RZ, 0x2 ;  /* 0x00000002ff0b7803 */ /* 0x000fe40000000000 */
.L_x_55:
[----:B------:R-:W-:-:S09]  /*6770*/  UISETP.NE.AND UP0, UPT, UR37, 0x1, UPT ;  /* 0x000000012500788c */ /* 0x000fd2000bf05270 */
[----:B------:R-:W-:Y:S05]  /*6780*/  BRA.U !UP0, `(.L_x_66) ;  /* 0x0000000108047547 */ /* 0x000fea000b800000 */
[----:B------:R-:W-:Y:S05]  /*6790*/  BPT.TRAP 0x1 ;  /* 0x000000040000795c */ /* 0x000fea0000300000 */
.L_x_66:
[----:B------:R-:W1:Y:S01]  /*67a0*/  S2UR UR4, SR_CgaCtaId ;  /* 0x00000000000479c3 */ /* 0x000e620000008800 */
[----:B------:R-:W-:Y:S01]  /*67b0*/  UMOV UR5, 0x400 ;  /* 0x0000040000057882 */ /* 0x000fe20000000000 */
[----:B------:R-:W-:Y:S01]  /*67c0*/  SHF.L.U32 R15, R8, 0x1f, RZ ;  /* 0x0000001f080f7819 */ /* 0x000fe200000006ff */
[----:B------:R-:W-:Y:S01]  /*67d0*/  VIADD R20, R10, 0x1 ;  /* 0x000000010a147836 */ /* 0x000fe20000000000 */
[----:B------:R-:W-:Y:S01]  /*67e0*/  ISETP.NE.AND P1, PT, R16, R9, PT ;  /* 0x000000091000720c */ /* 0x000fe20003f25270 */
[----:B-1----:R-:W-:-:S04]  /*67f0*/  ULEA UR4, UR4, UR5, 0x18 ;  /* 0x0000000504047291 */ /* 0x002fc8000f8ec0ff */
[----:B------:R-:W-:-:S09]  /*6800*/  ULEA UR4, UR20, UR4, 0x3 ;  /* 0x0000000414047291 */ /* 0x000fd2000f8e18ff */
[----:B------:R-:W1:Y:S02]  /*6810*/  SYNCS.PHASECHK.TRANS64.TRYWAIT P0, [UR4+0xd0], R15 ;  /* 0x0000d00fff0075a7 */ /* 0x000e640008001104 */
[----:B-1----:R-:W-:Y:S05]  /*6820*/  @!P0 BRA `(.L_x_67) ;  /* 0x000000d000d48947 */ /* 0x002fea0003800000 */
.L_x_246:
[----:B------:R-:W-:Y:S01]  /*6830*/  ELECT P0, URZ, PT ;  /* 0x0000000000ff782f */ /* 0x000fe20003800000 */
[----:B------:R-:W-:Y:S01]  /*6840*/  @!P1 IMAD.MOV R20, RZ, RZ, R10 ;  /* 0x000000ffff149224 */ /* 0x000fe200078e020a */
[----:B------:R-:W-:Y:S01]  /*6850*/  BSSY.RECONVERGENT B0, `(.L_x_68) ;  /* 0x0000017000007945 */ /* 0x000fe20003800200 */
[----:B------:R-:W-:-:S03]  /*6860*/  ISETP.NE.AND P2, PT, R11, RZ, PT ;  /* 0x000000ff0b00720c */ /* 0x000fc60003f45270 */
[----:B------:R-:W-:-:S07]  /*6870*/  PRMT R10, R20, 0x7610, R10 ;  /* 0x00007610140a7816 */ /* 0x000fce000000000a */
[----:B------:R-:W-:Y:S05]  /*6880*/  @!P0 BRA `(.L_x_69) ;  /* 0x00000000004c8947 */ /* 0x000fea0003800000 */
[----:B------:R-:W-:Y:S01]  /*6890*/  PLOP3.LUT P0, PT, P1, P2, PT, 0x20, 0x2 ;  /* 0x000000000002781c */ /* 0x000fe20000f04470 */
[----:B------:R-:W-:Y:S01]  /*68a0*/  UIMAD UR5, UR20, 0x14, UR36 ;  /* 0x00000014140578a4 */ /* 0x000fe2000f8e0224 */
[----:B------:R-:W-:Y:S02]  /*68b0*/  SEL R11, R10, RZ, !P2 ;  /* 0x000000ff0a0b7207 */ /* 0x000fe40005000000 */
[----:B-1----:R-:W-:-:S04]  /*68c0*/  SEL R16, RZ, 0x1, !P0 ;  /* 0x00000001ff107807 */ /* 0x002fc80004000000 */
[----:B------:R-:W-:Y:S02]  /*68d0*/  PRMT R11, R16, 0x5410, R11 ;  /* 0x00005410100b7816 */ /* 0x000fe4000000000b */
[----:B------:R1:W-:Y:S04]  /*68e0*/  STS [UR5], R2 ;  /* 0x00000002ff007988 */ /* 0x0003e80008000805 */
[----:B------:R1:W-:Y:S04]  /*68f0*/  STS [UR5+0x4], R17 ;  /* 0x00000411ff007988 */ /* 0x0003e80008000805 */
[----:B------:R1:W-:Y:S04]  /*6900*/  STS [UR5+0xc], R3 ;  /* 0x00000c03ff007988 */ /* 0x0003e80008000805 */
[----:B------:R1:W-:Y:S04]  /*6910*/  STS [UR5+0x10], R11 ;  /* 0x0000100bff007988 */ /* 0x0003e80008000805 */
[----:B------:R1:W-:Y:S01]  /*6920*/  STS [UR5+0x8], R9 ;  /* 0x00000809ff007988 */ /* 0x0003e20008000805 */
[----:B------:R-:W-:Y:S01]  /*6930*/  @!PT LDS RZ, [RZ] ;  /* 0x00000000fffff984 */ /* 0x000fe20000000800 */
[----:B------:R-:W-:Y:S01]  /*6940*/  @!PT LDS RZ, [RZ] ;  /* 0x00000000fffff984 */ /* 0x000fe20000000800 */
[----:B------:R-:W-:Y:S01]  /*6950*/  @!PT LDS RZ, [RZ] ;  /* 0x00000000fffff984 */ /* 0x000fe20000000800 */
[----:B------:R-:W-:Y:S01]  /*6960*/  @!PT LDS RZ, [RZ] ;  /* 0x00000000fffff984 */ /* 0x000fe20000000800 */
[----:B------:R2:W-:Y:S06]  /*6970*/  MEMBAR.ALL.CTA ;  /* 0x0000000000007992 */ /* 0x0005ec0000008000 */
[----:B--2---:R-:W2:Y:S01]  /*6980*/  FENCE.VIEW.ASYNC.S ;  /* 0x00000000000073c6 */ /* 0x004ea20000000000 */
[----:B------:R-:W-:Y:S05]  /*6990*/  BRA.U !UP0, `(.L_x_70) ;  /* 0x0000000108047547 */ /* 0x000fea000b800000 */
[----:B------:R-:W-:Y:S05]  /*69a0*/  BPT.TRAP 0x1 ;  /* 0x000000040000795c */ /* 0x000fea0000300000 */
.L_x_70:
[----:B--2---:R-:W-:Y:S01]  /*69b0*/  SYNCS.ARRIVE.TRANS64.A1T0 RZ, [UR4+0x90], RZ ;  /* 0x000090ffffff79a7 */ /* 0x004fe20008100004 */
.L_x_69:
[----:B------:R-:W-:Y:S05]  /*69c0*/  BSYNC.RECONVERGENT B0 ;  /* 0x0000000000007941 */ /* 0x000fea0003800200 */
.L_x_68:
[----:B------:R-:W-:Y:S01]  /*69d0*/  UIADD3 UR20, UPT, UPT, UR20, 0x1, URZ ;  /* 0x0000000114147890 */ /* 0x000fe2000fffe0ff */
[----:B-1----:R-:W-:-:S03]  /*69e0*/  MOV R16, R9 ;  /* 0x0000000900107202 */ /* 0x002fc60000000f00 */
[----:B------:R-:W-:-:S04]  /*69f0*/  UISETP.NE.AND UP0, UPT, UR20, 0x8, UPT ;  /* 0x000000081400788c */ /* 0x000fc8000bf05270 */
[----:B------:R-:W-:Y:S02]  /*6a00*/  USEL UR4, URZ, 0x1, UP0 ;  /* 0x00000001ff047887 */ /* 0x000fe40008000000 */
[----:B------:R-:W-:-:S04]  /*6a10*/  USEL UR20, UR20, URZ, UP0 ;  /* 0x000000ff14147287 */ /* 0x000fc80008000000 */
[----:B------:R-:W-:Y:S01]  /*6a20*/  LOP3.LUT R8, R8, UR4, RZ, 0x3c, !PT ;  /* 0x0000000408087c12 */ /* 0x000fe2000f8e3cff */
[----:B------:R-:W-:Y:S07]  /*6a30*/  @!P2 BRA `(.L_x_71) ;  /* 0xffffffe4000ca947 */ /* 0x000fee000383ffff */
[----:B------:R-:W-:Y:S01]  /*6a40*/  HFMA2 R10, -RZ, RZ, 0, 0 ;  /* 0x00000000ff0a7431 */ /* 0x000fe200000001ff */
[----:B------:R-:W-:Y:S02]  /*6a50*/  PRMT R11, RZ, 0x7610, R11 ;  /* 0x00007610ff0b7816 */ /* 0x000fe4000000000b */
.L_x_87:
[----:B-1----:R-:W1:Y:S01]  /*6a60*/  LDC.64 R2, c[0x0][0xbd0] ;  /* 0x0002f400ff027b82 */ /* 0x002e620000000a00 */
[----:B------:R-:W-:Y:S01]  /*6a70*/  UIADD3 UR24, UP0, UPT, UR24, UR30, URZ ;  /* 0x0000001e18187290 */ /* 0x000fe2000ff1e0ff */
[----:B------:R-:W-:Y:S01]  /*6a80*/  ISETP.NE.AND P1, PT, RZ, UR16, PT ;  /* 0x00000010ff007c0c */ /* 0x000fe2000bf25270 */
[----:B------:R-:W-:Y:S01]  /*6a90*/  IMAD.MOV.U32 R23, RZ, RZ, RZ ;  /* 0x000000ffff177224 */ /* 0x000fe200078e00ff */
[----:B------:R-:W-:Y:S01]  /*6aa0*/  PLOP3.LUT P2, PT, PT, PT, PT, 0x80, 0x8 ;  /* 0x000000000008781c */ /* 0x000fe20003f4f070 */
[----:B------:R-:W-:Y:S01]  /*6ab0*/  UIADD3.X UR17, UPT, UPT, UR17, UR25, URZ, UP0, !UPT ;  /* 0x0000001911117290 */ /* 0x000fe200087fe4ff */
[----:B------:R-:W-:Y:S02]  /*6ac0*/  IMAD.MOV.U32 R22, RZ, RZ, -0x1 ;  /* 0xffffffffff167424 */ /* 0x000fe400078e00ff */
[----:B------:R-:W-:Y:S01]  /*6ad0*/  P2R R24, PR, RZ, 0x4 ;  /* 0x00000004ff187803 */ /* 0x000fe20000000000 */
[----:B------:R-:W-:Y:S01]  /*6ae0*/  IMAD.MOV.U32 R16, RZ, RZ, -0x1 ;  /* 0xffffffffff107424 */ /* 0x000fe200078e00ff */
[----:B-1----:R-:W-:Y:S01]  /*6af0*/  ISETP.LE.U32.AND P0, PT, R2, UR24, PT ;  /* 0x0000001802007c0c */ /* 0x002fe2000bf03070 */
[----:B------:R-:W-:-:S05]  /*6b00*/  IMAD.U32 R2, RZ, RZ, UR17 ;  /* 0x00000011ff027e24 */ /* 0x000fca000f8e00ff */
[----:B------:R-:W-:Y:S01]  /*6b10*/  ISETP.GE.U32.AND.EX P0, PT, R2, R3, PT, P0 ;  /* 0x000000030200720c */ /* 0x000fe20003f06100 */
[----:B------:R-:W-:-:S12]  /*6b20*/  IMAD.MOV.U32 R3, RZ, RZ, -0x1 ;  /* 0xffffffffff037424 */ /* 0x000fd800078e00ff */
[----:B------:R-:W-:Y:S05]  /*6b30*/  @P0 BRA P1, `(.L_x_72) ;  /* 0x0000001800080947 */ /* 0x000fea0000800000 */
[----:B----4-:R-:W-:Y:S01]  /*6b40*/  IADD3 R3, P1, PT, R18, UR41, RZ ;  /* 0x0000002912037c10 */ /* 0x010fe2000ff3e0ff */
[----:B------:R-:W-:-:S03]  /*6b50*/  IMAD.U32 R2, RZ, RZ, UR17 ;  /* 0x00000011ff027e24 */ /* 0x000fc6000f8e00ff */
[----:B------:R-:W-:Y:S02]  /*6b60*/  ISETP.LE.U32.AND P0, PT, R3, UR24, PT ;  /* 0x0000001803007c0c */ /* 0x000fe4000bf03070 */
[----:B------:R-:W-:-:S04]  /*6b70*/  IADD3.X R3, PT, PT, R19, UR40, RZ, P1, !PT ;  /* 0x0000002813037c10 */ /* 0x000fc80008ffe4ff */
[----:B------:R-:W-:-:S13]  /*6b80*/  ISETP.GE.U32.AND.EX P0, PT, R2, R3, PT, P0 ;  /* 0x000000030200720c */ /* 0x000fda0003f06100 */
[----:B------:R-:W-:Y:S05]  /*6b90*/  @!P0 BRA `(.L_x_73) ;  /* 0x0000001000e88947 */ /* 0x000fea0003800000 */
[----:B------:R-:W1:Y:S01]  /*6ba0*/  LDCU UR21, c[0x0][0xbe8] ;  /* 0x00017d00ff1577ac */ /* 0x000e620008000800 */
[----:B------:R-:W-:Y:S01]  /*6bb0*/  IMAD.IADD R21, R7, 0x1, R14 ;  /* 0x0000000107157824 */ /* 0x000fe200078e020e */
[----:B-----5:R-:W-:Y:S01]  /*6bc0*/  MOV R16, R5 ;  /* 0x0000000500107202 */ /* 0x020fe20000000f00 */
        /* <DEDUP_REMOVED lines=13> */
[----:B------:R-:W2:Y:S01]  /*6ca0*/  LDCU.64 UR8, c[0x0][0xbb0] ;  /* 0x00017600ff0877ac */ /* 0x000ea20008000a00 */
[----:B-1----:R-:W-:Y:S02]  /*6cb0*/  IABS R3, R0 ;  /* 0x0000000000037213 */ /* 0x002fe40000000000 */
[----:B------:R-:W1:Y:S01]  /*6cc0*/  I2F.RP R26, R12 ;  /* 0x0000000c001a7306 */ /* 0x000e620000209400 */
[----:B------:R-:W3:Y:S01]  /*6cd0*/  LDCU.128 UR4, c[0x0][0xbc0] ;  /* 0x00017800ff0477ac */ /* 0x000ee20008000c00 */
[C---:B------:R-:W-:Y:S02]  /*6ce0*/  IADD3 R14, P0, PT, R16.reuse, UR18, RZ ;  /* 0x00000012100e7c10 */ /* 0x040fe4000ff1e0ff */
[----:B------:R-:W-:Y:S01]  /*6cf0*/  IADD3 R18, P2, PT, R15, UR14, RZ ;  /* 0x0000000e0f127c10 */ /* 0x000fe2000ff5e0ff */
[----:B------:R-:W4:Y:S01]  /*6d00*/  LDCU.64 UR10, c[0x0][0xba8] ;  /* 0x00017500ff0a77ac */ /* 0x000f220008000a00 */
[----:B------:R-:W-:-:S02]  /*6d10*/  LEA.HI.X.SX32 R13, R16, UR15, 0x1, P0 ;  /* 0x0000000f100d7c11 */ /* 0x000fc400080f0eff */
[----:B------:R-:W4:Y:S01]  /*6d20*/  I2F.RP R2, R3 ;  /* 0x0000000300027306 */ /* 0x000f220000209400 */
[----:B------:R-:W-:Y:S02]  /*6d30*/  LEA.HI.X.SX32 R17, R15, UR13, 0x1, P2 ;  /* 0x0000000d0f117c11 */ /* 0x000fe400090f0eff */
[----:B--2---:R-:W-:-:S05]  /*6d40*/  IADD3 R16, P0, PT, R14, UR9, RZ ;  /* 0x000000090e107c10 */ /* 0x004fca000ff1e0ff */
[----:B-1----:R-:W1:Y:S01]  /*6d50*/  MUFU.RCP R26, R26 ;  /* 0x0000001a001a7308 */ /* 0x002e620000001000 */
[----:B---3--:R-:W-:Y:S01]  /*6d60*/  IADD3 R20, P1, PT, R18, UR7, RZ ;  /* 0x0000000712147c10 */ /* 0x008fe2000ff3e0ff */
[----:B------:R-:W-:Y:S02]  /*6d70*/  IMAD.X R15, RZ, RZ, R13, P0 ;  /* 0x000000ffff0f7224 */ /* 0x000fe400000e060d */
[----:B----4-:R-:W-:-:S04]  /*6d80*/  IMAD.WIDE.U32 R36, R16, UR10, RZ ;  /* 0x0000000a10247c25 */ /* 0x010fc8000f8e00ff */
[----:B------:R-:W2:Y:S01]  /*6d90*/  MUFU.RCP R2, R2 ;  /* 0x0000000200027308 */ /* 0x000ea20000001000 */
[----:B------:R-:W-:Y:S02]  /*6da0*/  IMAD.X R19, RZ, RZ, R17, P1 ;  /* 0x000000ffff137224 */ /* 0x000fe400008e0611 */
[----:B------:R-:W-:-:S04]  /*6db0*/  IMAD.WIDE.U32 R30, R15, UR10, RZ ;  /* 0x0000000a0f1e7c25 */ /* 0x000fc8000f8e00ff */
[----:B------:R-:W-:-:S04]  /*6dc0*/  IMAD.WIDE.U32 R28, R19, UR4, RZ ;  /* 0x00000004131c7c25 */ /* 0x000fc8000f8e00ff */
[----:B------:R-:W-:-:S04]  /*6dd0*/  IMAD.WIDE.U32 R30, P1, R16, UR11, R30 ;  /* 0x0000000b101e7c25 */ /* 0x000fc8000f82001e */
[----:B-1----:R-:W-:Y:S02]  /*6de0*/  VIADD R26, R26, 0xffffffe ;  /* 0x0ffffffe1a1a7836 */ /* 0x002fe40000000000 */
[C---:B------:R-:W-:Y:S02]  /*6df0*/  IMAD.WIDE.U32 R28, P0, R20.reuse, UR5, R28 ;  /* 0x00000005141c7c25 */ /* 0x040fe4000f80001c */
[----:B------:R-:W1:Y:S02]  /*6e00*/  F2I.FTZ.U32.TRUNC.NTZ R27, R26 ;  /* 0x0000001a001b7305 */ /* 0x000e64000021f000 */
[----:B------:R-:W-:-:S04]  /*6e10*/  IMAD.WIDE.U32 R38, R20, UR4, RZ ;  /* 0x0000000414267c25 */ /* 0x000fc8000f8e00ff */
[----:B------:R-:W-:Y:S01]  /*6e20*/  IMAD.X R35, RZ, RZ, RZ, P1 ;  /* 0x000000ffff237224 */ /* 0x000fe200008e06ff */
[----:B------:R-:W-:Y:S01]  /*6e30*/  IADD3 RZ, P1, PT, R37, R30, RZ ;  /* 0x0000001e25ff7210 */ /* 0x000fe20007f3e0ff */
[----:B--2---:R-:W-:Y:S01]  /*6e40*/  VIADD R2, R2, 0xffffffe ;  /* 0x0ffffffe02027836 */ /* 0x004fe20000000000 */
[----:B------:R-:W-:Y:S01]  /*6e50*/  IADD3 RZ, P2, PT, R39, R28, RZ ;  /* 0x0000001c27ff7210 */ /* 0x000fe20007f5e0ff */
[----:B------:R-:W-:Y:S02]  /*6e60*/  IMAD.MOV.U32 R34, RZ, RZ, R31 ;  /* 0x000000ffff227224 */ /* 0x000fe400078e001f */
[----:B------:R-:W-:Y:S01]  /*6e70*/  IMAD.X R33, RZ, RZ, RZ, P0 ;  /* 0x000000ffff217224 */ /* 0x000fe200000e06ff */
[----:B------:R-:W-:Y:S01]  /*6e80*/  ISETP.NE.U32.AND P0, PT, RZ, UR10, PT ;  /* 0x0000000aff007c0c */ /* 0x000fe2000bf05070 */
[----:B------:R-:W-:Y:S02]  /*6e90*/  IMAD.MOV.U32 R32, RZ, RZ, R29 ;  /* 0x000000ffff207224 */ /* 0x000fe400078e001d */
[----:B------:R-:W2:Y:S01]  /*6ea0*/  F2I.FTZ.U32.TRUNC.NTZ R29, R2 ;  /* 0x00000002001d7305 */ /* 0x000ea2000021f000 */
[----:B------:R-:W-:Y:S01]  /*6eb0*/  IMAD.WIDE.U32.X R34, R15, UR11, R34, P1 ;  /* 0x0000000b0f227c25 */ /* 0x000fe200088e0422 */
[----:B------:R-:W-:-:S02]  /*6ec0*/  ISETP.NE.U32.AND P1, PT, RZ, UR4, PT ;  /* 0x00000004ff007c0c */ /* 0x000fc4000bf25070 */
[----:B------:R-:W-:Y:S01]  /*6ed0*/  ISETP.NE.AND.EX P0, PT, RZ, UR11, PT, P0 ;  /* 0x0000000bff007c0c */ /* 0x000fe2000bf05300 */
[----:B------:R-:W-:Y:S01]  /*6ee0*/  IMAD.WIDE.U32.X R32, R19, UR5, R32, P2 ;  /* 0x0000000513207c25 */ /* 0x000fe200090e0420 */
[----:B------:R-:W-:Y:S02]  /*6ef0*/  ISETP.NE.AND.EX P1, PT, RZ, UR5, PT, P1 ;  /* 0x00000005ff007c0c */ /* 0x000fe4000bf25310 */
[----:B------:R-:W-:Y:S01]  /*6f00*/  SEL R14, R14, R34, !P0 ;  /* 0x000000220e0e7207 */ /* 0x000fe20004000000 */
[----:B-1----:R-:W-:Y:S01]  /*6f10*/  IMAD.MOV R16, RZ, RZ, -R27 ;  /* 0x000000ffff107224 */ /* 0x002fe200078e0a1b */
[----:B------:R-:W-:Y:S01]  /*6f20*/  SEL R13, R13, R35, !P0 ;  /* 0x000000230d0d7207 */ /* 0x000fe20004000000 */
[----:B------:R-:W-:Y:S01]  /*6f30*/  IMAD.MOV.U32 R26, RZ, RZ, RZ ;  /* 0x000000ffff1a7224 */ /* 0x000fe200078e00ff */
[----:B------:R-:W-:Y:S01]  /*6f40*/  SEL R18, R18, R32, !P1 ;  /* 0x0000002012127207 */ /* 0x000fe20004800000 */
[----:B------:R-:W-:Y:S01]  /*6f50*/  IMAD R15, R16, R12, RZ ;  /* 0x0000000c100f7224 */ /* 0x000fe200078e02ff */
[----:B------:R-:W-:Y:S01]  /*6f60*/  SEL R17, R17, R33, !P1 ;  /* 0x0000002111117207 */ /* 0x000fe20004800000 */
[----:B--2---:R-:W-:Y:S01]  /*6f70*/  IMAD.MOV R20, RZ, RZ, -R29 ;  /* 0x000000ffff147224 */ /* 0x004fe200078e0a1d */
[----:B------:R-:W-:Y:S01]  /*6f80*/  SHF.R.U64 R13, R14, UR8, R13 ;  /* 0x000000080e0d7c19 */ /* 0x000fe2000800120d */
[----:B------:R-:W-:Y:S01]  /*6f90*/  IMAD.HI.U32 R15, R27, R15, R26 ;  /* 0x0000000f1b0f7227 */ /* 0x000fe200078e001a */
[----:B------:R-:W-:-:S02]  /*6fa0*/  SHF.R.U64 R17, R18, UR6, R17 ;  /* 0x0000000612117c19 */ /* 0x000fc40008001211 */
[----:B------:R-:W-:Y:S01]  /*6fb0*/  IADD3 R19, PT, PT, R4, -0x1, R13 ;  /* 0xffffffff04137810 */ /* 0x000fe20007ffe00d */
[----:B------:R-:W-:Y:S01]  /*6fc0*/  IMAD.MOV.U32 R28, RZ, RZ, RZ ;  /* 0x000000ffff1c7224 */ /* 0x000fe200078e00ff */
[----:B------:R-:W-:Y:S01]  /*6fd0*/  IADD3 R18, PT, PT, R0, -0x1, R17 ;  /* 0xffffffff00127810 */ /* 0x000fe20007ffe011 */
[----:B------:R-:W-:Y:S01]  /*6fe0*/  IMAD R17, R20, R3, RZ ;  /* 0x0000000314117224 */ /* 0x000fe200078e02ff */
[----:B------:R-:W-:Y:S02]  /*6ff0*/  IABS R14, R4 ;  /* 0x00000004000e7213 */ /* 0x000fe40000000000 */
[----:B------:R-:W-:Y:S01]  /*7000*/  IABS R16, R19 ;  /* 0x0000001300107213 */ /* 0x000fe20000000000 */
[----:B------:R-:W-:Y:S01]  /*7010*/  IMAD.HI.U32 R17, R29, R17, R28 ;  /* 0x000000111d117227 */ /* 0x000fe200078e001c */
[----:B------:R-:W-:Y:S02]  /*7020*/  IABS R2, R0 ;  /* 0x0000000000027213 */ /* 0x000fe40000000000 */
[----:B------:R-:W-:Y:S01]  /*7030*/  IABS R13, R18 ;  /* 0x00000012000d7213 */ /* 0x000fe20000000000 */
[----:B------:R-:W-:Y:S01]  /*7040*/  IMAD.MOV R14, RZ, RZ, -R14 ;  /* 0x000000ffff0e7224 */ /* 0x000fe200078e0a0e */
        /* <DEDUP_REMOVED lines=29> */
.L_x_75:
[----:B------:R-:W-:Y:S05]  /*7220*/  BSYNC.RECONVERGENT B0 ;  /* 0x0000000000007941 */ /* 0x000fea0003800200 */
.L_x_74:
[----:B-1----:R-:W1:Y:S01]  /*7230*/  SHFL.UP PT, R3, R18, 0x1, RZ ;  /* 0x0420000012037989 */ /* 0x002e6200000e00ff */
[C---:B------:R-:W-:Y:S02]  /*7240*/  ISETP.NE.AND P5, PT, R7.reuse, RZ, PT ;  /* 0x000000ff0700720c */ /* 0x040fe40003fa5270 */
[C---:B------:R-:W-:Y:S01]  /*7250*/  ISETP.GE.U32.AND P4, PT, R7.reuse, 0x2, PT ;  /* 0x000000020700780c */ /* 0x040fe20003f86070 */
[----:B------:R-:W2:Y:S01]  /*7260*/  SHFL.UP PT, R2, R17, 0x1, RZ ;  /* 0x0420000011027989 */ /* 0x000ea200000e00ff */
[C---:B------:R-:W-:Y:S02]  /*7270*/  ISETP.GE.U32.AND P1, PT, R7.reuse, 0x4, PT ;  /* 0x000000040700780c */ /* 0x040fe40003f26070 */
[C---:B------:R-:W-:Y:S02]  /*7280*/  ISETP.GE.U32.AND P2, PT, R7.reuse, 0x8, PT ;  /* 0x000000080700780c */ /* 0x040fe40003f46070 */
[----:B------:R-:W-:Y:S02]  /*7290*/  ISETP.GE.U32.AND P3, PT, R7, 0x10, PT ;  /* 0x000000100700780c */ /* 0x000fe40003f66070 */
[----:B-1----:R-:W-:-:S02]  /*72a0*/  SEL R3, R3, RZ, P5 ;  /* 0x000000ff03037207 */ /* 0x002fc40002800000 */
[----:B--2---:R-:W-:Y:S02]  /*72b0*/  SEL R2, R2, RZ, P5 ;  /* 0x000000ff02027207 */ /* 0x004fe40002800000 */
[----:B------:R-:W-:-:S05]  /*72c0*/  IADD3 R3, P0, PT, R3, R18, RZ ;  /* 0x0000001203037210 */ /* 0x000fca0007f1e0ff */
[----:B------:R-:W-:Y:S01]  /*72d0*/  IMAD.X R2, R2, 0x1, R17, P0 ;  /* 0x0000000102027824 */ /* 0x000fe200000e0611 */
[----:B------:R-:W1:Y:S04]  /*72e0*/  SHFL.UP PT, R14, R3, 0x2, RZ ;  /* 0x04400000030e7989 */ /* 0x000e6800000e00ff */
        /* <DEDUP_REMOVED lines=8> */
[----:B------:R-:W-:Y:S01]  /*7370*/  IADD3 R19, P0, PT, R19, R14, RZ ;  /* 0x0000000e13137210 */ /* 0x000fe20007f1e0ff */
[----:B------:R-:W-:Y:S01]  /*7380*/  IMAD.U32 R14, RZ, RZ, UR17 ;  /* 0x00000011ff0e7e24 */ /* 0x000fe2000f8e00ff */
        /* <DEDUP_REMOVED lines=27> */
.L_x_79:
[C---:B------:R-:W-:Y:S01]  /*7540*/  VIADD R14, R21.reuse, 0x40 ;  /* 0x00000040150e7836 */ /* 0x040fe20000000000 */
[----:B-----5:R-:W-:Y:S01]  /*7550*/  MOV R15, R5 ;  /* 0x00000005000f7202 */ /* 0x020fe20000000f00 */
[----:B------:R-:W-:-:S03]  /*7560*/  VIADD R21, R21, 0x20 ;  /* 0x0000002015157836 */ /* 0x000fc60000000000 */
[----:B------:R-:W-:Y:S01]  /*7570*/  ISETP.GE.AND P0, PT, R14, UR21, PT ;  /* 0x000000150e007c0c */ /* 0x000fe2000bf06270 */
[----:B------:R-:W-:-:S12]  /*7580*/  IMAD.MOV.U32 R14, RZ, RZ, R6 ;  /* 0x000000ffff0e7224 */ /* 0x000fd800078e0006 */
        /* <DEDUP_REMOVED lines=17> */
[----:B------:R-:W-:Y:S01]  /*76a0*/  IADD3 R19, P0, PT, R17, UR7, RZ ;  /* 0x0000000711137c10 */ /* 0x000fe2000ff1e0ff */
[----:B------:R-:W-:-:S04]  /*76b0*/  IMAD.WIDE.U32 R34, R15, UR10, RZ ;  /* 0x0000000a0f227c25 */ /* 0x000fc8000f8e00ff */
[----:B------:R-:W-:-:S04]  /*76c0*/  IMAD.WIDE.U32 R32, R14, UR10, RZ ;  /* 0x0000000a0e207c25 */ /* 0x000fc8000f8e00ff */
[----:B------:R-:W-:Y:S02]  /*76d0*/  IMAD.X R18, RZ, RZ, R16, P0 ;  /* 0x000000ffff127224 */ /* 0x000fe400000e0610 */
[----:B------:R-:W-:-:S04]  /*76e0*/  IMAD.WIDE.U32 R32, P0, R15, UR11, R32 ;  /* 0x0000000b0f207c25 */ /* 0x000fc8000f800020 */
[----:B------:R-:W-:-:S04]  /*76f0*/  IMAD.WIDE.U32 R28, R18, UR4, RZ ;  /* 0x00000004121c7c25 */ /* 0x000fc8000f8e00ff */
[----:B------:R-:W-:Y:S02]  /*7700*/  IMAD.X R31, RZ, RZ, RZ, P0 ;  /* 0x000000ffff1f7224 */ /* 0x000fe400000e06ff */
[----:B------:R-:W-:-:S04]  /*7710*/  IMAD.WIDE.U32 R28, P0, R19, UR5, R28 ;  /* 0x00000005131c7c25 */ /* 0x000fc8000f80001c */
[----:B-1----:R-:W-:Y:S01]  /*7720*/  IMAD.X R27, RZ, RZ, RZ, P0 ;  /* 0x000000ffff1b7224 */ /* 0x002fe200000e06ff */
[----:B------:R-:W-:Y:S01]  /*7730*/  IADD3 RZ, P0, PT, R35, R32, RZ ;  /* 0x0000002023ff7210 */ /* 0x000fe20007f1e0ff */
[----:B------:R-:W-:Y:S02]  /*7740*/  IMAD.MOV.U32 R30, RZ, RZ, R33 ;  /* 0x000000ffff1e7224 */ /* 0x000fe400078e0021 */
[----:B------:R-:W-:Y:S02]  /*7750*/  IMAD.MOV.U32 R26, RZ, RZ, R29 ;  /* 0x000000ffff1a7224 */ /* 0x000fe400078e001d */
[----:B------:R-:W-:-:S04]  /*7760*/  IMAD.WIDE.U32.X R14, R14, UR11, R30, P0 ;  /* 0x0000000b0e0e7c25 */ /* 0x000fc800080e041e */
[----:B------:R-:W-:-:S05]  /*7770*/  IMAD.WIDE.U32 R30, R19, UR4, RZ ;  /* 0x00000004131e7c25 */ /* 0x000fca000f8e00ff */
[----:B------:R-:W-:-:S05]  /*7780*/  IADD3 RZ, P0, PT, R31, R28, RZ ;  /* 0x0000001c1fff7210 */ /* 0x000fca0007f1e0ff */
        /* <DEDUP_REMOVED lines=19> */
[----:B-1----:R-:W-:-:S06]  /*78c0*/  VIADD R26, R26, 0xffffffe ;  /* 0x0ffffffe1a1a7836 */ /* 0x002fcc0000000000 */
[----:B------:R-:W1:Y:S02]  /*78d0*/  F2I.FTZ.U32.TRUNC.NTZ R27, R26 ;  /* 0x0000001a001b7305 */ /* 0x000e64000021f000 */
[----:B-1----:R-:W-:Y:S02]  /*78e0*/  IMAD.MOV R15, RZ, RZ, -R27 ;  /* 0x000000ffff0f7224 */ /* 0x002fe400078e0a1b */
[----:B------:R-:W-:Y:S02]  /*78f0*/  IMAD.MOV.U32 R26, RZ, RZ, RZ ;  /* 0x000000ffff1a7224 */ /* 0x000fe400078e00ff */
[----:B------:R-:W-:-:S04]  /*7900*/  IMAD R15, R15, R16, RZ ;  /* 0x000000100f0f7224 */ /* 0x000fc800078e02ff */
[----:B------:R-:W-:-:S06]  /*7910*/  IMAD.HI.U32 R15, R27, R15, R26 ;  /* 0x0000000f1b0f7227 */ /* 0x000fcc00078e001a */
[----:B------:R-:W-:-:S04]  /*7920*/  IMAD.HI.U32 R15, R15, R13, RZ ;  /* 0x0000000d0f0f7227 */ /* 0x000fc800078e00ff */
[----:B------:R-:W-:Y:S01]  /*7930*/  IMAD R19, R15, R12, R13 ;  /* 0x0000000c0f137224 */ /* 0x000fe200078e020d */
[----:B------:R-:W-:Y:S02]  /*7940*/  IABS R15, R0 ;  /* 0x00000000000f7213 */ /* 0x000fe40000000000 */
[----:B------:R-:W-:Y:S02]  /*7950*/  IABS R13, R17 ;  /* 0x00000011000d7213 */ /* 0x000fe40000000000 */
[----:B------:R-:W1:Y:S01]  /*7960*/  I2F.RP R20, R15 ;  /* 0x0000000f00147306 */ /* 0x000e620000209400 */
[----:B------:R-:W-:-:S13]  /*7970*/  ISETP.GT.U32.AND P0, PT, R16, R19, PT ;  /* 0x000000131000720c */ /* 0x000fda0003f04070 */
[----:B------:R-:W-:Y:S01]  /*7980*/  @!P0 IMAD.IADD R19, R19, 0x1, -R16 ;  /* 0x0000000113138824 */ /* 0x000fe200078e0a10 */
[----:B-1----:R-:W1:Y:S02]  /*7990*/  MUFU.RCP R26, R20 ;  /* 0x00000014001a7308 */ /* 0x002e640000001000 */
[----:B-1----:R-:W-:-:S06]  /*79a0*/  VIADD R26, R26, 0xffffffe ;  /* 0x0ffffffe1a1a7836 */ /* 0x002fcc0000000000 */
        /* <DEDUP_REMOVED lines=29> */
.L_x_78:
[----:B------:R-:W-:Y:S05]  /*7b80*/  BSYNC.RECONVERGENT B0 ;  /* 0x0000000000007941 */ /* 0x000fea0003800200 */
.L_x_77:
[----:B------:R-:W2:Y:S01]  /*7b90*/  SHFL.UP PT, R15, R18, 0x1, RZ ;  /* 0x04200000120f7989 */ /* 0x000ea200000e00ff */
[----:B------:R-:W-:Y:S02]  /*7ba0*/  R2UR UR41, R2 ;  /* 0x00000000022972ca */ /* 0x000fe400000e0000 */
[----:B------:R-:W-:Y:S01]  /*7bb0*/  R2UR UR40, R3 ;  /* 0x00000000032872ca */ /* 0x000fe200000e0000 */
[----:B------:R-:W3:Y:S01]  /*7bc0*/  SHFL.UP PT, R14, R17, 0x1, RZ ;  /* 0x04200000110e7989 */ /* 0x000ee200000e00ff */
[----:B--2---:R-:W-:Y:S02]  /*7bd0*/  SEL R15, R15, RZ, P5 ;  /* 0x000000ff0f0f7207 */ /* 0x004fe40002800000 */
[----:B---3--:R-:W-:Y:S02]  /*7be0*/  SEL R14, R14, RZ, P5 ;  /* 0x000000ff0e0e7207 */ /* 0x008fe40002800000 */
[----:B------:R-:W-:-:S05]  /*7bf0*/  IADD3 R15, P0, PT, R15, R18, RZ ;  /* 0x000000120f0f7210 */ /* 0x000fca0007f1e0ff */
[----:B------:R-:W-:Y:S01]  /*7c00*/  IMAD.X R14, R14, 0x1, R17, P0 ;  /* 0x000000010e0e7824 */ /* 0x000fe200000e0611 */
[----:B------:R-:W2:Y:S04]  /*7c10*/  SHFL.UP PT, R16, R15, 0x2, RZ ;  /* 0x044000000f107989 */ /* 0x000ea800000e00ff */
        /* <DEDUP_REMOVED lines=16> */
[----:B-1----:R-:W-:Y:S02]  /*7d20*/  IMAD.X R26, R15, 0x1, R20, P0 ;  /* 0x000000010f1a7824 */ /* 0x002fe400000e0614 */
[----:B------:R-:W1:Y:S01]  /*7d30*/  SHFL.UP PT, R15, R14, 0x10, RZ ;  /* 0x060000000e0f7989 */ /* 0x000e6200000e00ff */
[----:B------:R-:W-:-:S03]  /*7d40*/  IMAD.U32 R20, RZ, RZ, UR17 ;  /* 0x00000011ff147e24 */ /* 0x000fc6000f8e00ff */
[----:B------:R-:W2:Y:S01]  /*7d50*/  SHFL.UP PT, R19, R26, 0x10, RZ ;  /* 0x060000001a137989 */ /* 0x000ea200000e00ff */
[----:B-1----:R-:W-:Y:S02]  /*7d60*/  SEL R15, R15, RZ, P3 ;  /* 0x000000ff0f0f7207 */ /* 0x002fe40001800000 */
[----:B--2---:R-:W-:Y:S02]  /*7d70*/  SEL R19, R19, RZ, P3 ;  /* 0x000000ff13137207 */ /* 0x004fe40001800000 */
[----:B------:R-:W-:-:S05]  /*7d80*/  IADD3 R15, P0, PT, R15, R14, RZ ;  /* 0x0000000e0f0f7210 */ /* 0x000fca0007f1e0ff */
[----:B------:R-:W-:Y:S01]  /*7d90*/  IMAD.X R16, R19, 0x1, R26, P0 ;  /* 0x0000000113107824 */ /* 0x000fe200000e061a */
[----:B------:R-:W-:-:S04]  /*7da0*/  IADD3 R2, P0, PT, R15, UR41, RZ ;  /* 0x000000290f027c10 */ /* 0x000fc8000ff1e0ff */
[----:B------:R-:W-:Y:S02]  /*7db0*/  IADD3.X R3, PT, PT, R16, UR40, RZ, P0, !PT ;  /* 0x0000002810037c10 */ /* 0x000fe400087fe4ff */
[----:B------:R-:W-:-:S04]  /*7dc0*/  ISETP.LE.U32.AND P0, PT, R2, UR24, PT ;  /* 0x0000001802007c0c */ /* 0x000fc8000bf03070 */
[----:B------:R-:W-:-:S13]  /*7dd0*/  ISETP.GE.U32.AND.EX P0, PT, R20, R3, PT, P0 ;  /* 0x000000031400720c */ /* 0x000fda0003f06100 */
[----:B------:R-:W-:-:S04]  /*7de0*/  VOTE.ANY R19, PT, !P0 ;  /* 0x0000000000137806 */ /* 0x000fc800040e0100 */
[----:B------:R-:W-:-:S13]  /*7df0*/  ISETP.NE.AND P0, PT, R19, RZ, PT ;  /* 0x000000ff1300720c */ /* 0x000fda0003f05270 */
[----:B------:R-:W-:Y:S05]  /*7e00*/  @!P0 BRA `(.L_x_79) ;  /* 0xfffffff400cc8947 */ /* 0x000fea000383ffff */
.L_x_76:
        /* <DEDUP_REMOVED lines=19> */
.L_x_73:
[----:B------:R-:W2:Y:S01]  /*7f40*/  LDCU UR4, c[0x0][0xbe8] ;  /* 0x00017d00ff0477ac */ /* 0x000ea20008000800 */
[----:B-1----:R-:W-:Y:S01]  /*7f50*/  IMAD.MOV.U32 R3, RZ, RZ, -0x1 ;  /* 0xffffffffff037424 */ /* 0x002fe200078e00ff */
[----:B------:R-:W-:Y:S02]  /*7f60*/  MOV R16, 0xffffffff ;  /* 0xffffffff00107802 */ /* 0x000fe40000000f00 */
        /* <DEDUP_REMOVED lines=39> */
.L_x_80:
[----:B------:R-:W-:Y:S01]  /*81e0*/  IMAD.U32 R17, RZ, RZ, UR5 ;  /* 0x00000005ff117e24 */ /* 0x000fe2000f8e00ff */
[----:B------:R-:W-:Y:S02]  /*81f0*/  MOV R15, UR4 ;  /* 0x00000004000f7c02 */ /* 0x000fe40008000f00 */
[----:B------:R-:W-:Y:S02]  /*8200*/  MOV R2, 0x8220 ;  /* 0x0000822000027802 */ /* 0x000fe40000000f00 */
[----:B----45:R-:W-:Y:S05]  /*8210*/  CALL.REL.NOINC `(.L_x_65) ;  /* 0x000000c800387944 */ /* 0x030fea0003c00000 */
[----:B------:R-:W-:Y:S02]  /*8220*/  IADD3 R3, PT, PT, -R15, RZ, RZ ;  /* 0x000000ff0f037210 */ /* 0x000fe40007ffe1ff */
[----:B------:R-:W-:-:S03]  /*8230*/  MOV R2, R15 ;  /* 0x0000000f00027202 */ /* 0x000fc60000000f00 */
[----:B------:R-:W-:-:S07]  /*8240*/  IMAD R20, R20, R3, UR5 ;  /* 0x0000000514147e24 */ /* 0x000fce000f8e0203 */
.L_x_81:
[----:B------:R-:W1:Y:S01]  /*8250*/  LDC R17, c[0x0][0xbdc] ;  /* 0x0002f700ff117b82 */ /* 0x000e620000000800 */
[----:B------:R-:W-:Y:S01]  /*8260*/  ULOP3.LUT UR8, UR8, UR12, URZ, 0xc0, !UPT ;  /* 0x0000000c08087292 */ /* 0x000fe2000f8ec0ff */
[----:B------:R-:W-:Y:S01]  /*8270*/  PLOP3.LUT P1, PT, PT, PT, PT, 0x8, 0x80 ;  /* 0x000000000080781c */ /* 0x000fe20003f2e170 */
[----:B------:R-:W-:Y:S01]  /*8280*/  ULOP3.LUT UR11, UR19, UR11, URZ, 0xc0, !UPT ;  /* 0x0000000b130b7292 */ /* 0x000fe2000f8ec0ff */
[----:B------:R-:W-:Y:S02]  /*8290*/  IMAD.MOV.U32 R23, RZ, RZ, 0x1 ;  /* 0x00000001ff177424 */ /* 0x000fe400078e00ff */
[----:B------:R-:W-:Y:S02]  /*82a0*/  P2R R24, PR, RZ, 0x2 ;  /* 0x00000002ff187803 */ /* 0x000fe40000000000 */
[----:B------:R-:W2:Y:S08]  /*82b0*/  LDC R3, c[0x0][0xb80] ;  /* 0x0002e000ff037b82 */ /* 0x000eb00000000800 */
[----:B------:R-:W3:Y:S08]  /*82c0*/  LDC R15, c[0x0][0xb90] ;  /* 0x0002e400ff0f7b82 */ /* 0x000ef00000000800 */
[----:B------:R-:W4:Y:S01]  /*82d0*/  LDC R16, c[0x0][0xbe0] ;  /* 0x0002f800ff107b82 */ /* 0x000f220000000800 */
[----:B-1----:R-:W-:-:S05]  /*82e0*/  SHF.L.U32 R2, R2, R17, RZ ;  /* 0x0000001102027219 */ /* 0x002fca00000006ff */
[----:B------:R-:W-:Y:S02]  /*82f0*/  VIADD R2, R2, UR8 ;  /* 0x0000000802027c36 */ /* 0x000fe40008000000 */
[----:B--2---:R-:W-:Y:S02]  /*8300*/  IMAD R3, R20, R3, UR11 ;  /* 0x0000000b14037e24 */ /* 0x004fe4000f8e0203 */
[----:B---3--:R-:W-:Y:S01]  /*8310*/  IMAD R2, R2, R15, UR32 ;  /* 0x0000002002027e24 */ /* 0x008fe2000f8e020f */
[----:B----4-:R-:W-:Y:S01]  /*8320*/  ISETP.NE.AND P0, PT, R16, 0x1, PT ;  /* 0x000000011000780c */ /* 0x010fe20003f05270 */
[----:B------:R-:W-:-:S03]  /*8330*/  IMAD.MOV.U32 R16, RZ, RZ, R14 ;  /* 0x000000ffff107224 */ /* 0x000fc600078e000e */
[----:B------:R-:W-:Y:S02]  /*8340*/  SEL R22, R2, R3, !P0 ;  /* 0x0000000302167207 */ /* 0x000fe40004000000 */
[----:B------:R-:W-:Y:S02]  /*8350*/  SEL R3, R3, R2, !P0 ;  /* 0x0000000203037207 */ /* 0x000fe40004000000 */
.L_x_72:
[----:B------:R-:W-:-:S09]  /*8360*/  UISETP.NE.AND UP0, UPT, UR37, 0x1, UPT ;  /* 0x000000012500788c */ /* 0x000fd2000bf05270 */
[----:B------:R-:W-:Y:S05]  /*8370*/  BRA.U !UP0, `(.L_x_82) ;  /* 0x0000000108047547 */ /* 0x000fea000b800000 */
[----:B------:R-:W-:Y:S05]  /*8380*/  BPT.TRAP 0x1 ;  /* 0x000000040000795c */ /* 0x000fea0000300000 */
.L_x_82:
[----:B------:R-:W1:Y:S01]  /*8390*/  S2UR UR4, SR_CgaCtaId ;  /* 0x00000000000479c3 */ /* 0x000e620000008800 */
[----:B------:R-:W-:Y:S01]  /*83a0*/  UMOV UR5, 0x400 ;  /* 0x0000040000057882 */ /* 0x000fe20000000000 */
[----:B------:R-:W-:Y:S02]  /*83b0*/  SHF.L.U32 R2, R8, 0x1f, RZ ;  /* 0x0000001f08027819 */ /* 0x000fe400000006ff */
[----:B------:R-:W-:Y:S02]  /*83c0*/  ISETP.NE.AND P1, PT, R9, R16, PT ;  /* 0x000000100900720c */ /* 0x000fe40003f25270 */
[----:B------:R-:W-:-:S04]  /*83d0*/  ISETP.NE.AND P2, PT, R24, RZ, PT ;  /* 0x000000ff1800720c */ /* 0x000fc80003f45270 */
[----:B------:R-:W-:Y:S01]  /*83e0*/  ISETP.NE.AND P2, PT, R9, R16, !P2 ;  /* 0x000000100900720c */ /* 0x000fe20005745270 */
[----:B------:R-:W-:-:S06]  /*83f0*/  VIADD R9, R11, 0x1 ;  /* 0x000000010b097836 */ /* 0x000fcc0000000000 */
[----:B------:R-:W-:Y:S01]  /*8400*/  @!P1 IMAD.MOV R9, RZ, RZ, R11 ;  /* 0x000000ffff099224 */ /* 0x000fe200078e020b */
[----:B-1----:R-:W-:-:S04]  /*8410*/  ULEA UR4, UR4, UR5, 0x18 ;  /* 0x0000000504047291 */ /* 0x002fc8000f8ec0ff */
[----:B------:R-:W-:-:S09]  /*8420*/  ULEA UR4, UR20, UR4, 0x3 ;  /* 0x0000000414047291 */ /* 0x000fd2000f8e18ff */
[----:B------:R-:W1:Y:S02]  /*8430*/  SYNCS.PHASECHK.TRANS64.TRYWAIT P0, [UR4+0xd0], R2 ;  /* 0x0000d002ff0075a7 */ /* 0x000e640008001104 */
[----:B-1----:R-:W-:Y:S05]  /*8440*/  @!P0 BRA `(.L_x_83) ;  /* 0x000000b400e48947 */ /* 0x002fea0003800000 */
.L_x_248:
[----:B------:R-:W-:Y:S02]  /*8450*/  ELECT P0, URZ, PT ;  /* 0x0000000000ff782f */ /* 0x000fe40003800000 */
[----:B------:R-:W-:Y:S01]  /*8460*/  ISETP.NE.AND P1, PT, R24, RZ, PT ;  /* 0x000000ff1800720c */ /* 0x000fe20003f25270 */
[----:B------:R-:W-:Y:S03]  /*8470*/  BSSY.RECONVERGENT B0, `(.L_x_84) ;  /* 0x0000015000007945 */ /* 0x000fe60003800200 */
[----:B------:R-:W-:-:S04]  /*8480*/  SEL R9, R9, RZ, !P1 ;  /* 0x000000ff09097207 */ /* 0x000fc80004800000 */
[----:B-1----:R-:W-:-:S03]  /*8490*/  PRMT R11, R9, 0x7610, R11 ;  /* 0x00007610090b7816 */ /* 0x002fc6000000000b */
[----:B------:R-:W-:Y:S05]  /*84a0*/  @!P0 BRA `(.L_x_85) ;  /* 0x0000000000448947 */ /* 0x000fea0003800000 */
[----:B------:R-:W-:Y:S01]  /*84b0*/  UIMAD UR5, UR20, 0x14, UR36 ;  /* 0x00000014140578a4 */ /* 0x000fe2000f8e0224 */
[----:B------:R-:W-:-:S04]  /*84c0*/  SEL R2, RZ, 0x1, !P2 ;  /* 0x00000001ff027807 */ /* 0x000fc80005000000 */
[----:B------:R-:W-:-:S04]  /*84d0*/  PRMT R2, R2, 0x5410, R11 ;  /* 0x0000541002027816 */ /* 0x000fc8000000000b */
        /* <DEDUP_REMOVED lines=13> */
.L_x_86:
[----:B--2---:R-:W-:Y:S01]  /*85b0*/  SYNCS.ARRIVE.TRANS64.A1T0 RZ, [UR4+0x90], RZ ;  /* 0x000090ffffff79a7 */ /* 0x004fe20008100004 */
.L_x_85:
[----:B------:R-:W-:Y:S05]  /*85c0*/  BSYNC.RECONVERGENT B0 ;  /* 0x0000000000007941 */ /* 0x000fea0003800200 */
.L_x_84:
[----:B------:R-:W-:Y:S01]  /*85d0*/  UIADD3 UR20, UPT, UPT, UR20, 0x1, URZ ;  /* 0x0000000114147890 */ /* 0x000fe2000fffe0ff */
[----:B------:R-:W-:Y:S02]  /*85e0*/  VIADD R10, R10, 0x1 ;  /* 0x000000010a0a7836 */ /* 0x000fe40000000000 */
[----:B------:R-:W-:Y:S01]  /*85f0*/  IMAD.MOV.U32 R9, RZ, RZ, R16 ;  /* 0x000000ffff097224 */ /* 0x000fe200078e0010 */
[----:B------:R-:W-:Y:S02]  /*8600*/  UISETP.NE.AND UP0, UPT, UR20, 0x8, UPT ;  /* 0x000000081400788c */ /* 0x000fe4000bf05270 */
[----:B------:R-:W-:Y:S02]  /*8610*/  ISETP.NE.AND P0, PT, R10, 0x4, PT ;  /* 0x000000040a00780c */ /* 0x000fe40003f05270 */
[----:B------:R-:W-:Y:S02]  /*8620*/  USEL UR4, URZ, 0x1, UP0 ;  /* 0x00000001ff047887 */ /* 0x000fe40008000000 */
[----:B------:R-:W-:-:S04]  /*8630*/  USEL UR20, UR20, URZ, UP0 ;  /* 0x000000ff14147287 */ /* 0x000fc80008000000 */
[----:B------:R-:W-:-:S05]  /*8640*/  LOP3.LUT R8, R8, UR4, RZ, 0x3c, !PT ;  /* 0x0000000408087c12 */ /* 0x000fca000f8e3cff */
[----:B------:R-:W-:Y:S05]  /*8650*/  @!P0 EXIT ;  /* 0x000000000000894d */ /* 0x000fea0003800000 */
[----:B------:R-:W-:Y:S05]  /*8660*/  BRA `(.L_x_87) ;  /* 0xffffffe000fc7947 */ /* 0x000fea000383ffff */
.L_x_54:
[----:B------:R-:W-:-:S09]  /*8670*/  UISETP.NE.AND UP0, UPT, UR37, 0x3, UPT ;  /* 0x000000032500788c */ /* 0x000fd2000bf05270 */
[----:B------:R-:W-:Y:S05]  /*8680*/  BRA.U UP0, `(.L_x_88) ;  /* 0x0000001100c47547 */ /* 0x000fea000b800000 */
[----:B------:R-:W-:-:S08]  /*8690*/  NOP ;  /* 0x0000000000007918 */ /* 0x000fd00000000000 */
[----:B-1--45:R-:W1:-:S00]  /*86a0*/  USETMAXREG.DEALLOC.CTAPOOL 0x88 ;  /* 0x00000088000079c8 */ /* 0x032e4000080e0500 */
[----:B-1----:R-:W1:Y:S01]  /*86b0*/  LDC.64 R20, c[0x0][0x390] ;  /* 0x0000e400ff147b82 */ /* 0x002e620000000a00 */
[----:B------:R-:W-:Y:S02]  /*86c0*/  HFMA2 R18, -RZ, RZ, 0, 0 ;  /* 0x00000000ff127431 */ /* 0x000fe400000001ff */
[----:B------:R-:W-:Y:S01]  /*86d0*/  IMAD.MOV.U32 R19, RZ, RZ, 0x1 ;  /* 0x00000001ff137424 */ /* 0x000fe200078e00ff */
[----:B------:R-:W-:Y:S01]  /*86e0*/  PRMT R4, RZ, 0x7610, R4 ;  /* 0x00007610ff047816 */ /* 0x000fe20000000004 */
[----:B------:R-:W2:Y:S03]  /*86f0*/  LDCU UR26, c[0x0][0x880] ;  /* 0x00011000ff1a77ac */ /* 0x000ea60008000800 */
[----:B------:R-:W3:Y:S01]  /*8700*/  LDC.64 R10, c[0x0][0xb08] ;  /* 0x0002c200ff0a7b82 */ /* 0x000ee20000000a00 */
[----:B------:R-:W4:Y:S01]  /*8710*/  LDCU.64 UR6, c[0x0][0x888] ;  /* 0x00011100ff0677ac */ /* 0x000f220008000a00 */
[----:B------:R-:W-:Y:S01]  /*8720*/  UPLOP3.LUT UP0, UPT, UPT, UPT, UPT, 0x40, 0x4 ;  /* 0x000000000004789c */ /* 0x000fe20003f0e870 */
[----:B------:R-:W-:-:S05]  /*8730*/  UMOV UR5, URZ ;  /* 0x000000ff00057c82 */ /* 0x000fca0008000000 */
[----:B------:R-:W1:Y:S08]  /*8740*/  LDC.64 R8, c[0x0][0xb10] ;  /* 0x0002c400ff087b82 */ /* 0x000e700000000a00 */
[----:B--2---:R-:W1:Y:S02]  /*8750*/  LDC.64 R2, c[0x0][0x890] ;  /* 0x00022400ff027b82 */ /* 0x004e640000000a00 */
.L_x_122:
[----:B------:R-:W-:Y:S04]  /*8760*/  LOP3.LUT R0, R4, 0xffff, RZ, 0xc0, !PT ;  /* 0x0000ffff04007812 */ /* 0x000fe800078ec0ff */
[----:B------:R-:W-:Y:S04]  /*8770*/  SHF.R.U32.HI R0, RZ, 0x1, R0 ;  /* 0x00000001ff007819 */ /* 0x000fe80000011600 */
[----:B------:R-:W-:Y:S05]  /*8780*/  LOP3.LUT R0, R0, 0xffff, RZ, 0xc0, !PT ;  /* 0x0000ffff00007812 */ /* 0x000fea00078ec0ff */
[----:B------:R-:W-:Y:S05]  /*8790*/  IMAD R0, R0, 0x4925, RZ ;  /* 0x0000492500007824 */ /* 0x000fea00078e02ff */
[----:B------:R-:W-:Y:S04]  /*87a0*/  SHF.R.U32.HI R0, RZ, 0x11, R0 ;  /* 0x00000011ff007819 */ /* 0x000fe80000011600 */
[----:B------:R-:W-:Y:S05]  /*87b0*/  PRMT R0, R0, 0x9910, RZ ;  /* 0x0000991000007816 */ /* 0x000fea00000000ff */
[----:B------:R-:W-:Y:S04]  /*87c0*/  IMAD R0, R0, 0xe, RZ ;  /* 0x0000000e00007824 */ /* 0x000fe800078e02ff */
[----:B------:R-:W-:Y:S05]  /*87d0*/  IMAD.MOV R0, RZ, RZ, -R0 ;  /* 0x000000ffff007224 */ /* 0x000fea00078e0a00 */
[----:B------:R-:W-:Y:S05]  /*87e0*/  PRMT R5, R0, 0x7710, RZ ;  /* 0x0000771000057816 */ /* 0x000fea00000000ff */
[----:B------:R-:W-:Y:S05]  /*87f0*/  IMAD.IADD R5, R5, 0x1, R4 ;  /* 0x0000000105057824 */ /* 0x000fea00078e0204 */
[----:B------:R-:W-:Y:S11]  /*8800*/  R2UR UR4, R5 ;  /* 0x00000000050472ca */ /* 0x000ff600000e0000 */
[----:B------:R-:W-:Y:S02]  /*8810*/  @!UPT UIADD3 URZ, UPT, UPT, URZ, URZ, URZ ;  /* 0x000000fffffff290 */ /* 0x000fe4000fffe0ff */
[----:B------:R-:W-:Y:S06]  /*8820*/  ULOP3.LUT UR4, UR4, 0xffff, URZ, 0xc0, !UPT ;  /* 0x0000ffff04047892 */ /* 0x000fec000f8ec0ff */
[----:B------:R-:W-:Y:S02]  /*8830*/  IMAD.U32 R4, RZ, RZ, UR4 ;  /* 0x00000004ff047e24 */ /* 0x000fe4000f8e00ff */
[----:B------:R-:W-:Y:S03]  /*8840*/  IMAD.U32 R0, RZ, RZ, UR4 ;  /* 0x00000004ff007e24 */ /* 0x000fe6000f8e00ff */
[----:B------:R-:W-:Y:S04]  /*8850*/  LEA R4, P0, R4, UR22, 0x7 ;  /* 0x0000001604047c11 */ /* 0x000fe8000f8038ff */
[----:B------:R-:W-:Y:S02]  /*8860*/  LEA.HI.X R5, R0, UR23, RZ, 0x7, P0 ;  /* 0x0000001700057c11 */ /* 0x000fe400080f3cff */
[----:B------:R-:W-:Y:S02]  /*8870*/  R2UR UR28, R4 ;  /* 0x00000000041c72ca */ /* 0x000fe400000e0000 */
[----:B------:R-:W-:Y:S01]  /*8880*/  R2UR UR29, R5 ;  /* 0x00000000051d72ca */ /* 0x000fe200000e0000 */
[----:B------:R-:W-:Y:S03]  /*8890*/  @!UPT UIADD3 URZ, UPT, UPT, URZ, URZ, URZ ;  /* 0x000000fffffff290 */ /* 0x000fe6000fffe0ff */
[----:B------:R-:W-:Y:S11]  /*88a0*/  BRA.U UP0, `(.L_x_89) ;  /* 0x0000000500107547 */ /* 0x000ff6000b800000 */
[----:B------:R-:W2:Y:S01]  /*88b0*/  S2R R0, SR_LANEID ;  /* 0x0000000000007919 */ /* 0x000ea20000000000 */
[----:B------:R-:W-:Y:S02]  /*88c0*/  MOV R4, 0x400 ;  /* 0x0000040000047802 */ /* 0x000fe40000000f00 */
[----:B------:R-:W-:Y:S01]  /*88d0*/  ELECT P0, URZ, PT ;  /* 0x0000000000ff782f */ /* 0x000fe20003800000 */
[----:B------:R-:W-:Y:S01]  /*88e0*/  BSSY.RECONVERGENT B0, `(.L_x_90) ;  /* 0x0000037000007945 */ /* 0x000fe20003800200 */
[----:B------:R-:W5:Y:S02]  /*88f0*/  S2R R15, SR_CgaCtaId ;  /* 0x00000000000f7919 */ /* 0x000f640000008800 */
[----:B-----5:R-:W-:Y:S01]  /*8900*/  LEA R15, R15, R4, 0x18 ;  /* 0x000000040f0f7211 */ /* 0x020fe200078ec0ff */
[----:B--2---:R-:W-:Y:S05]  /*8910*/  IMAD.SHL.U32 R0, R0, 0x4, RZ ;  /* 0x0000000400007824 */ /* 0x004fea00078e00ff */
[----:B------:R-:W-:Y:S03]  /*8920*/  IADD3 R17, PT, PT, R0, 0x380, R15 ;  /* 0x0000038000117810 */ /* 0x000fe60007ffe00f */
[----:B------:R-:W-:Y:S05]  /*8930*/  @!P0 BRA `(.L_x_91) ;  /* 0x0000000000c48947 */ /* 0x000fea0003800000 */
[----:B-1----:R-:W-:Y:S01]  /*8940*/  ISETP.NE.U32.AND P0, PT, R8, RZ, PT ;  /* 0x000000ff0800720c */ /* 0x002fe20003f05070 */
[----:B------:R-:W-:Y:S01]  /*8950*/  IMAD.WIDE R12, R16, 0xc, R20 ;  /* 0x0000000c100c7825 */ /* 0x000fe200078e0214 */
[----:B---3--:R-:W-:Y:S01]  /*8960*/  ISETP.NE.U32.AND P1, PT, R10, RZ, PT ;  /* 0x000000ff0a00720c */ /* 0x008fe20003f25070 */
[----:B------:R-:W1:Y:S01]  /*8970*/  S2UR UR4, SR_CgaCtaId ;  /* 0x00000000000479c3 */ /* 0x000e620000008800 */
[----:B------:R-:W-:Y:S01]  /*8980*/  ISETP.NE.AND.EX P0, PT, R9, RZ, PT, P0 ;  /* 0x000000ff0900720c */ /* 0x000fe20003f05300 */
[----:B------:R-:W-:Y:S01]  /*8990*/  UMOV UR8, 0x400 ;  /* 0x0000040000087882 */ /* 0x000fe20000000000 */
[----:B------:R-:W2:Y:S01]  /*89a0*/  LDG.E R26, desc[UR50][R12.64] ;  /* 0x000000320c1a7981 */ /* 0x000ea2000c1e1900 */
[----:B------:R-:W-:Y:S10]  /*89b0*/  ISETP.NE.AND.EX P1, PT, R11, RZ, PT, P1 ;  /* 0x000000ff0b00720c */ /* 0x000ff40003f25310 */
[----:B------:R-:W3:Y:S08]  /*89c0*/  @P0 LDC.64 R4, c[0x0][0xb10] ;  /* 0x0002c400ff040b82 */ /* 0x000ef00000000a00 */
[----:B------:R-:W5:Y:S01]  /*89d0*/  @P1 LDC.64 R6, c[0x0][0xb08] ;  /* 0x0002c200ff061b82 */ /* 0x000f620000000a00 */
[----:B--2---:R-:W-:Y:S01]  /*89e0*/  SHF.R.S32.HI R27, RZ, 0x1f, R26 ;  /* 0x0000001fff1b7819 */ /* 0x004fe2000001141a */
[C---:B---3--:R-:W-:Y:S01]  /*89f0*/  @P0 IMAD.WIDE R4, R16.reuse, 0x8, R4 ;  /* 0x0000000810040825 */ /* 0x048fe200078e0204 */
[----:B-1----:R-:W-:Y:S03]  /*8a00*/  ULEA UR4, UR4, UR8, 0x18 ;  /* 0x0000000804047291 */ /* 0x002fe6000f8ec0ff */
[----:B-----5:R-:W-:Y:S01]  /*8a10*/  @P1 IMAD.WIDE R6, R16, 0x8, R6 ;  /* 0x0000000810061825 */ /* 0x020fe200078e0206 */
[----:B------:R-:W2:Y:S01]  /*8a20*/  @P0 LDG.E.64 R28, desc[UR50][R4.64] ;  /* 0x00000032041c0981 */ /* 0x000ea2000c1e1b00 */
[----:B------:R-:W-:Y:S03]  /*8a30*/  UIADD3 UR8, UPT, UPT, UR4, 0x380, URZ ;  /* 0x0000038004087890 */ /* 0x000fe6000fffe0ff */
[----:B------:R1:W3:Y:S04]  /*8a40*/  @P1 LDG.E.64 R24, desc[UR50][R6.64] ;  /* 0x0000003206181981 */ /* 0x0002e8000c1e1b00 */
[----:B------:R-:W-:Y:S04]  /*8a50*/  STS [UR4+0x3b0], RZ ;  /* 0x0003b0ffff007988 */ /* 0x000fe80008000804 */
[----:B------:R5:W4:Y:S04]  /*8a60*/  LDG.E R5, desc[UR50][R12.64+0x4] ;  /* 0x000004320c057981 */ /* 0x000b28000c1e1900 */
[----:B-1----:R-:W1:Y:S01]  /*8a70*/  LDS R7, [UR4+0x39c] ;  /* 0x00039c04ff077984 */ /* 0x002e620008000800 */
[----:B------:R-:W-:Y:S05]  /*8a80*/  IMAD.U32 R6, RZ, RZ, UR8 ;  /* 0x00000008ff067e24 */ /* 0x000fea000f8e00ff */
[----:B-----5:R-:W-:Y:S05]  /*8a90*/  SHF.R.U64 R12, R6, 0x4, RZ ;  /* 0x00000004060c7819 */ /* 0x020fea00000012ff */
[----:B------:R-:W-:Y:S04]  /*8aa0*/  STS [UR4+0x390], R12 ;  /* 0x0003900cff007988 */ /* 0x000fe80008000804 */
[----:B------:R-:W-:Y:S01]  /*8ab0*/  STS [UR4+0x394], R12 ;  /* 0x0003940cff007988 */ /* 0x000fe20008000804 */
[----:B------:R-:W-:Y:S02]  /*8ac0*/  @!P0 IMAD.MOV.U32 R28, RZ, RZ, R26 ;  /* 0x000000ffff1c8224 */ /* 0x000fe400078e001a */
[----:B------:R-:W-:Y:S01]  /*8ad0*/  @!P0 IMAD.MOV.U32 R29, RZ, RZ, R27 ;  /* 0x000000ffff1d8224 */ /* 0x000fe200078e001b */
[----:B---3--:R-:W-:Y:S04]  /*8ae0*/  @P1 STS.64 [UR4+0x380], R24 ;  /* 0x00038018ff001988 */ /* 0x008fe80008000a04 */
[----:B--2---:R-:W-:Y:S04]  /*8af0*/  SHF.L.U64.HI R14, R28, 0x1, R29 ;  /* 0x000000011c0e7819 */ /* 0x004fe8000001021d */
[----:B------:R-:W-:Y:S04]  /*8b00*/  LOP3.LUT R14, R14, 0x1fffffff, RZ, 0xc0, !PT ;  /* 0x1fffffff0e0e7812 */ /* 0x000fe800078ec0ff */
[----:B------:R-:W-:Y:S04]  /*8b10*/  SHF.R.U32.HI R4, RZ, 0x4, R14 ;  /* 0x00000004ff047819 */ /* 0x000fe8000001160e */
[----:B-1----:R-:W-:Y:S02]  /*8b20*/  LOP3.LUT R23, R7, 0xf, R4, 0xb8, !PT ;  /* 0x0000000f07177812 */ /* 0x002fe400078eb804 */
[----:B------:R-:W-:Y:S03]  /*8b30*/  CS2R R6, SRZ ;  /* 0x0000000000067805 */ /* 0x000fe6000001ff00 */
[----:B------:R1:W-:Y:S01]  /*8b40*/  STS [UR4+0x39c], R23 ;  /* 0x00039c17ff007988 */ /* 0x0003e20008000804 */
[----:B----4-:R-:W-:Y:S03]  /*8b50*/  VIADD R5, R5, 0xffffffff ;  /* 0xffffffff05057836 */ /* 0x010fe60000000000 */
[----:B------:R-:W2:Y:S01]  /*8b60*/  LDS R4, [UR4+0x39c] ;  /* 0x00039c04ff047984 */ /* 0x000ea20008000800 */
[----:B-1----:R-:W-:Y:S05]  /*8b70*/  IMAD.SHL.U32 R23, R28, 0x2, RZ ;  /* 0x000000021c177824 */ /* 0x002fea00078e00ff */
[----:B------:R-:W-:Y:S04]  /*8b80*/  LOP3.LUT R23, R23, 0xfffffffe, RZ, 0xc0, !PT ;  /* 0xfffffffe17177812 */ /* 0x000fe800078ec0ff */
[----:B------:R-:W-:Y:S05]  /*8b90*/  SHF.R.U64 R14, R23, 0x4, R14 ;  /* 0x00000004170e7819 */ /* 0x000fea000000120e */
[----:B------:R-:W-:Y:S01]  /*8ba0*/  STS [UR4+0x38c], R14 ;  /* 0x00038c0eff007988 */ /* 0x000fe20008000804 */
[----:B--2---:R-:W-:Y:S05]  /*8bb0*/  LOP3.LUT R30, R4, 0xf0, RZ, 0xb8, !PT ;  /* 0x000000f0041e7812 */ /* 0x004fea00078eb8ff */
[----:B------:R-:W-:Y:S04]  /*8bc0*/  STS [UR4+0x39c], R30 ;  /* 0x00039c1eff007988 */ /* 0x000fe80008000804 */
[----:B------:R-:W1:Y:S02]  /*8bd0*/  LDS R4, [UR4+0x39c] ;  /* 0x00039c04ff047984 */ /* 0x000e640008000800 */
[----:B-1----:R-:W-:Y:S01]  /*8be0*/  LOP3.LUT R13, R4, 0xf00, RZ, 0xb8, !PT ;  /* 0x00000f00040d7812 */ /* 0x002fe200078eb8ff */
[----:B------:R-:W-:Y:S04]  /*8bf0*/  VIADD R4, R26, 0xffffffff ;  /* 0xffffffff1a047836 */ /* 0x000fe80000000000 */
[----:B------:R-:W-:Y:S04]  /*8c00*/  STS.64 [UR4+0x398], R12 ;  /* 0x0003980cff007988 */ /* 0x000fe80008000a04 */
[----:B------:R-:W1:Y:S04]  /*8c10*/  LDS R22, [UR4+0x39c] ;  /* 0x00039c04ff167984 */ /* 0x000e680008000800 */
[----:B------:R2:W-:Y:S01]  /*8c20*/  STS.128 [UR4+0x3a0], R4 ;  /* 0x0003a004ff007988 */ /* 0x0005e20008000c04 */
[----:B-1----:R-:W-:Y:S05]  /*8c30*/  LOP3.LUT R22, R22, 0xf000, RZ, 0xb8, !PT ;  /* 0x0000f00016167812 */ /* 0x002fea00078eb8ff */
[----:B------:R2:W-:Y:S02]  /*8c40*/  STS [UR4+0x39c], R22 ;  /* 0x00039c16ff007988 */ /* 0x0005e40008000804 */
.L_x_91:
[----:B----4-:R-:W-:Y:S05]  /*8c50*/  BSYNC.RECONVERGENT B0 ;  /* 0x0000000000007941 */ /* 0x010fea0003800200 */
.L_x_90:
[----:B------:R-:W-:Y:S01]  /*8c60*/  NOP ;  /* 0x0000000000007918 */ /* 0x000fe20000000000 */
[----:B------:R-:W4:Y:S01]  /*8c70*/  LDS R17, [R17] ;  /* 0x0000000011117984 */ /* 0x000f220000000800 */
[----:B--2---:R-:W-:Y:S01]  /*8c80*/  IADD3 R4, P0, PT, R0, UR28, RZ ;  /* 0x0000001c00047c10 */ /* 0x004fe2000ff1e0ff */
[----:B------:R-:W-:Y:S04]  /*8c90*/  IMAD.U32 R0, RZ, RZ, UR20 ;  /* 0x00000014ff007e24 */ /* 0x000fe8000f8e00ff */
[----:B------:R-:W-:Y:S01]  /*8ca0*/  IMAD.X R5, RZ, RZ, UR29, P0 ;  /* 0x0000001dff057e24 */ /* 0x000fe200080e06ff */
[----:B------:R-:W-:Y:S04]  /*8cb0*/  SHF.L.U32 R6, R0, 0x1f, RZ ;  /* 0x0000001f00067819 */ /* 0x000fe800000006ff */
[----:B----4-:R2:W4:Y:S02]  /*8cc0*/  ATOMG.E.EXCH.STRONG.GPU PT, RZ, [R4], R17 ;  /* 0x0000001104ff73a8 */ /* 0x01052400041ee100 */
[----:B----4-:R-:W4:Y:S02]  /*8cd0*/  SYNCS.PHASECHK.TRANS64.TRYWAIT P0, [R15+URZ+0x88], R6 ;  /* 0x000088060f0075a7 */ /* 0x010f2400080011ff */
[----:B--2-4-:R-:W-:Y:S05]  /*8ce0*/  @!P0 BRA `(.L_x_92) ;  /* 0x000000ac00d48947 */ /* 0x014fea0003800000 */
.L_x_89:
[----:B-1----:R-:W-:Y:S04]  /*8cf0*/  ISETP.NE.U32.AND P0, PT, R2, RZ, PT ;  /* 0x000000ff0200720c */ /* 0x002fe80003f05070 */
[----:B------:R-:W-:Y:S11]  /*8d00*/  ISETP.NE.AND.EX P0, PT, R3, RZ, PT, P0 ;  /* 0x000000ff0300720c */ /* 0x000ff60003f05300 */
[----:B------:R-:W-:Y:S02]  /*8d10*/  @!UPT UIADD3 URZ, UPT, UPT, URZ, URZ, URZ ;  /* 0x000000fffffff290 */ /* 0x000fe4000fffe0ff */
[----:B------:R-:W1:Y:S02]  /*8d20*/  @P0 LDC.64 R4, c[0x0][0x890] ;  /* 0x00022400ff040b82 */ /* 0x000e640000000a00 */
[----:B-1----:R-:W-:Y:S01]  /*8d30*/  @P0 IMAD.WIDE R4, R16, 0x8, R4 ;  /* 0x0000000810040825 */ /* 0x002fe200078e0204 */
[----:B------:R-:W-:Y:S06]  /*8d40*/  BRA.U UP0, `(.L_x_93) ;  /* 0x0000000100107547 */ /* 0x000fec000b800000 */
[----:B------:R-:W-:Y:S04]  /*8d50*/  DEPBAR {5,4,3,2,1,0} ;  /* 0x0000003f0000791a */ /* 0x000fe80000000000 */
[----:B------:R-:W1:Y:S02]  /*8d60*/  CCTL.E.C.LDCU.IV.DEEP [UR28] ;  /* 0x000000001c007540 */ /* 0x000e640009c08000 */
[----:B-1----:R1:W-:Y:S01]  /*8d70*/  UTMACCTL.IV [UR28] ;  /* 0x000000001c0079b9 */ /* 0x0023e20008000000 */
[----:B------:R-:W-:Y:S01]  /*8d80*/  NOP ;  /* 0x0000000000007918 */ /* 0x000fe20000000000 */
.L_x_93:
[----:B------:R-:W5:Y:S01]  /*8d90*/  @P0 LDG.E.64 R4, desc[UR50][R4.64] ;  /* 0x0000003204040981 */ /* 0x000f62000c1e1b00 */
[----:B------:R-:W-:Y:S02]  /*8da0*/  USHF.L.U32 UR18, UR18, 0x7, URZ ;  /* 0x0000000712127899 */ /* 0x000fe400080006ff */
[----:B------:R-:W-:Y:S01]  /*8db0*/  USHF.L.U32 UR19, UR19, 0x8, URZ ;  /* 0x0000000813137899 */ /* 0x000fe200080006ff */
[----:B-----5:R-:W5:Y:S02]  /*8dc0*/  @P0 LD.E R0, desc[UR50][R4.64] ;  /* 0x0000003204000980 */ /* 0x020f64000c101900 */
[----:B-----5:R-:W-:Y:S01]  /*8dd0*/  @P0 FSETP.NEU.AND P1, PT, R0, RZ, PT ;  /* 0x000000ff0000020b */ /* 0x020fe20003f2d000 */
[----:B------:R-:W-:Y:S01]  /*8de0*/  @!UPT UIADD3 URZ, UPT, UPT, URZ, URZ, URZ ;  /* 0x000000fffffff290 */ /* 0x000fe2000fffe0ff */
[----:B------:R-:W-:Y:S11]  /*8df0*/  @P0 BRA `(.L_x_94) ;  /* 0x00000000002c0947 */ /* 0x000ff60003800000 */
[----:B----4-:R-:W-:Y:S02]  /*8e00*/  ISETP.NE.U32.AND P0, PT, RZ, UR6, PT ;  /* 0x00000006ff007c0c */ /* 0x010fe4000bf05070 */
[----:B------:R-:W-:Y:S02]  /*8e10*/  FSETP.NEU.AND P1, PT, RZ, UR26, PT ;  /* 0x0000001aff007c0b */ /* 0x000fe4000bf2d000 */
[----:B------:R-:W-:Y:S11]  /*8e20*/  ISETP.NE.AND.EX P0, PT, RZ, UR7, PT, P0 ;  /* 0x00000007ff007c0c */ /* 0x000ff6000bf05300 */
[----:B------:R-:W-:Y:S02]  /*8e30*/  @!UPT UIADD3 URZ, UPT, UPT, URZ, URZ, URZ ;  /* 0x000000fffffff290 */ /* 0x000fe4000fffe0ff */
[----:B------:R-:W4:Y:S08]  /*8e40*/  @P0 LDC R5, c[0x0][0x898] ;  /* 0x00022600ff050b82 */ /* 0x000f300000000800 */
[----:B--2---:R-:W2:Y:S01]  /*8e50*/  @P0 LDC.64 R6, c[0x0][0x888] ;  /* 0x00022200ff060b82 */ /* 0x004ea20000000a00 */
[----:B----4-:R-:W-:Y:S04]  /*8e60*/  @P0 IMAD R5, R16, R5, RZ ;  /* 0x0000000510050224 */ /* 0x010fe800078e02ff */
[----:B--2---:R-:W-:Y:S06]  /*8e70*/  @P0 IMAD.WIDE R6, R5, 0x4, R6 ;  /* 0x0000000405060825 */ /* 0x004fec00078e0206 */
[----:B------:R-:W2:Y:S02]  /*8e80*/  @P0 LDG.E R6, desc[UR50][R6.64] ;  /* 0x0000003206060981 */ /* 0x000ea4000c1e1900 */
[----:B--2---:R-:W-:Y:S11]  /*8e90*/  @P0 FSETP.NEU.AND P1, PT, R6, RZ, PT ;  /* 0x000000ff0600020b */ /* 0x004ff60003f2d000 */
[----:B------:R-:W-:Y:S02]  /*8ea0*/  @!UPT UIADD3 URZ, UPT, UPT, URZ, URZ, URZ ;  /* 0x000000fffffff290 */ /* 0x000fe4000fffe0ff */
.L_x_94:
[----:B------:R-:W-:Y:S01]  /*8eb0*/  UISETP.NE.AND UP1, UPT, UR21, 0x4, UPT ;  /* 0x000000041500788c */ /* 0x000fe2000bf25270 */
[----:B------:R-:W-:Y:S04]  /*8ec0*/  ELECT P0, URZ, PT ;  /* 0x0000000000ff782f */ /* 0x000fe80003800000 */
[----:B------:R-:W-:Y:S04]  /*8ed0*/  PLOP3.LUT P1, PT, P1, P0, PT, 0x80, 0x8 ;  /* 0x000000000008781c */ /* 0x000fe80000f21070 */
[----:B------:R-:W-:Y:S09]  /*8ee0*/  BRA.U UP1, `(.L_x_95) ;  /* 0x0000000101047547 */ /* 0x000ff2000b800000 */
[----:B-1--4-:R-:W-:Y:S05]  /*8ef0*/  BPT.TRAP 0x1 ;  /* 0x000000040000795c */ /* 0x012fea0000300000 */
.L_x_95:
[----:B------:R-:W5:Y:S01]  /*8f00*/  S2UR UR25, SR_CgaCtaId ;  /* 0x00000000001979c3 */ /* 0x000f620000008800 */
[----:B------:R-:W-:Y:S01]  /*8f10*/  UMOV UR24, 0x400 ;  /* 0x0000040000187882 */ /* 0x000fe20000000000 */
[----:B------:R-:W-:Y:S01]  /*8f20*/  SHF.L.U32 R5, R19, 0x1f, RZ ;  /* 0x0000001f13057819 */ /* 0x000fe200000006ff */
[----:B-----5:R-:W-:Y:S09]  /*8f30*/  ULEA UR24, UR25, UR24, 0x18 ;  /* 0x0000001819187291 */ /* 0x020ff2000f8ec0ff */
[----:B------:R-:W5:Y:S02]  /*8f40*/  SYNCS.PHASECHK.TRANS64.TRYWAIT P0, [UR24+0x60], R5 ;  /* 0x00006005ff0075a7 */ /* 0x000f640008001118 */
[----:B-----5:R-:W-:Y:S05]  /*8f50*/  @!P0 BRA `(.L_x_96) ;  /* 0x000000ac004c8947 */ /* 0x020fea0003800000 */
.L_x_250:
[----:B------:R-:W-:Y:S04]  /*8f60*/  BSSY.RECONVERGENT B0, `(.L_x_97) ;  /* 0x0000010000007945 */ /* 0x000fe80003800200 */
[----:B------:R-:W-:Y:S05]  /*8f70*/  @!P1 BRA `(.L_x_98) ;  /* 0x0000000000389947 */ /* 0x000fea0003800000 */
[----:B------:R-:W-:Y:S02]  /*8f80*/  UIADD3 UR17, UPT, UPT, UR24, 0x40, URZ ;  /* 0x0000004018117890 */ /* 0x000fe4000fffe0ff */
[----:B------:R-:W-:Y:S01]  /*8f90*/  UIADD3 UR16, UPT, UPT, UR24, 0x1000, URZ ;  /* 0x0000100018107890 */ /* 0x000fe2000fffe0ff */
[----:B------:R-:W-:Y:S01]  /*8fa0*/  UMOV UR12, 0x0 ;  /* 0x00000000000c7882 */ /* 0x000fe20000000000 */
[----:B------:R-:W-:Y:S01]  /*8fb0*/  UMOV UR13, 0x10000000 ;  /* 0x10000000000d7882 */ /* 0x000fe20000000000 */
[----:B------:R-:W-:Y:S02]  /*8fc0*/  UIADD3 UR10, UPT, UPT, UR18, 0x40, URZ ;  /* 0x00000040120a7890 */ /* 0x000fe4000fffe0ff */
[----:B------:R-:W-:Y:S01]  /*8fd0*/  UIADD3 UR8, UPT, UPT, UR24, 0x3000, URZ ;  /* 0x0000300018087890 */ /* 0x000fe2000fffe0ff */
[----:B------:R-:W-:Y:S03]  /*8fe0*/  UMOV UR11, UR19 ;  /* 0x00000013000b7c82 */ /* 0x000fe60008000000 */
[----:B------:R1:W-:Y:S01]  /*8ff0*/  UTMALDG.2D [UR16], [UR28], desc[UR12] ;  /* 0x00000c101c0075b4 */ /* 0x0003e20008009000 */
[----:B------:R-:W-:Y:S04]  /*9000*/  UMOV UR9, UR17 ;  /* 0x0000001100097c82 */ /* 0x000fe80008000000 */
[----:B------:R1:W-:Y:S02]  /*9010*/  UTMALDG.2D [UR8], [UR28], desc[UR12] ;  /* 0x00000c081c0075b4 */ /* 0x0003e40008009000 */
[----:B-1----:R-:W-:Y:S05]  /*9020*/  BRA.U UP1, `(.L_x_99) ;  /* 0x0000000101047547 */ /* 0x002fea000b800000 */
[----:B----4-:R-:W-:Y:S05]  /*9030*/  BPT.TRAP 0x1 ;  /* 0x000000040000795c */ /* 0x010fea0000300000 */
.L_x_99:
[----:B------:R-:W-:Y:S04]  /*9040*/  HFMA2 R0, -RZ, RZ, 0, 2 ;  /* 0x00004000ff007431 */ /* 0x000fe800000001ff */
[----:B------:R1:W-:Y:S03]  /*9050*/  SYNCS.ARRIVE.TRANS64.RED.A0TR RZ, [UR24+0x40], R0 ;  /* 0x00004000ffff79a7 */ /* 0x0003e60008300418 */
.L_x_98:
[----:B-1--4-:R-:W-:Y:S05]  /*9060*/  BSYNC.RECONVERGENT B0 ;  /* 0x0000000000007941 */ /* 0x012fea0003800200 */
.L_x_97:
[----:B------:R-:W-:Y:S05]  /*9070*/  BRA.U UP1, `(.L_x_100) ;  /* 0x0000000101047547 */ /* 0x000fea000b800000 */
[----:B------:R-:W-:Y:S05]  /*9080*/  BPT.TRAP 0x1 ;  /* 0x000000040000795c */ /* 0x000fea0000300000 */
.L_x_100:
[----:B------:R-:W-:Y:S04]  /*9090*/  UIADD3 UR4, UPT, UPT, UR24, 0x40, URZ ;  /* 0x0000004018047890 */ /* 0x000fe8000fffe0ff */
[----:B------:R-:W-:Y:S09]  /*90a0*/  UPRMT UR4, UR25, 0x654, UR4 ;  /* 0x0000065419047896 */ /* 0x000ff20008000004 */
[----:B------:R-:W-:Y:S01]  /*90b0*/  SYNCS.ARRIVE.TRANS64.RED.A1T0 RZ, [UR4], RZ ;  /* 0x000000ffffff79a7 */ /* 0x000fe20008100404 */
[----:B------:R-:W-:Y:S05]  /*90c0*/  BRA.U UP1, `(.L_x_101) ;  /* 0x0000000101047547 */ /* 0x000fea000b800000 */
[----:B------:R-:W-:Y:S05]  /*90d0*/  BPT.TRAP 0x1 ;  /* 0x000000040000795c */ /* 0x000fea0000300000 */
.L_x_101:
[----:B------:R-:W1:Y:S02]  /*90e0*/  SYNCS.PHASECHK.TRANS64.TRYWAIT P0, [UR24+0x68], R5 ;  /* 0x00006805ff0075a7 */ /* 0x000e640008001118 */
[----:B-1----:R-:W-:Y:S05]  /*90f0*/  @!P0 BRA `(.L_x_102) ;  /* 0x000000a800fc8947 */ /* 0x002fea0003800000 */
.L_x_252:
[----:B------:R-:W-:Y:S04]  /*9100*/  BSSY.RECONVERGENT B0, `(.L_x_103) ;  /* 0x0000012000007945 */ /* 0x000fe80003800200 */
[----:B------:R-:W-:Y:S05]  /*9110*/  @!P1 BRA `(.L_x_104) ;  /* 0x0000000000409947 */ /* 0x000fea0003800000 */
[----:B------:R-:W-:Y:S02]  /*9120*/  UIADD3 UR13, UPT, UPT, UR24, 0x48, URZ ;  /* 0x00000048180d7890 */ /* 0x000fe4000fffe0ff */
[----:B------:R-:W-:Y:S02]  /*9130*/  UIADD3 UR15, UPT, UPT, UR19, 0x40, URZ ;  /* 0x00000040130f7890 */ /* 0x000fe4000fffe0ff */
[----:B------:R-:W-:Y:S01]  /*9140*/  UIADD3 UR12, UPT, UPT, UR24, 0x5000, URZ ;  /* 0x00005000180c7890 */ /* 0x000fe2000fffe0ff */
[----:B------:R-:W-:Y:S01]  /*9150*/  UMOV UR16, 0x0 ;  /* 0x0000000000107882 */ /* 0x000fe20000000000 */
[----:B------:R-:W-:Y:S01]  /*9160*/  UMOV UR17, 0x10000000 ;  /* 0x1000000000117882 */ /* 0x000fe20000000000 */
[----:B------:R-:W-:Y:S01]  /*9170*/  UMOV UR14, UR18 ;  /* 0x00000012000e7c82 */ /* 0x000fe20008000000 */
[----:B------:R-:W-:Y:S02]  /*9180*/  UIADD3 UR10, UPT, UPT, UR18, 0x40, URZ ;  /* 0x00000040120a7890 */ /* 0x000fe4000fffe0ff */
[----:B------:R-:W-:Y:S03]  /*9190*/  UIADD3 UR8, UPT, UPT, UR24, 0x7000, URZ ;  /* 0x0000700018087890 */ /* 0x000fe6000fffe0ff */
[----:B------:R4:W-:Y:S01]  /*91a0*/  UTMALDG.2D [UR12], [UR28], desc[UR16] ;  /* 0x0000100c1c0075b4 */ /* 0x0009e20008009000 */
[----:B------:R-:W-:Y:S01]  /*91b0*/  UMOV UR9, UR13 ;  /* 0x0000000d00097c82 */ /* 0x000fe20008000000 */
[----:B------:R-:W-:Y:S04]  /*91c0*/  UMOV UR11, UR15 ;  /* 0x0000000f000b7c82 */ /* 0x000fe80008000000 */
[----:B------:R4:W-:Y:S02]  /*91d0*/  UTMALDG.2D [UR8], [UR28], desc[UR16] ;  /* 0x000010081c0075b4 */ /* 0x0009e40008009000 */
[----:B----4-:R-:W-:Y:S05]  /*91e0*/  BRA.U UP1, `(.L_x_105) ;  /* 0x0000000101047547 */ /* 0x010fea000b800000 */
[----:B------:R-:W-:Y:S05]  /*91f0*/  BPT.TRAP 0x1 ;  /* 0x000000040000795c */ /* 0x000fea0000300000 */
.L_x_105:
[----:B-1----:R-:W-:Y:S04]  /*9200*/  HFMA2 R0, -RZ, RZ, 0, 2 ;  /* 0x00004000ff007431 */ /* 0x002fe800000001ff */
[----:B------:R4:W-:Y:S03]  /*9210*/  SYNCS.ARRIVE.TRANS64.RED.A0TR RZ, [UR24+0x48], R0 ;  /* 0x00004800ffff79a7 */ /* 0x0009e60008300418 */
.L_x_104:
[----:B------:R-:W-:Y:S05]  /*9220*/  BSYNC.RECONVERGENT B0 ;  /* 0x0000000000007941 */ /* 0x000fea0003800200 */
.L_x_103:
[----:B------:R-:W-:Y:S05]  /*9230*/  BRA.U UP1, `(.L_x_106) ;  /* 0x0000000101047547 */ /* 0x000fea000b800000 */
[----:B------:R-:W-:Y:S05]  /*9240*/  BPT.TRAP 0x1 ;  /* 0x000000040000795c */ /* 0x000fea0000300000 */
.L_x_106:
[----:B------:R-:W-:Y:S04]  /*9250*/  UIADD3 UR4, UPT, UPT, UR24, 0x48, URZ ;  /* 0x0000004818047890 */ /* 0x000fe8000fffe0ff */
[----:B------:R-:W-:Y:S09]  /*9260*/  UPRMT UR4, UR25, 0x654, UR4 ;  /* 0x0000065419047896 */ /* 0x000ff20008000004 */
[----:B------:R-:W-:Y:S01]  /*9270*/  SYNCS.ARRIVE.TRANS64.RED.A1T0 RZ, [UR4], RZ ;  /* 0x000000ffffff79a7 */ /* 0x000fe20008100404 */
[----:B------:R-:W-:Y:S05]  /*9280*/  BRA.U UP1, `(.L_x_107) ;  /* 0x0000000101047547 */ /* 0x000fea000b800000 */
[----:B------:R-:W-:Y:S05]  /*9290*/  BPT.TRAP 0x1 ;  /* 0x000000040000795c */ /* 0x000fea0000300000 */
.L_x_107:
[----:B------:R-:W5:Y:S02]  /*92a0*/  SYNCS.PHASECHK.TRANS64.TRYWAIT P0, [UR24+0x70], R5 ;  /* 0x00007005ff0075a7 */ /* 0x000f640008001118 */
[----:B-----5:R-:W-:Y:S05]  /*92b0*/  @!P0 BRA `(.L_x_108) ;  /* 0x000000a800a48947 */ /* 0x020fea0003800000 */
.L_x_254:
        /* <DEDUP_REMOVED lines=14> */
[----:B-1----:R-:W-:Y:S05]  /*93a0*/  BRA.U UP1, `(.L_x_111) ;  /* 0x0000000101047547 */ /* 0x002fea000b800000 */
[----:B------:R-:W-:Y:S05]  /*93b0*/  BPT.TRAP 0x1 ;  /* 0x000000040000795c */ /* 0x000fea0000300000 */
.L_x_111:
[----:B----4-:R-:W-:Y:S04]  /*93c0*/  HFMA2 R0, -RZ, RZ, 0, 2 ;  /* 0x00004000ff007431 */ /* 0x010fe800000001ff */
[----:B------:R1:W-:Y:S03]  /*93d0*/  SYNCS.ARRIVE.TRANS64.RED.A0TR RZ, [UR24+0x50], R0 ;  /* 0x00005000ffff79a7 */ /* 0x0003e60008300418 */
.L_x_110:
[----:B------:R-:W-:Y:S05]  /*93e0*/  BSYNC.RECONVERGENT B0 ;  /* 0x0000000000007941 */ /* 0x000fea0003800200 */
.L_x_109:
[----:B------:R-:W-:Y:S05]  /*93f0*/  BRA.U UP1, `(.L_x_112) ;  /* 0x0000000101047547 */ /* 0x000fea000b800000 */
[----:B------:R-:W-:Y:S05]  /*9400*/  BPT.TRAP 0x1 ;  /* 0x000000040000795c */ /* 0x000fea0000300000 */
.L_x_112:
[----:B------:R-:W-:Y:S04]  /*9410*/  UIADD3 UR4, UPT, UPT, UR24, 0x50, URZ ;  /* 0x0000005018047890 */ /* 0x000fe8000fffe0ff */
[----:B------:R-:W-:Y:S09]  /*9420*/  UPRMT UR4, UR25, 0x654, UR4 ;  /* 0x0000065419047896 */ /* 0x000ff20008000004 */
[----:B------:R-:W-:Y:S01]  /*9430*/  SYNCS.ARRIVE.TRANS64.RED.A1T0 RZ, [UR4], RZ ;  /* 0x000000ffffff79a7 */ /* 0x000fe20008100404 */
[----:B------:R-:W-:Y:S05]  /*9440*/  BRA.U UP1, `(.L_x_113) ;  /* 0x0000000101047547 */ /* 0x000fea000b800000 */
[----:B------:R-:W-:Y:S05]  /*9450*/  BPT.TRAP 0x1 ;  /* 0x000000040000795c */ /* 0x000fea0000300000 */
.L_x_113:
[----:B------:R-:W5:Y:S02]  /*9460*/  SYNCS.PHASECHK.TRANS64.TRYWAIT P0, [UR24+0x78], R5 ;  /* 0x00007805ff0075a7 */ /* 0x000f640008001118 */
[----:B-----5:R-:W-:Y:S05]  /*9470*/  @!P0 BRA `(.L_x_114) ;  /* 0x000000a8004c8947 */ /* 0x020fea0003800000 */
.L_x_256:
        /* <DEDUP_REMOVED lines=16> */
.L_x_117:
[----:B----4-:R-:W-:Y:S04]  /*9580*/  HFMA2 R0, -RZ, RZ, 0, 2 ;  /* 0x00004000ff007431 */ /* 0x010fe800000001ff */
[----:B------:R1:W-:Y:S03]  /*9590*/  SYNCS.ARRIVE.TRANS64.RED.A0TR RZ, [UR24+0x58], R0 ;  /* 0x00005800ffff79a7 */ /* 0x0003e60008300418 */
.L_x_116:
[----:B------:R-:W-:Y:S05]  /*95a0*/  BSYNC.RECONVERGENT B0 ;  /* 0x0000000000007941 */ /* 0x000fea0003800200 */
.L_x_115:
[----:B------:R-:W-:Y:S05]  /*95b0*/  BRA.U UP1, `(.L_x_118) ;  /* 0x0000000101047547 */ /* 0x000fea000b800000 */
[----:B------:R-:W-:Y:S05]  /*95c0*/  BPT.TRAP 0x1 ;  /* 0x000000040000795c */ /* 0x000fea0000300000 */
.L_x_118:
[----:B------:R-:W-:Y:S01]  /*95d0*/  UIADD3 UR4, UPT, UPT, UR24, 0x58, URZ ;  /* 0x0000005818047890 */ /* 0x000fe2000fffe0ff */
[----:B------:R-:W-:Y:S01]  /*95e0*/  LOP3.LUT R19, R19, 0x1, RZ, 0x3c, !PT ;  /* 0x0000000113137812 */ /* 0x000fe200078e3cff */
[----:B------:R-:W-:Y:S02]  /*95f0*/  UISETP.NE.AND UP0, UPT, UR37, 0x8, UPT ;  /* 0x000000082500788c */ /* 0x000fe4000bf05270 */
[----:B------:R-:W-:Y:S09]  /*9600*/  UPRMT UR4, UR25, 0x654, UR4 ;  /* 0x0000065419047896 */ /* 0x000ff20008000004 */
[----:B------:R-:W-:Y:S01]  /*9610*/  SYNCS.ARRIVE.TRANS64.RED.A1T0 RZ, [UR4], RZ ;  /* 0x000000ffffff79a7 */ /* 0x000fe20008100404 */
[----:B------:R-:W-:Y:S05]  /*9620*/  BRA.U UP0, `(.L_x_119) ;  /* 0x0000000100047547 */ /* 0x000fea000b800000 */
[----:B------:R-:W-:Y:S05]  /*9630*/  BPT.TRAP 0x1 ;  /* 0x000000040000795c */ /* 0x000fea0000300000 */
.L_x_119:
[----:B------:R-:W-:Y:S01]  /*9640*/  ULEA UR8, UR5, UR24, 0x3 ;  /* 0x0000001805087291 */ /* 0x000fe2000f8e18ff */
[----:B-1----:R-:W-:Y:S08]  /*9650*/  SHF.L.U32 R5, R18, 0x1f, RZ ;  /* 0x0000001f12057819 */ /* 0x002ff000000006ff */
[----:B------:R-:W1:Y:S02]  /*9660*/  SYNCS.PHASECHK.TRANS64.TRYWAIT P0, [UR8+0x150], R5 ;  /* 0x00015005ff0075a7 */ /* 0x000e640008001108 */
[----:B-1----:R-:W-:Y:S05]  /*9670*/  @!P0 BRA `(.L_x_120) ;  /* 0x000000a400e48947 */ /* 0x002fea0003800000 */
.L_x_258:
[----:B------:R-:W-:Y:S09]  /*9680*/  UIMAD UR4, UR5, 0x14, UR36 ;  /* 0x00000014050478a4 */ /* 0x000ff2000f8e0224 */
[----:B--2---:R-:W2:Y:S04]  /*9690*/  LDS R6, [UR4] ;  /* 0x00000004ff067984 */ /* 0x004ea80008000800 */
[----:B-1----:R-:W1:Y:S04]  /*96a0*/  LDS R5, [UR4+0x4] ;  /* 0x00000404ff057984 */ /* 0x002e680008000800 */
[----:B------:R-:W3:Y:S04]  /*96b0*/  LDS.U16 R4, [UR4+0x12] ;  /* 0x00001204ff047984 */ /* 0x000ee80008000400 */
[----:B------:R-:W3:Y:S04]  /*96c0*/  LDS R16, [UR4+0x8] ;  /* 0x00000804ff107984 */ /* 0x000ee80008000800 */
[----:B----4-:R-:W4:Y:S01]  /*96d0*/  LDS R0, [UR4+0xc] ;  /* 0x00000c04ff007984 */ /* 0x010f220008000800 */
[----:B------:R-:W-:Y:S01]  /*96e0*/  @!PT LDS RZ, [RZ] ;  /* 0x00000000fffff984 */ /* 0x000fe20000000800 */
[----:B------:R-:W-:Y:S01]  /*96f0*/  @!PT LDS RZ, [RZ] ;  /* 0x00000000fffff984 */ /* 0x000fe20000000800 */
[----:B------:R-:W-:Y:S01]  /*9700*/  @!PT LDS RZ, [RZ] ;  /* 0x00000000fffff984 */ /* 0x000fe20000000800 */
[----:B------:R-:W-:Y:S01]  /*9710*/  @!PT LDS RZ, [RZ] ;  /* 0x00000000fffff984 */ /* 0x000fe20000000800 */
[----:B------:R5:W-:Y:S06]  /*9720*/  MEMBAR.ALL.CTA ;  /* 0x0000000000007992 */ /* 0x000bec0000008000 */
[----:B-----5:R-:W3:Y:S01]  /*9730*/  FENCE.VIEW.ASYNC.S ;  /* 0x00000000000073c6 */ /* 0x020ee20000000000 */
[----:B--2---:R-:W-:Y:S02]  /*9740*/  R2UR UR18, R6 ;  /* 0x00000000061272ca */ /* 0x004fe400000e0000 */
[----:B-1----:R-:W-:Y:S01]  /*9750*/  R2UR UR19, R5 ;  /* 0x00000000051372ca */ /* 0x002fe200000e0000 */
[----:B------:R-:W-:Y:S03]  /*9760*/  @!UPT UIADD3 URZ, UPT, UPT, URZ, URZ, URZ ;  /* 0x000000fffffff290 */ /* 0x000fe6000fffe0ff */
[----:B------:R-:W-:Y:S11]  /*9770*/  BRA.U UP0, `(.L_x_121) ;  /* 0x0000000100047547 */ /* 0x000ff6000b800000 */
[----:B------:R-:W-:Y:S05]  /*9780*/  BPT.TRAP 0x1 ;  /* 0x000000040000795c */ /* 0x000fea0000300000 */
.L_x_121:
[----:B------:R-:W-:Y:S01]  /*9790*/  UIADD3 UR8, UPT, UPT, UR8, 0x190, URZ ;  /* 0x0000019008087890 */ /* 0x000fe2000fffe0ff */
[----:B----4-:R-:W-:Y:S03]  /*97a0*/  ISETP.NE.AND P0, PT, R0, RZ, PT ;  /* 0x000000ff0000720c */ /* 0x010fe60003f05270 */
[----:B------:R-:W-:Y:S09]  /*97b0*/  UPRMT UR8, UR25, 0x654, UR8 ;  /* 0x0000065419087896 */ /* 0x000ff20008000008 */
[----:B---3--:R-:W-:Y:S01]  /*97c0*/  SYNCS.ARRIVE.TRANS64.RED.A1T0 RZ, [UR8], RZ ;  /* 0x000000ffffff79a7 */ /* 0x008fe20008100408 */
[----:B------:R-:W-:Y:S04]  /*97d0*/  UIADD3 UR8, UPT, UPT, UR5, 0x1, URZ ;  /* 0x0000000105087890 */ /* 0x000fe8000fffe0ff */
[----:B------:R-:W-:Y:S04]  /*97e0*/  UISETP.NE.AND UP0, UPT, UR8, 0x8, UPT ;  /* 0x000000080800788c */ /* 0x000fe8000bf05270 */
[----:B------:R-:W-:Y:S02]  /*97f0*/  USEL UR4, URZ, 0x1, UP0 ;  /* 0x00000001ff047887 */ /* 0x000fe40008000000 */
[----:B------:R-:W-:Y:S02]  /*9800*/  USEL UR5, UR8, URZ, UP0 ;  /* 0x000000ff08057287 */ /* 0x000fe40008000000 */
[----:B------:R-:W-:Y:S02]  /*9810*/  UPLOP3.LUT UP0, UPT, UPT, UPT, UPT, 0x80, 0x8 ;  /* 0x000000000008789c */ /* 0x000fe40003f0f070 */
[----:B------:R-:W-:Y:S01]  /*9820*/  LOP3.LUT R18, R18, UR4, RZ, 0x3c, !PT ;  /* 0x0000000412127c12 */ /* 0x000fe2000f8e3cff */
[----:B------:R-:W-:Y:S08]  /*9830*/  @P0 BRA `(.L_x_122) ;  /* 0xffffffec00c80947 */ /* 0x000ff0000383ffff */
[----:B------:R-:W-:Y:S05]  /*9840*/  BRA.U UP1, `(.L_x_123) ;  /* 0x0000000101047547 */ /* 0x000fea000b800000 */
[----:B------:R-:W-:Y:S05]  /*9850*/  BPT.TRAP 0x1 ;  /* 0x000000040000795c */ /* 0x000fea0000300000 */
.L_x_123:
[----:B------:R-:W-:-:S04]  /*9860*/  SHF.L.U32 R3, R19, 0x1f, RZ ;  /* 0x0000001f13037819 */ /* 0x000fc800000006ff */
[----:B------:R-:W1:Y:S02]  /*9870*/  SYNCS.PHASECHK.TRANS64.TRYWAIT P0, [UR24+0x60], R3 ;  /* 0x00006003ff0075a7 */ /* 0x000e640008001118 */
[----:B-1----:R-:W-:Y:S05]  /*9880*/  @!P0 BRA `(.L_x_124) ;  /* 0x000000a400788947 */ /* 0x002fea0003800000 */
.L_x_260:
[----:B------:R-:W-:Y:S05]  /*9890*/  BRA.U UP1, `(.L_x_125) ;  /* 0x0000000101047547 */ /* 0x000fea000b800000 */
[----:B------:R-:W-:Y:S05]  /*98a0*/  BPT.TRAP 0x1 ;  /* 0x000000040000795c */ /* 0x000fea0000300000 */
.L_x_125:
[----:B------:R-:W2:Y:S02]  /*98b0*/  SYNCS.PHASECHK.TRANS64.TRYWAIT P0, [UR24+0x68], R3 ;  /* 0x00006803ff0075a7 */ /* 0x000ea40008001118 */
[----:B--2---:R-:W-:Y:S05]  /*98c0*/  @!P0 BRA `(.L_x_126) ;  /* 0x000000a400808947 */ /* 0x004fea0003800000 */
.L_x_262:
[----:B------:R-:W-:Y:S05]  /*98d0*/  BRA.U UP1, `(.L_x_127) ;  /* 0x0000000101047547 */ /* 0x000fea000b800000 */
[----:B------:R-:W-:Y:S05]  /*98e0*/  BPT.TRAP 0x1 ;  /* 0x000000040000795c */ /* 0x000fea0000300000 */
.L_x_127:
[----:B------:R-:W2:Y:S02]  /*98f0*/  SYNCS.PHASECHK.TRANS64.TRYWAIT P0, [UR24+0x70], R3 ;  /* 0x00007003ff0075a7 */ /* 0x000ea40008001118 */
[----:B--2---:R-:W-:Y:S05]  /*9900*/  @!P0 BRA `(.L_x_128) ;  /* 0x000000a400888947 */ /* 0x004fea0003800000 */
.L_x_264:
[----:B------:R-:W-:Y:S05]  /*9910*/  BRA.U UP1, `(.L_x_129) ;  /* 0x0000000101047547 */ /* 0x000fea000b800000 */
[----:B------:R-:W-:Y:S05]  /*9920*/  BPT.TRAP 0x1 ;  /* 0x000000040000795c */ /* 0x000fea0000300000 */
.L_x_129:
[----:B-1----:R-:W-:Y:S02]  /*9930*/  SHF.L.U32 R3, R19, 0x1f, RZ ;  /* 0x0000001f13037819 */ /* 0x002fe400000006ff */
[----:B------:R-:W-:-:S04]  /*9940*/  MOV R0, UR24 ;  /* 0x0000001800007c02 */ /* 0x000fc80008000f00 */
[----:B------:R1:W2:Y:S03]  /*9950*/  SYNCS.PHASECHK.TRANS64.TRYWAIT P0, [R0+URZ+0x78], R3 ;  /* 0x00007803000075a7 */ /* 0x0002a600080011ff */
[----:B--2---:R-:W-:Y:S05]  /*9960*/  @!P0 NANOSLEEP.SYNCS 0x989680 ;  /* 0x009896800000895d */ /* 0x004fea0003900000 */
[----:B------:R-:W2:Y:S02]  /*9970*/  @!P0 SYNCS.PHASECHK.TRANS64 P0, [R0+URZ+0x78], R3 ;  /* 0x00007803000085a7 */ /* 0x000ea400080010ff */
[----:B--2---:R-:W-:Y:S05]  /*9980*/  @P0 EXIT ;  /* 0x000000000000094d */ /* 0x004fea0003800000 */
[----:B------:R-:W-:Y:S05]  /*9990*/  BRA `(.L_x_129) ;  /* 0xfffffffc00e47947 */ /* 0x000fea000383ffff */
.L_x_88:
[----:B------:R-:W-:-:S09]  /*99a0*/  UISETP.NE.AND UP0, UPT, UR21, 0x4, UPT ;  /* 0x000000041500788c */ /* 0x000fd2000bf05270 */
[----:B------:R-:W-:Y:S05]  /*99b0*/  BRA.U UP0, `(.L_x_130) ;  /* 0x0000006d00f07547 */ /* 0x000fea000b800000 */
.L_x_131:
[----:B------:R-:W-:-:S08]  /*99c0*/  NOP ;  /* 0x0000000000007918 */ /* 0x000fd00000000000 */
[----:B------:R-:W2:Y:S02]  /*99d0*/  USETMAXREG.TRY_ALLOC.CTAPOOL UP0, 0xe8 ;  /* 0x000000e8000079c8 */ /* 0x000ea40008000600 */
[----:B--2---:R-:W-:Y:S05]  /*99e0*/  BRA.U !UP0, `(.L_x_131) ;  /* 0xfffffffd08f47547 */ /* 0x004fea000b83ffff */
[----:B------:R-:W2:Y:S08]  /*99f0*/  S2UR UR52, SR_CgaCtaId ;  /* 0x00000000003479c3 */ /* 0x000eb00000008800 */
[----:B------:R-:W-:Y:S01]  /*9a00*/  BAR.SYNC.DEFER_BLOCKING 0x6, 0xa0 ;  /* 0x0182800000007b1d */ /* 0x000fe20000010000 */
[C---:B-----5:R-:W-:Y:S01]  /*9a10*/  IMAD.SHL.U32 R5, R142.reuse, 0x40, RZ ;  /* 0x000000408e057824 */ /* 0x060fe200078e00ff */
[C---:B------:R-:W-:Y:S01]  /*9a20*/  LOP3.LUT P1, RZ, R142.reuse, 0x2, RZ, 0xc0, !PT ;  /* 0x000000028eff7812 */ /* 0x040fe2000782c0ff */
[C---:B------:R-:W-:Y:S01]  /*9a30*/  IMAD.SHL.U32 R2, R142.reuse, 0x20, RZ ;  /* 0x000000208e027824 */ /* 0x040fe200078e00ff */
[----:B------:R-:W-:Y:S01]  /*9a40*/  PLOP3.LUT P2, PT, PT, PT, PT, 0x80, 0x8 ;  /* 0x000000000008781c */ /* 0x000fe20003f4f070 */
[----:B------:R-:W-:Y:S01]  /*9a50*/  IMAD.U32 R4, R142, 0x10000, RZ ;  /* 0x000100008e047824 */ /* 0x000fe200078e00ff */
[----:B------:R-:W-:Y:S01]  /*9a60*/  UMOV UR43, 0x400 ;  /* 0x00000400002b7882 */ /* 0x000fe20000000000 */
[----:B------:R-:W-:Y:S01]  /*9a70*/  LOP3.LUT R3, R5, 0x1c0, RZ, 0xc0, !PT ;  /* 0x000001c005037812 */ /* 0x000fe200078ec0ff */
[----:B------:R-:W3:Y:S01]  /*9a80*/  SHFL.IDX PT, R143, R128, RZ, 0x1f ;  /* 0x00001fff808f7589 */ /* 0x000ee200000e0000 */
[----:B------:R-:W-:Y:S01]  /*9a90*/  LOP3.LUT R2, R2, 0x200, RZ, 0xc0, !PT ;  /* 0x0000020002027812 */ /* 0x000fe200078ec0ff */
[----:B------:R-:W-:Y:S01]  /*9aa0*/  IMAD.SHL.U32 R0, R142, 0x8, RZ ;  /* 0x000000088e007824 */ /* 0x000fe200078e00ff */
[----:B------:R-:W-:Y:S01]  /*9ab0*/  LOP3.LUT R3, R3, 0x28, R142, 0xf8, !PT ;  /* 0x0000002803037812 */ /* 0x000fe200078ef88e */
[----:B------:R-:W-:Y:S01]  /*9ac0*/  IMAD.MOV.U32 R141, RZ, RZ, 0x10 ;  /* 0x00000010ff8d7424 */ /* 0x000fe200078e00ff */
[----:B------:R-:W-:Y:S01]  /*9ad0*/  LOP3.LUT R2, R2, 0x1000, R5, 0xf8, !PT ;  /* 0x0000100002027812 */ /* 0x000fe200078ef805 */
[----:B------:R-:W-:Y:S01]  /*9ae0*/  UMOV UR58, URZ ;  /* 0x000000ff003a7c82 */ /* 0x000fe20008000000 */
[----:B------:R-:W-:Y:S01]  /*9af0*/  LOP3.LUT R5, R4, 0x600000, RZ, 0xc0, !PT ;  /* 0x0060000004057812 */ /* 0x000fe200078ec0ff */
[----:B------:R-:W-:Y:S01]  /*9b00*/  UMOV UR59, URZ ;  /* 0x000000ff003b7c82 */ /* 0x000fe20008000000 */
[----:B------:R-:W-:Y:S01]  /*9b10*/  LOP3.LUT R3, R3, 0x38, R0, 0x78, !PT ;  /* 0x0000003803037812 */ /* 0x000fe200078e7800 */
[----:B------:R-:W1:Y:S01]  /*9b20*/  LDCU.64 UR38, c[0x0][0x888] ;  /* 0x00011100ff2677ac */ /* 0x000e620008000a00 */
[----:B------:R-:W-:Y:S01]  /*9b30*/  LOP3.LUT R142, R142, 0x60, RZ, 0xc0, !PT ;  /* 0x000000608e8e7812 */ /* 0x000fe200078ec0ff */
[----:B------:R-:W-:Y:S01]  /*9b40*/  IMAD.MOV.U32 R138, RZ, RZ, 0x1 ;  /* 0x00000001ff8a7424 */ /* 0x000fe200078e00ff */
[----:B------:R-:W-:Y:S01]  /*9b50*/  LOP3.LUT R139, R2, R3, RZ, 0xfc, !PT ;  /* 0x00000003028b7212 */ /* 0x000fe200078efcff */
[----:B------:R-:W1:Y:S01]  /*9b60*/  LDCU.64 UR48, c[0x0][0xb18] ;  /* 0x00016300ff3077ac */ /* 0x000e620008000a00 */
[----:B------:R-:W-:Y:S01]  /*9b70*/  IMAD.MOV.U32 R137, RZ, RZ, RZ ;  /* 0x000000ffff897224 */ /* 0x000fe200078e00ff */
[----:B------:R-:W-:-:S02]  /*9b80*/  PRMT R136, RZ, 0x7610, R136 ;  /* 0x00007610ff887816 */ /* 0x000fc40000000088 */
[----:B------:R-:W-:Y:S01]  /*9b90*/  CS2R R134, SRZ ;  /* 0x0000000000867805 */ /* 0x000fe2000001ff00 */
[----:B--2---:R-:W-:Y:S01]  /*9ba0*/  ULEA UR43, UR52, UR43, 0x18 ;  /* 0x0000002b342b7291 */ /* 0x004fe2000f8ec0ff */
[----:B------:R-:W-:Y:S01]  /*9bb0*/  SEL R141, R141, 0xfffffff0, !P1 ;  /* 0xfffffff08d8d7807 */ /* 0x000fe20004800000 */
[----:B------:R-:W2:Y:S01]  /*9bc0*/  LDCU.64 UR46, c[0x0][0xb20] ;  /* 0x00016400ff2e77ac */ /* 0x000ea20008000a00 */
[----:B---3--:R-:W-:Y:S01]  /*9bd0*/  ISETP.NE.AND P0, PT, R143, 0x4, PT ;  /* 0x000000048f00780c */ /* 0x008fe20003f05270 */
[----:B------:R-:W3:Y:S05]  /*9be0*/  LDCU.64 UR44, c[0x0][0x8b0] ;  /* 0x00011600ff2c77ac */ /* 0x000eea0008000a00 */
[----:B------:R-:W4:Y:S01]  /*9bf0*/  LDS R140, [UR43+0x310] ;  /* 0x0003102bff8c7984 */ /* 0x000f220008000800 */
[----:B------:R-:W-:Y:S01]  /*9c00*/  UIADD3 UR4, UPT, UPT, UR43, 0x1000, URZ ;  /* 0x000010002b047890 */ /* 0x000fe2000fffe0ff */
[----:B------:R-:W-:Y:S01]  /*9c10*/  UMOV UR5, URZ ;  /* 0x000000ff00057c82 */ /* 0x000fe20008000000 */
[----:B----4-:R-:W-:-:S04]  /*9c20*/  IMAD.IADD R140, R140, 0x1, R5 ;  /* 0x000000018c8c7824 */ /* 0x010fc800078e0205 */
[----:B-123--:R-:W-:Y:S06]  /*9c30*/  @P0 BRA `(.L_x_132) ;  /* 0x00000000007c0947 */ /* 0x00efec0003800000 */
[----:B------:R-:W1:Y:S01]  /*9c40*/  LDC.64 R36, c[0x0][0xa00] ;  /* 0x00028000ff247b82 */ /* 0x000e620000000a00 */
[----:B------:R-:W2:Y:S01]  /*9c50*/  LDCU UR6, c[0x0][0xc1c] ;  /* 0x00018380ff0677ac */ /* 0x000ea20008000800 */
[----:B------:R-:W3:Y:S06]  /*9c60*/  LDCU.64 UR58, c[0x0][0xb00] ;  /* 0x00016000ff3a77ac */ /* 0x000eec0008000a00 */
[----:B------:R-:W1:Y:S01]  /*9c70*/  LDC.64 R38, c[0x0][0xa08] ;  /* 0x00028200ff267b82 */ /* 0x000e620000000a00 */
[----:B------:R-:W-:-:S07]  /*9c80*/  ELECT P0, URZ, PT ;  /* 0x0000000000ff782f */ /* 0x000fce0003800000 */
[----:B------:R-:W4:Y:S01]  /*9c90*/  LDC.64 R32, c[0x0][0xa10] ;  /* 0x00028400ff207b82 */ /* 0x000f220000000a00 */
[----:B--2---:R-:W-:-:S04]  /*9ca0*/  UIADD3 UR6, UPT, UPT, UR28, UR6, URZ ;  /* 0x000000061c067290 */ /* 0x004fc8000fffe0ff */
[----:B------:R-:W-:-:S03]  /*9cb0*/  UIMAD UR6, UR6, 0xe, URZ ;  /* 0x0000000e060678a4 */ /* 0x000fc6000f8e02ff */
[----:B------:R-:W4:Y:S01]  /*9cc0*/  LDC.64 R34, c[0x0][0xa18] ;  /* 0x00028600ff227b82 */ /* 0x000f220000000a00 */
[----:B---3--:R-:W-:-:S07]  /*9cd0*/  UIMAD.WIDE.U32 UR58, UR6, 0x80, UR58 ;  /* 0x00000080063a78a5 */ /* 0x008fce000f8e003a */
[----:B------:R-:W2:Y:S01]  /*9ce0*/  LDC.64 R28, c[0x0][0xa20] ;  /* 0x00028800ff1c7b82 */ /* 0x000ea20000000a00 */
[----:B-1----:R1:W-:Y:S07]  /*9cf0*/  @P0 STS.128 [UR43+0x400], R36 ;  /* 0x00040024ff000988 */ /* 0x0023ee0008000c2b */
[----:B------:R-:W2:Y:S08]  /*9d00*/  LDC.64 R30, c[0x0][0xa28] ;  /* 0x00028a00ff1e7b82 */ /* 0x000eb00000000a00 */
[----:B------:R-:W3:Y:S01]  /*9d10*/  LDC.64 R24, c[0x0][0xa30] ;  /* 0x00028c00ff187b82 */ /* 0x000ee20000000a00 */
[----:B----4-:R1:W-:Y:S07]  /*9d20*/  @P0 STS.128 [UR43+0x410], R32 ;  /* 0x00041020ff000988 */ /* 0x0103ee0008000c2b */
[----:B------:R-:W3:Y:S08]  /*9d30*/  LDC.64 R26, c[0x0][0xa38] ;  /* 0x00028e00ff1a7b82 */ /* 0x000ef00000000a00 */
[----:B------:R-:W4:Y:S01]  /*9d40*/  LDC.64 R20, c[0x0][0xa40] ;  /* 0x00029000ff147b82 */ /* 0x000f220000000a00 */
[----:B--2---:R1:W-:Y:S07]  /*9d50*/  @P0 STS.128 [UR43+0x420], R28 ;  /* 0x0004201cff000988 */ /* 0x0043ee0008000c2b */
[----:B------:R-:W4:Y:S08]  /*9d60*/  LDC.64 R22, c[0x0][0xa48] ;  /* 0x00029200ff167b82 */ /* 0x000f300000000a00 */
[----:B------:R-:W2:Y:S01]  /*9d70*/  LDC.64 R12, c[0x0][0xa50] ;  /* 0x00029400ff0c7b82 */ /* 0x000ea20000000a00 */
[----:B---3--:R1:W-:Y:S07]  /*9d80*/  @P0 STS.128 [UR43+0x430], R24 ;  /* 0x00043018ff000988 */ /* 0x0083ee0008000c2b */
[----:B------:R-:W2:Y:S08]  /*9d90*/  LDC.64 R14, c[0x0][0xa58] ;  /* 0x00029600ff0e7b82 */ /* 0x000eb00000000a00 */
[----:B------:R-:W3:Y:S01]  /*9da0*/  LDC.64 R8, c[0x0][0xa60] ;  /* 0x00029800ff087b82 */ /* 0x000ee20000000a00 */
[----:B----4-:R1:W-:Y:S07]  /*9db0*/  @P0 STS.128 [UR43+0x440], R20 ;  /* 0x00044014ff000988 */ /* 0x0103ee0008000c2b */
[----:B------:R-:W3:Y:S08]  /*9dc0*/  LDC.64 R10, c[0x0][0xa68] ;  /* 0x00029a00ff0a7b82 */ /* 0x000ef00000000a00 */
[----:B------:R-:W4:Y:S01]  /*9dd0*/  LDC.64 R4, c[0x0][0xa70] ;  /* 0x00029c00ff047b82 */ /* 0x000f220000000a00 */
[----:B--2---:R1:W-:Y:S07]  /*9de0*/  @P0 STS.128 [UR43+0x450], R12 ;  /* 0x0004500cff000988 */ /* 0x0043ee0008000c2b */
[----:B------:R-:W4:Y:S01]  /*9df0*/  LDC.64 R6, c[0x0][0xa78] ;  /* 0x00029e00ff067b82 */ /* 0x000f220000000a00 */
[----:B---3--:R1:W-:Y:S04]  /*9e00*/  @P0 STS.128 [UR43+0x460], R8 ;  /* 0x00046008ff000988 */ /* 0x0083e80008000c2b */
[----:B----4-:R1:W-:Y:S01]  /*9e10*/  @P0 STS.128 [UR43+0x470], R4 ;  /* 0x00047004ff000988 */ /* 0x0103e20008000c2b */
[----:B------:R-:W-:Y:S01]  /*9e20*/  NOP ;  /* 0x0000000000007918 */ /* 0x000fe20000000000 */
.L_x_132:
[----:B------:R-:W-:Y:S01]  /*9e30*/  MOV R129, UR4 ;  /* 0x0000000400817c02 */ /* 0x000fe20008000f00 */
[----:B------:R-:W-:Y:S01]  /*9e40*/  UMOV UR54, URZ ;  /* 0x000000ff00367c82 */ /* 0x000fe20008000000 */
[----:B------:R-:W-:Y:S01]  /*9e50*/  SHF.L.U32 R139, R139, 0x1, RZ ;  /* 0x000000018b8b7819 */ /* 0x000fe200000006ff */
[----:B------:R-:W-:-:S06]  /*9e60*/  UMOV UR53, URZ ;  /* 0x000000ff00357c82 */ /* 0x000fcc0008000000 */
.L_x_186:
[----:B------:R-:W-:Y:S01]  /*9e70*/  LOP3.LUT R0, R136, 0xffff, RZ, 0xc0, !PT ;  /* 0x0000ffff88007812 */ /* 0x000fe200078ec0ff */
[----:B-1----:R-:W1:Y:S03]  /*9e80*/  LDC.64 R8, c[0x0][0x390] ;  /* 0x0000e400ff087b82 */ /* 0x002e660000000a00 */
        /* <DEDUP_REMOVED lines=16> */
[----:B------:R-:W-:Y:S02]  /*9f90*/  ISETP.NE.OR P0, PT, R143, 0x4, !P2 ;  /* 0x000000048f00780c */ /* 0x000fe40005705670 */
[----:B------:R-:W-:Y:S02]  /*9fa0*/  R2UR UR56, R2 ;  /* 0x00000000023872ca */ /* 0x000fe400000e0000 */
[----:B------:R-:W-:Y:S09]  /*9fb0*/  R2UR UR57, R3 ;  /* 0x00000000033972ca */ /* 0x000ff200000e0000 */
[----:B-1-3--:R-:W-:Y:S06]  /*9fc0*/  @P0 BRA `(.L_x_133) ;  /* 0x0000000000ec0947 */ /* 0x00afec0003800000 */
[----:B------:R-:W-:Y:S01]  /*9fd0*/  IMAD.U32 R11, RZ, RZ, UR43 ;  /* 0x0000002bff0b7e24 */ /* 0x000fe2000f8e00ff */
[----:B------:R-:W1:Y:S01]  /*9fe0*/  S2R R0, SR_LANEID ;  /* 0x0000000000007919 */ /* 0x000e620000000000 */
[----:B------:R-:W-:Y:S01]  /*9ff0*/  ELECT P0, URZ, PT ;  /* 0x0000000000ff782f */ /* 0x000fe20003800000 */
[----:B------:R-:W-:Y:S01]  /*a000*/  BSSY.RECONVERGENT B0, `(.L_x_134) ;  /* 0x0000032000007945 */ /* 0x000fe20003800200 */
[----:B-1----:R-:W-:Y:S05]  /*a010*/  IMAD.SHL.U32 R0, R0, 0x4, RZ ;  /* 0x0000000400007824 */ /* 0x002fea00078e00ff */
[----:B------:R-:W-:Y:S06]  /*a020*/  IADD3 R11, PT, PT, R0, 0x400, R11 ;  /* 0x00000400000b7810 */ /* 0x000fec0007ffe00b */
[----:B------:R-:W-:Y:S05]  /*a030*/  @!P0 BRA `(.L_x_135) ;  /* 0x0000000000b88947 */ /* 0x000fea0003800000 */
[----:B------:R-:W-:Y:S01]  /*a040*/  STS [UR43+0x430], RZ ;  /* 0x000430ffff007988 */ /* 0x000fe2000800082b */
[----:B------:R-:W-:Y:S01]  /*a050*/  ISETP.NE.U32.AND P0, PT, RZ, UR46, PT ;  /* 0x0000002eff007c0c */ /* 0x000fe2000bf05070 */
[C---:B------:R-:W-:Y:S01]  /*a060*/  IMAD.WIDE R6, R16.reuse, 0xc, R8 ;  /* 0x0000000c10067825 */ /* 0x040fe200078e0208 */
[----:B------:R-:W-:Y:S02]  /*a070*/  UIADD3 UR4, UPT, UPT, UR43, 0x400, URZ ;  /* 0x000004002b047890 */ /* 0x000fe4000fffe0ff */
[----:B------:R-:W-:Y:S02]  /*a080*/  ISETP.NE.AND.EX P1, PT, RZ, UR47, PT, P0 ;  /* 0x0000002fff007c0c */ /* 0x000fe4000bf25300 */
[----:B------:R-:W2:Y:S01]  /*a090*/  LDG.E R18, desc[UR50][R6.64] ;  /* 0x0000003206127981 */ /* 0x000ea2000c1e1900 */
[C---:B------:R-:W-:Y:S03]  /*a0a0*/  LEA R2, P0, R16.reuse, RZ, 0x3 ;  /* 0x000000ff10027211 */ /* 0x040fe600078018ff */
[----:B------:R1:W3:Y:S01]  /*a0b0*/  LDG.E R5, desc[UR50][R6.64+0x4] ;  /* 0x0000043206057981 */ /* 0x0002e2000c1e1900 */
[----:B------:R-:W-:Y:S06]  /*a0c0*/  LEA.HI.X.SX32 R3, R16, RZ, 0x3, P0 ;  /* 0x000000ff10037211 */ /* 0x000fec00000f1eff */
[C---:B------:R-:W-:Y:S04]  /*a0d0*/  @P1 IADD3 R12, P0, PT, R2.reuse, UR46, RZ ;  /* 0x0000002e020c1c10 */ /* 0x040fe8000ff1e0ff */
[C---:B------:R-:W-:Y:S02]  /*a0e0*/  @P1 IADD3.X R13, PT, PT, R3.reuse, UR47, RZ, P0, !PT ;  /* 0x0000002f030d1c10 */ /* 0x040fe400087fe4ff */
[----:B------:R-:W-:Y:S03]  /*a0f0*/  IADD3 R14, P0, PT, R2, UR48, RZ ;  /* 0x00000030020e7c10 */ /* 0x000fe6000ff1e0ff */
[----:B------:R-:W4:Y:S01]  /*a100*/  @P1 LDG.E.64 R20, desc[UR50][R12.64] ;  /* 0x000000320c141981 */ /* 0x000f22000c1e1b00 */
[----:B------:R-:W-:Y:S03]  /*a110*/  IADD3.X R15, PT, PT, R3, UR49, RZ, P0, !PT ;  /* 0x00000031030f7c10 */ /* 0x000fe600087fe4ff */
[----:B------:R-:W5:Y:S04]  /*a120*/  LDS R3, [UR43+0x41c] ;  /* 0x00041c2bff037984 */ /* 0x000f680008000800 */
[----:B------:R-:W5:Y:S01]  /*a130*/  LDG.E.64 R14, desc[UR50][R14.64] ;  /* 0x000000320e0e7981 */ /* 0x000f62000c1e1b00 */
[----:B-1----:R-:W-:Y:S03]  /*a140*/  IMAD.U32 R6, RZ, RZ, UR4 ;  /* 0x00000004ff067e24 */ /* 0x002fe6000f8e00ff */
[----:B-----5:R-:W-:Y:S01]  /*a150*/  STS.64 [UR43+0x400], R14 ;  /* 0x0004000eff007988 */ /* 0x020fe20008000a2b */
[--C-:B--2---:R-:W-:Y:S01]  /*a160*/  SHF.R.S32.HI R19, RZ, 0x1f, R18.reuse ;  /* 0x0000001fff137819 */ /* 0x104fe20000011412 */
[----:B------:R-:W-:Y:S02]  /*a170*/  @!P1 IMAD.MOV.U32 R20, RZ, RZ, R18 ;  /* 0x000000ffff149224 */ /* 0x000fe400078e0012 */
[----:B---3--:R-:W-:Y:S02]  /*a180*/  VIADD R5, R5, 0xffffffff ;  /* 0xffffffff05057836 */ /* 0x008fe40000000000 */
[----:B------:R-:W-:Y:S05]  /*a190*/  @!P1 IMAD.MOV.U32 R21, RZ, RZ, R19 ;  /* 0x000000ffff159224 */ /* 0x000fea00078e0013 */
[----:B----4-:R-:W-:Y:S04]  /*a1a0*/  SHF.L.U64.HI R10, R20, 0x1, R21 ;  /* 0x00000001140a7819 */ /* 0x010fe80000010215 */
[----:B------:R-:W-:Y:S04]  /*a1b0*/  LOP3.LUT R10, R10, 0x1fffffff, RZ, 0xc0, !PT ;  /* 0x1fffffff0a0a7812 */ /* 0x000fe800078ec0ff */
[----:B------:R-:W-:Y:S04]  /*a1c0*/  SHF.R.U32.HI R2, RZ, 0x4, R10 ;  /* 0x00000004ff027819 */ /* 0x000fe8000001160a */
[----:B------:R-:W-:Y:S02]  /*a1d0*/  LOP3.LUT R13, R3, 0xf, R2, 0xb8, !PT ;  /* 0x0000000f030d7812 */ /* 0x000fe400078eb802 */
[----:B------:R-:W-:Y:S03]  /*a1e0*/  SHF.R.U64 R2, R6, 0x4, RZ ;  /* 0x0000000406027819 */ /* 0x000fe600000012ff */
[----:B------:R1:W-:Y:S04]  /*a1f0*/  STS [UR43+0x41c], R13 ;  /* 0x00041c0dff007988 */ /* 0x0003e8000800082b */
[----:B------:R-:W2:Y:S04]  /*a200*/  LDS R4, [UR43+0x41c] ;  /* 0x00041c2bff047984 */ /* 0x000ea80008000800 */
[----:B------:R-:W-:Y:S04]  /*a210*/  STS [UR43+0x410], R2 ;  /* 0x00041002ff007988 */ /* 0x000fe8000800082b */
[----:B------:R-:W-:Y:S01]  /*a220*/  STS [UR43+0x414], R2 ;  /* 0x00041402ff007988 */ /* 0x000fe2000800082b */
[----:B-1----:R-:W-:Y:S05]  /*a230*/  IMAD.SHL.U32 R13, R20, 0x2, RZ ;  /* 0x00000002140d7824 */ /* 0x002fea00078e00ff */
[----:B------:R-:W-:Y:S04]  /*a240*/  LOP3.LUT R13, R13, 0xfffffffe, RZ, 0xc0, !PT ;  /* 0xfffffffe0d0d7812 */ /* 0x000fe800078ec0ff */
[----:B------:R-:W-:Y:S05]  /*a250*/  SHF.R.U64 R10, R13, 0x4, R10 ;  /* 0x000000040d0a7819 */ /* 0x000fea000000120a */
[----:B------:R-:W-:Y:S01]  /*a260*/  STS [UR43+0x40c], R10 ;  /* 0x00040c0aff007988 */ /* 0x000fe2000800082b */
[----:B--2---:R-:W-:Y:S05]  /*a270*/  LOP3.LUT R7, R4, 0xf0, RZ, 0xb8, !PT ;  /* 0x000000f004077812 */ /* 0x004fea00078eb8ff */
[----:B------:R1:W-:Y:S04]  /*a280*/  STS [UR43+0x41c], R7 ;  /* 0x00041c07ff007988 */ /* 0x0003e8000800082b */
[----:B------:R-:W2:Y:S01]  /*a290*/  LDS R4, [UR43+0x41c] ;  /* 0x00041c2bff047984 */ /* 0x000ea20008000800 */
[----:B-1----:R-:W-:Y:S02]  /*a2a0*/  CS2R R6, SRZ ;  /* 0x0000000000067805 */ /* 0x002fe4000001ff00 */
[----:B--2---:R-:W-:Y:S01]  /*a2b0*/  LOP3.LUT R3, R4, 0xf00, RZ, 0xb8, !PT ;  /* 0x00000f0004037812 */ /* 0x004fe200078eb8ff */
[----:B------:R-:W-:Y:S04]  /*a2c0*/  VIADD R4, R18, 0xffffffff ;  /* 0xffffffff12047836 */ /* 0x000fe80000000000 */
[----:B------:R-:W-:Y:S04]  /*a2d0*/  STS.64 [UR43+0x418], R2 ;  /* 0x00041802ff007988 */ /* 0x000fe80008000a2b */
[----:B------:R-:W1:Y:S04]  /*a2e0*/  LDS R12, [UR43+0x41c] ;  /* 0x00041c2bff0c7984 */ /* 0x000e680008000800 */
[----:B------:R2:W-:Y:S01]  /*a2f0*/  STS.128 [UR43+0x420], R4 ;  /* 0x00042004ff007988 */ /* 0x0005e20008000c2b */
[----:B-1----:R-:W-:Y:S05]  /*a300*/  LOP3.LUT R12, R12, 0xf000, RZ, 0xb8, !PT ;  /* 0x0000f0000c0c7812 */ /* 0x002fea00078eb8ff */
[----:B------:R2:W-:Y:S02]  /*a310*/  STS [UR43+0x41c], R12 ;  /* 0x00041c0cff007988 */ /* 0x0005e4000800082b */
.L_x_135:
[----:B------:R-:W-:Y:S05]  /*a320*/  BSYNC.RECONVERGENT B0 ;  /* 0x0000000000007941 */ /* 0x000fea0003800200 */
.L_x_134:
[----:B------:R-:W-:Y:S01]  /*a330*/  NOP ;  /* 0x0000000000007918 */ /* 0x000fe20000000000 */
[----:B------:R-:W1:Y:S01]  /*a340*/  LDS R11, [R11] ;  /* 0x000000000b0b7984 */ /* 0x000e620000000800 */
[----:B------:R-:W-:Y:S04]  /*a350*/  IADD3 R2, P0, PT, R0, UR56, RZ ;  /* 0x0000003800027c10 */ /* 0x000fe8000ff1e0ff */
[----:B------:R-:W-:Y:S05]  /*a360*/  IADD3.X R3, PT, PT, RZ, UR57, RZ, P0, !PT ;  /* 0x00000039ff037c10 */ /* 0x000fea00087fe4ff */
[----:B-1----:R1:W5:Y:S04]  /*a370*/  ATOMG.E.EXCH.STRONG.GPU PT, RZ, [R2], R11 ;  /* 0x0000000b02ff73a8 */ /* 0x00236800041ee100 */
.L_x_133:
[----:B------:R-:W-:Y:S09]  /*a380*/  UISETP.NE.AND UP0, UPT, UR37, 0x8, UPT ;  /* 0x000000082500788c */ /* 0x000ff2000bf05270 */
[----:B------:R-:W-:Y:S05]  /*a390*/  BRA.U UP0, `(.L_x_136) ;  /* 0x0000000100047547 */ /* 0x000fea000b800000 */
[----:B------:R-:W-:Y:S05]  /*a3a0*/  BPT.TRAP 0x1 ;  /* 0x000000040000795c */ /* 0x000fea0000300000 */
.L_x_136:
[----:B------:R-:W-:Y:S01]  /*a3b0*/  ULEA UR6, UR5, UR43, 0x3 ;  /* 0x0000002b05067291 */ /* 0x000fe2000f8e18ff */
[----:B-1----:R-:W-:Y:S08]  /*a3c0*/  SHF.L.U32 R3, R134, 0x1f, RZ ;  /* 0x0000001f86037819 */ /* 0x002ff000000006ff */
[----:B-----5:R-:W1:Y:S02]  /*a3d0*/  SYNCS.PHASECHK.TRANS64.TRYWAIT P0, [UR6+0x150], R3 ;  /* 0x00015003ff0075a7 */ /* 0x020e640008001106 */
[----:B-1----:R-:W-:Y:S05]  /*a3e0*/  @!P0 BRA `(.L_x_137) ;  /* 0x0000009800e88947 */ /* 0x002fea0003800000 */
.L_x_266:
[----:B------:R-:W-:Y:S09]  /*a3f0*/  UIMAD UR4, UR5, 0x14, UR36 ;  /* 0x00000014050478a4 */ /* 0x000ff2000f8e0224 */
[----:B------:R-:W3:Y:S04]  /*a400*/  LDS.U16 R136, [UR4+0x12] ;  /* 0x00001204ff887984 */ /* 0x000ee80008000400 */
[----:B------:R-:W4:Y:S04]  /*a410*/  LDS R133, [UR4] ;  /* 0x00000004ff857984 */ /* 0x000f280008000800 */
[----:B------:R-:W1:Y:S04]  /*a420*/  LDS R132, [UR4+0x4] ;  /* 0x00000404ff847984 */ /* 0x000e680008000800 */
[----:B------:R-:W1:Y:S04]  /*a430*/  LDS R131, [UR4+0x8] ;  /* 0x00000804ff837984 */ /* 0x000e680008000800 */
[----:B------:R-:W1:Y:S01]  /*a440*/  LDS R130, [UR4+0xc] ;  /* 0x00000c04ff827984 */ /* 0x000e620008000800 */
[----:B------:R-:W-:Y:S01]  /*a450*/  @!PT LDS RZ, [RZ] ;  /* 0x00000000fffff984 */ /* 0x000fe20000000800 */
[----:B------:R-:W-:Y:S01]  /*a460*/  @!PT LDS RZ, [RZ] ;  /* 0x00000000fffff984 */ /* 0x000fe20000000800 */
[----:B------:R-:W-:Y:S01]  /*a470*/  @!PT LDS RZ, [RZ] ;  /* 0x00000000fffff984 */ /* 0x000fe20000000800 */
[----:B------:R-:W-:Y:S01]  /*a480*/  @!PT LDS RZ, [RZ] ;  /* 0x00000000fffff984 */ /* 0x000fe20000000800 */
[----:B------:R5:W-:Y:S06]  /*a490*/  MEMBAR.ALL.CTA ;  /* 0x0000000000007992 */ /* 0x000bec0000008000 */
[----:B-----5:R-:W1:Y:S01]  /*a4a0*/  FENCE.VIEW.ASYNC.S ;  /* 0x00000000000073c6 */ /* 0x020e620000000000 */
[----:B------:R-:W-:Y:S05]  /*a4b0*/  BRA.U UP0, `(.L_x_138) ;  /* 0x0000000100047547 */ /* 0x000fea000b800000 */
[----:B------:R-:W-:Y:S05]  /*a4c0*/  BPT.TRAP 0x1 ;  /* 0x000000040000795c */ /* 0x000fea0000300000 */
.L_x_138:
[----:B------:R-:W-:Y:S01]  /*a4d0*/  UIADD3 UR4, UPT, UPT, UR6, 0x190, URZ ;  /* 0x0000019006047890 */ /* 0x000fe2000fffe0ff */
[----:B------:R-:W-:Y:S01]  /*a4e0*/  IMAD.WIDE R8, R16, 0xc, R8 ;  /* 0x0000000c10087825 */ /* 0x000fe200078e0208 */
[----:B------:R-:W-:Y:S01]  /*a4f0*/  USHF.L.U32 UR41, UR18, 0x7, URZ ;  /* 0x0000000712297899 */ /* 0x000fe200080006ff */
[----:B------:R-:W-:Y:S01]  /*a500*/  ISETP.NE.OR P1, PT, R142, RZ, !P2 ;  /* 0x000000ff8e00720c */ /* 0x000fe20005725670 */
[----:B------:R-:W-:Y:S01]  /*a510*/  UPRMT UR4, UR52, 0x654, UR4 ;  /* 0x0000065434047896 */ /* 0x000fe20008000004 */
[----:B------:R-:W-:Y:S01]  /*a520*/  BSSY.RECONVERGENT B0, `(.L_x_139) ;  /* 0x000000b000007945 */ /* 0x000fe20003800200 */
[----:B------:R-:W-:Y:S01]  /*a530*/  USHF.L.U32 UR42, UR19, 0x8, URZ ;  /* 0x00000008132a7899 */ /* 0x000fe200080006ff */
[----:B------:R-:W-:Y:S01]  /*a540*/  LOP3.LUT P0, RZ, R129, 0x3f0, RZ, 0xc0, !PT ;  /* 0x000003f081ff7812 */ /* 0x000fe2000780c0ff */
[----:B------:R-:W-:Y:S05]  /*a550*/  UIADD3 UR55, UPT, UPT, UR5, 0x1, URZ ;  /* 0x0000000105377890 */ /* 0x000fea000fffe0ff */
[----:B-1----:R-:W-:Y:S01]  /*a560*/  SYNCS.ARRIVE.TRANS64.RED.A1T0 RZ, [UR4], RZ ;  /* 0x000000ffffff79a7 */ /* 0x002fe20008100404 */
[----:B------:R1:W5:Y:S02]  /*a570*/  LDG.E R146, desc[UR50][R8.64+0x8] ;  /* 0x0000083208927981 */ /* 0x000364000c1e1900 */
[----:B------:R-:W-:Y:S05]  /*a580*/  @P1 BRA `(.L_x_140) ;  /* 0x0000000000101947 */ /* 0x000fea0003800000 */
[----:B------:R-:W-:Y:S04]  /*a590*/  DEPBAR {5,4,3,2,1,0} ;  /* 0x0000003f0000791a */ /* 0x000fe80000000000 */
[----:B------:R-:W2:Y:S02]  /*a5a0*/  CCTL.E.C.LDCU.IV.DEEP [UR56] ;  /* 0x0000000038007540 */ /* 0x000ea40009c08000 */
[----:B--2---:R2:W-:Y:S01]  /*a5b0*/  UTMACCTL.IV [UR56] ;  /* 0x00000000380079b9 */ /* 0x0045e20008000000 */
[----:B------:R-:W-:Y:S01]  /*a5c0*/  NOP ;  /* 0x0000000000007918 */ /* 0x000fe20000000000 */
.L_x_140:
[----:B--2---:R-:W-:Y:S05]  /*a5d0*/  BSYNC.RECONVERGENT B0 ;  /* 0x0000000000007941 */ /* 0x004fea0003800200 */
.L_x_139:
[----:B------:R-:W-:Y:S04]  /*a5e0*/  BSSY.RECONVERGENT B6, `(.L_x_141) ;  /* 0x0000021000067945 */ /* 0x000fe80003800200 */
[----:B------:R-:W-:Y:S05]  /*a5f0*/  @!P0 BRA `(.L_x_142) ;  /* 0x00000000007c8947 */ /* 0x000fea0003800000 */
[----:B------:R-:W2:Y:S01]  /*a600*/  LDCU.64 UR8, c[0x4][0x80] ;  /* 0x01001000ff0877ac */ /* 0x000ea20008000a00 */
[----:B------:R-:W-:Y:S01]  /*a610*/  MOV R2, 0x0 ;  /* 0x0000000000027802 */ /* 0x000fe20000000f00 */
[----:B------:R-:W-:Y:S02]  /*a620*/  HFMA2 R12, -RZ, RZ, 0, 5.9604644775390625e-08 ;  /* 0x00000001ff0c7431 */ /* 0x000fe400000001ff */
[----:B-1----:R-:W-:Y:S01]  /*a630*/  IMAD.MOV.U32 R8, RZ, RZ, 0x70 ;  /* 0x00000070ff087424 */ /* 0x002fe200078e00ff */
[----:B------:R1:W1:Y:S01]  /*a640*/  LDC.64 R14, c[0x4][R2] ;  /* 0x01000000020e7b82 */ /* 0x0002620000000a00 */
[----:B------:R-:W3:Y:S01]  /*a650*/  LDCU.64 UR6, c[0x4][0x88] ;  /* 0x01001100ff0677ac */ /* 0x000ee20008000a00 */
[----:B------:R-:W-:Y:S01]  /*a660*/  IMAD.MOV.U32 R13, RZ, RZ, RZ ;  /* 0x000000ffff0d7224 */ /* 0x000fe200078e00ff */
[----:B------:R-:W4:Y:S01]  /*a670*/  LDCU.64 UR4, c[0x4][0x8] ;  /* 0x01000100ff0477ac */ /* 0x000f220008000a00 */
[----:B--2---:R-:W-:Y:S01]  /*a680*/  MOV R5, UR9 ;  /* 0x0000000900057c02 */ /* 0x004fe20008000f00 */
[----:B------:R-:W-:Y:S01]  /*a690*/  IMAD.U32 R4, RZ, RZ, UR8 ;  /* 0x00000008ff047e24 */ /* 0x000fe2000f8e00ff */
[----:B---3--:R-:W-:Y:S01]  /*a6a0*/  MOV R7, UR7 ;  /* 0x0000000700077c02 */ /* 0x008fe20008000f00 */
[----:B------:R-:W-:Y:S01]  /*a6b0*/  IMAD.U32 R6, RZ, RZ, UR6 ;  /* 0x00000006ff067e24 */ /* 0x000fe2000f8e00ff */
[----:B----4-:R-:W-:Y:S01]  /*a6c0*/  MOV R11, UR5 ;  /* 0x00000005000b7c02 */ /* 0x010fe20008000f00 */
[----:B------:R-:W-:Y:S02]  /*a6d0*/  IMAD.U32 R10, RZ, RZ, UR4 ;  /* 0x00000004ff0a7e24 */ /* 0x000fe4000f8e00ff */
[----:B------:R-:W-:Y:S07]  /*a6e0*/  LEPC R20, `(.L_x_143) ;  /* 0x000000001014794e */ /* 0x000fee0000000000 */
[----:B-1---5:R-:W-:Y:S05]  /*a6f0*/  CALL.ABS.NOINC R14 ;  /* 0x000000000e007343 */ /* 0x022fea0003c00000 */
.L_x_143:
[----:B------:R-:W1:Y:S01]  /*a700*/  LDCU.64 UR8, c[0x4][0x80] ;  /* 0x01001000ff0877ac */ /* 0x000e620008000a00 */
[----:B------:R-:W2:Y:S01]  /*a710*/  LDC.64 R2, c[0x4][R2] ;  /* 0x0100000002027b82 */ /* 0x000ea20000000a00 */
[----:B------:R-:W-:Y:S02]  /*a720*/  HFMA2 R12, -RZ, RZ, 0, 5.9604644775390625e-08 ;  /* 0x00000001ff0c7431 */ /* 0x000fe400000001ff */
[----:B------:R-:W-:Y:S02]  /*a730*/  IMAD.MOV.U32 R8, RZ, RZ, 0x70 ;  /* 0x00000070ff087424 */ /* 0x000fe400078e00ff */
[----:B------:R-:W-:Y:S01]  /*a740*/  IMAD.MOV.U32 R13, RZ, RZ, RZ ;  /* 0x000000ffff0d7224 */ /* 0x000fe200078e00ff */
[----:B------:R-:W3:Y:S01]  /*a750*/  LDCU.64 UR6, c[0x4][0x88] ;  /* 0x01001100ff0677ac */ /* 0x000ee20008000a00 */
[----:B------:R-:W4:Y:S01]  /*a760*/  LDCU.64 UR4, c[0x4][0x8] ;  /* 0x01000100ff0477ac */ /* 0x000f220008000a00 */
[----:B-1----:R-:W-:Y:S02]  /*a770*/  MOV R4, UR8 ;  /* 0x0000000800047c02 */ /* 0x002fe40008000f00 */
[----:B------:R-:W-:Y:S02]  /*a780*/  MOV R5, UR9 ;  /* 0x0000000900057c02 */ /* 0x000fe40008000f00 */
[----:B---3--:R-:W-:Y:S01]  /*a790*/  MOV R7, UR7 ;  /* 0x0000000700077c02 */ /* 0x008fe20008000f00 */
[----:B------:R-:W-:Y:S01]  /*a7a0*/  IMAD.U32 R6, RZ, RZ, UR6 ;  /* 0x00000006ff067e24 */ /* 0x000fe2000f8e00ff */
[----:B----4-:R-:W-:Y:S01]  /*a7b0*/  MOV R11, UR5 ;  /* 0x00000005000b7c02 */ /* 0x010fe20008000f00 */
[----:B------:R-:W-:Y:S02]  /*a7c0*/  IMAD.U32 R10, RZ, RZ, UR4 ;  /* 0x00000004ff0a7e24 */ /* 0x000fe4000f8e00ff */
[----:B------:R-:W-:Y:S07]  /*a7d0*/  LEPC R20, `(.L_x_142) ;  /* 0x000000001014794e */ /* 0x000fee0000000000 */
[----:B--2---:R-:W-:Y:S05]  /*a7e0*/  CALL.ABS.NOINC R2 ;  /* 0x0000000002007343 */ /* 0x004fea0003c00000 */
.L_x_142:
[----:B------:R-:W-:Y:S05]  /*a7f0*/  BSYNC.RECONVERGENT B6 ;  /* 0x0000000000067941 */ /* 0x000fea0003800200 */
.L_x_141:
[----:B------:R-:W-:Y:S01]  /*a800*/  ISETP.NE.AND P0, PT, R142, RZ, PT ;  /* 0x000000ff8e00720c */ /* 0x000fe20003f05270 */
[----:B------:R-:W-:Y:S01]  /*a810*/  BSSY B0, `(.L_x_144) ;  /* 0x0000009000007945 */ /* 0x000fe20003800000 */
[----:B------:R-:W-:Y:S04]  /*a820*/  PLOP3.LUT P1, PT, PT, PT, PT, 0x8, 0x80 ;  /* 0x000000000080781c */ /* 0x000fe80003f2e170 */
[----:B------:R-:W-:Y:S07]  /*a830*/  P2R R147, PR, RZ, 0x2 ;  /* 0x00000002ff937803 */ /* 0x000fee0000000000 */
[----:B------:R-:W-:Y:S05]  /*a840*/  @P0 BRA `(.L_x_145) ;  /* 0x0000000000140947 */ /* 0x000fea0003800000 */
[----:B------:R-:W-:Y:S03]  /*a850*/  UMOV UR4, 0xffffffff ;  /* 0xffffffff00047882 */ /* 0x000fe60000000000 */
[----:B------:R-:W-:Y:S05]  /*a860*/  BRA.DIV UR4, `(.L_x_146) ;  /* 0x0000009604e07947 */ /* 0x000fea000b800000 */
[----:B------:R-:W-:Y:S11]  /*a870*/  ELECT P6, URZ, PT ;  /* 0x0000000000ff782f */ /* 0x000ff600038c0000 */
[----:B------:R-:W-:Y:S02]  /*a880*/  @!UPT UIADD3 URZ, UPT, UPT, URZ, URZ, URZ ;  /* 0x000000fffffff290 */ /* 0x000fe4000fffe0ff */
.L_x_268:
[----:B------:R-:W-:Y:S07]  /*a890*/  P2R R147, PR, RZ, 0x40 ;  /* 0x00000040ff937803 */ /* 0x000fee0000000000 */
.L_x_145:
[----:B------:R-:W-:Y:S05]  /*a8a0*/  BSYNC B0 ;  /* 0x0000000000007941 */ /* 0x000fea0003800000 */
.L_x_144:
[----:B------:R-:W2:Y:S01]  /*a8b0*/  LDC.64 R2, c[0x0][0x8b8] ;  /* 0x00022e00ff027b82 */ /* 0x000ea20000000a00 */
[----:B------:R-:W-:Y:S02]  /*a8c0*/  LOP3.LUT R138, R138, 0x1, RZ, 0x3c, !PT ;  /* 0x000000018a8a7812 */ /* 0x000fe400078e3cff */
[----:B--2---:R-:W-:Y:S04]  /*a8d0*/  ISETP.NE.U32.AND P0, PT, R2, RZ, PT ;  /* 0x000000ff0200720c */ /* 0x004fe80003f05070 */
[----:B------:R-:W-:Y:S02]  /*a8e0*/  ISETP.NE.AND.EX P1, PT, R3, RZ, PT, P0 ;  /* 0x000000ff0300720c */ /* 0x000fe40003f25300 */
[----:B------:R-:W2:Y:S11]  /*a8f0*/  LDC.64 R2, c[0x0][0x890] ;  /* 0x00022400ff027b82 */ /* 0x000eb60000000a00 */
[----:B-1----:R-:W1:Y:S01]  /*a900*/  @P1 LDC.64 R8, c[0x0][0x8b8] ;  /* 0x00022e00ff081b82 */ /* 0x002e620000000a00 */
[----:B--2---:R-:W-:Y:S04]  /*a910*/  ISETP.NE.U32.AND P0, PT, R2, RZ, PT ;  /* 0x000000ff0200720c */ /* 0x004fe80003f05070 */
[----:B------:R-:W-:Y:S01]  /*a920*/  ISETP.NE.AND.EX P0, PT, R3, RZ, PT, P0 ;  /* 0x000000ff0300720c */ /* 0x000fe20003f05300 */
[C---:B-1----:R-:W-:Y:S05]  /*a930*/  @P1 IMAD.WIDE R8, R16.reuse, 0x8, R8 ;  /* 0x0000000810081825 */ /* 0x042fea00078e0208 */
[----:B------:R-:W2:Y:S07]  /*a940*/  @P1 LDG.E.64 R4, desc[UR50][R8.64] ;  /* 0x0000003208041981 */ /* 0x000eae000c1e1b00 */
[----:B------:R-:W1:Y:S02]  /*a950*/  @P0 LDC.64 R2, c[0x0][0x890] ;  /* 0x00022400ff020b82 */ /* 0x000e640000000a00 */
[----:B-1----:R-:W-:Y:S05]  /*a960*/  @P0 IMAD.WIDE R2, R16, 0x8, R2 ;  /* 0x0000000810020825 */ /* 0x002fea00078e0202 */
[----:B------:R1:W3:Y:S02]  /*a970*/  @P0 LDG.E.64 R6, desc[UR50][R2.64] ;  /* 0x0000003202060981 */ /* 0x0002e4000c1e1b00 */
[----:B-1----:R-:W-:Y:S02]  /*a980*/  SHF.L.U32 R2, R138, 0x1f, RZ ;  /* 0x0000001f8a027819 */ /* 0x002fe400000006ff */
[----:B--2---:R1:W5:Y:S04]  /*a990*/  @P1 LD.E R88, desc[UR50][R4.64] ;  /* 0x0000003204581980 */ /* 0x004368000c101900 */
[----:B---3--:R1:W5:Y:S01]  /*a9a0*/  @P0 LD.E R89, desc[UR50][R6.64] ;  /* 0x0000003206590980 */ /* 0x008362000c101900 */
[----:B------:R-:W-:Y:S05]  /*a9b0*/  @P0 BRA `(.L_x_147) ;  /* 0x0000000000240947 */ /* 0x000fea0003800000 */
[----:B------:R-:W-:Y:S04]  /*a9c0*/  ISETP.NE.U32.AND P0, PT, RZ, UR38, PT ;  /* 0x00000026ff007c0c */ /* 0x000fe8000bf05070 */
[----:B------:R-:W-:Y:S11]  /*a9d0*/  ISETP.NE.AND.EX P0, PT, RZ, UR39, PT, P0 ;  /* 0x00000027ff007c0c */ /* 0x000ff6000bf05300 */
[----:B------:R-:W-:Y:S02]  /*a9e0*/  @!UPT UIADD3 URZ, UPT, UPT, URZ, URZ, URZ ;  /* 0x000000fffffff290 */ /* 0x000fe4000fffe0ff */
[----:B------:R-:W2:Y:S08]  /*a9f0*/  @P0 LDC R3, c[0x0][0x898] ;  /* 0x00022600ff030b82 */ /* 0x000eb00000000800 */
[----:B-1----:R-:W1:Y:S01]  /*aa00*/  @P0 LDC.64 R4, c[0x0][0x888] ;  /* 0x00022200ff040b82 */ /* 0x002e620000000a00 */
[----:B--2---:R-:W-:Y:S04]  /*aa10*/  @P0 IMAD R3, R16, R3, RZ ;  /* 0x0000000310030224 */ /* 0x004fe800078e02ff */
[----:B-1----:R-:W-:Y:S05]  /*aa20*/  @P0 IMAD.WIDE R4, R3, 0x4, R4 ;  /* 0x0000000403040825 */ /* 0x002fea00078e0204 */
[----:B-----5:R2:W5:Y:S02]  /*aa30*/  @P0 LDG.E R89, desc[UR50][R4.64] ;  /* 0x0000003204590981 */ /* 0x020564000c1e1900 */
[----:B--2---:R-:W3:Y:S02]  /*aa40*/  @!P0 LDC R89, c[0x0][0x880] ;  /* 0x00022000ff598b82 */ /* 0x004ee40000000800 */
.L_x_147:
        /* <DEDUP_REMOVED lines=9> */
[----:B--2---:R-:W1:Y:S02]  /*aae0*/  @!P0 LDC R88, c[0x0][0x8a8] ;  /* 0x00022a00ff588b82 */ /* 0x004e640000000800 */
.L_x_148:
[----:B------:R-:W2:Y:S01]  /*aaf0*/  SYNCS.PHASECHK.TRANS64.TRYWAIT P0, [UR43+0x40], R2 ;  /* 0x00004002ff0075a7 */ /* 0x000ea2000800112b */
[----:B------:R-:W-:Y:S01]  /*ab00*/  LEA R145, R137, UR43, 0x3 ;  /* 0x0000002b89917c11 */ /* 0x000fe2000f8e18ff */
[----:B------:R-:W-:Y:S01]  /*ab10*/  BSSY B0, `(.L_x_149) ;  /* 0x0000008000007945 */ /* 0x000fe20003800000 */
[----:B------:R-:W-:Y:S01]  /*ab20*/  SHF.L.U32 R0, R135, 0x1f, RZ ;  /* 0x0000001f87007819 */ /* 0x000fe200000006ff */
[----:B------:R-:W-:Y:S02]  /*ab30*/  VIADD R144, R139, UR43 ;  /* 0x0000002b8b907c36 */ /* 0x000fe40008000000 */
[----:B------:R-:W-:Y:S01]  /*ab40*/  IMAD.MOV.U32 R107, RZ, RZ, RZ ;  /* 0x000000ffff6b7224 */ /* 0x000fe200078e00ff */
[----:B------:R1:W1:Y:S01]  /*ab50*/  SYNCS.PHASECHK.TRANS64.TRYWAIT P2, [R145+URZ+0x110], R0 ;  /* 0x00011000910075a7 */ /* 0x00026200080411ff */
[----:B--2---:R-:W-:Y:S05]  /*ab60*/  @P0 BRA `(.L_x_150) ;  /* 0x0000000000080947 */ /* 0x004fea0003800000 */
[----:B------:R-:W2:Y:S02]  /*ab70*/  SYNCS.PHASECHK.TRANS64.TRYWAIT P0, [UR43+0x40], R2 ;  /* 0x00004002ff0075a7 */ /* 0x000ea4000800112b */
[----:B--2---:R-:W-:Y:S05]  /*ab80*/  @!P0 BRA `(.L_x_151) ;  /* 0x0000009400308947 */ /* 0x004fea0003800000 */
.L_x_150:
[----:B------:R-:W-:Y:S05]  /*ab90*/  BSYNC B0 ;  /* 0x0000000000007941 */ /* 0x000fea0003800000 */
.L_x_149:
[----:B---3-5:R-:W-:Y:S01]  /*aba0*/  FSETP.NEU.AND P0, PT, R89, RZ, PT ;  /* 0x000000ff5900720b */ /* 0x028fe20003f0d000 */
[----:B------:R-:W-:Y:S01]  /*abb0*/  IMAD.MOV.U32 R106, RZ, RZ, RZ ;  /* 0x000000ffff6a7224 */ /* 0x000fe200078e00ff */
[----:B------:R-:W-:Y:S02]  /*abc0*/  CS2R R104, SRZ ;  /* 0x0000000000687805 */ /* 0x000fe4000001ff00 */
        /* <DEDUP_REMOVED lines=13> */
[----:B------:R-:W-:Y:S01]  /*aca0*/  CS2R R96, SRZ ;  /* 0x0000000000607805 */ /* 0x000fe2000001ff00 */
[----:B--2---:R-:W-:Y:S01]  /*acb0*/  @P0 IMAD R2, R141, 0x2, R144 ;  /* 0x000000028d020824 */ /* 0x004fe200078e0290 */
[----:B------:R-:W-:Y:S05]  /*acc0*/  @P0 WARPSYNC.ALL ;  /* 0x0000000000000948 */ /* 0x000fea0003800000 */
[----:B------:R2:W3:Y:S01]  /*acd0*/  @P0 LDSM.16.MT88.4 R104, [R2+0x1000] ;  /* 0x001000000268083b */ /* 0x0004e20000004200 */
[----:B------:R-:W-:Y:S01]  /*ace0*/  ISETP.GE.AND P1, PT, R146, 0x1, PT ;  /* 0x000000019200780c */ /* 0x000fe20003f26270 */
[----:B------:R-:W-:Y:S01]  /*acf0*/  IMAD R95, R137, 0x100, R140 ;  /* 0x00000100895f7824 */ /* 0x000fe200078e028c */
[----:B------:R-:W-:Y:S02]  /*ad00*/  CS2R R54, SRZ ;  /* 0x0000000000367805 */ /* 0x000fe4000001ff00 */
[----:B------:R-:W-:Y:S01]  /*ad10*/  CS2R R52, SRZ ;  /* 0x0000000000347805 */ /* 0x000fe2000001ff00 */
[----:B------:R2:W1:Y:S01]  /*ad20*/  @P0 LDSM.16.MT88.4 R112, [R2+0x1800] ;  /* 0x001800000270083b */ /* 0x0004620000004200 */
[----:B------:R-:W-:Y:S02]  /*ad30*/  CS2R R50, SRZ ;  /* 0x0000000000327805 */ /* 0x000fe4000001ff00 */
[----:B------:R-:W-:Y:S02]  /*ad40*/  CS2R R48, SRZ ;  /* 0x0000000000307805 */ /* 0x000fe4000001ff00 */
        /* <DEDUP_REMOVED lines=12> */
[----:B------:R2:W1:Y:S01]  /*ae10*/  @P0 LDSM.16.MT88.4 R116, [R139+UR43+0x1000] ;  /* 0x0010002b8b74083b */ /* 0x0004620008004200 */
        /* <DEDUP_REMOVED lines=15> */
[----:B------:R-:W-:Y:S01]  /*af10*/  VIADD R164, R144, 0x1000 ;  /* 0x0000100090a47836 */ /* 0x000fe20000000000 */
[----:B------:R-:W-:Y:S02]  /*af20*/  CS2R R66, SRZ ;  /* 0x0000000000427805 */ /* 0x000fe4000001ff00 */
[----:B------:R-:W-:Y:S02]  /*af30*/  CS2R R64, SRZ ;  /* 0x0000000000407805 */ /* 0x000fe4000001ff00 */
[----:B------:R-:W-:Y:S02]  /*af40*/  CS2R R62, SRZ ;  /* 0x00000000003e7805 */ /* 0x000fe4000001ff00 */
[----:B------:R-:W-:Y:S02]  /*af50*/  CS2R R60, SRZ ;  /* 0x00000000003c7805 */ /* 0x000fe4000001ff00 */
[----:B------:R-:W-:Y:S02]  /*af60*/  CS2R R58, SRZ ;  /* 0x00000000003a7805 */ /* 0x000fe4000001ff00 */
[----:B------:R-:W-:Y:S01]  /*af70*/  CS2R R56, SRZ ;  /* 0x0000000000387805 */ /* 0x000fe2000001ff00 */
[----:B---3--:R-:W-:Y:S06]  /*af80*/  @!P1 BRA `(.L_x_152) ;  /* 0x0000000000d49947 */ /* 0x008fec0003800000 */
[----:B------:R-:W-:Y:S01]  /*af90*/  SHF.R.U32.HI R3, RZ, 0x15, R95 ;  /* 0x00000015ff037819 */ /* 0x000fe2000001165f */
[----:B------:R-:W-:Y:S03]  /*afa0*/  BSSY B0, `(.L_x_153) ;  /* 0x0000006000007945 */ /* 0x000fe60003800000 */
[----:B------:R-:W-:Y:S01]  /*afb0*/  LOP3.LUT P0, RZ, R3, 0x3, R128, 0x48, !PT ;  /* 0x0000000303ff7812 */ /* 0x000fe20007804880 */
[----:B------:R-:W-:Y:S01]  /*afc0*/  @!UPT UIADD3 URZ, UPT, UPT, URZ, URZ, URZ ;  /* 0x000000fffffff290 */ /* 0x000fe2000fffe0ff */
[----:B-1----:R-:W-:Y:S11]  /*afd0*/  @P2 BRA `(.L_x_154) ;  /* 0x0000000000082947 */ /* 0x002ff60003800000 */
[----:B------:R-:W1:Y:S02]  /*afe0*/  SYNCS.PHASECHK.TRANS64.TRYWAIT P1, [R145+URZ+0x110], R0 ;  /* 0x00011000910075a7 */ /* 0x000e6400080211ff */
[----:B-1----:R-:W-:Y:S05]  /*aff0*/  @!P1 BRA `(.L_x_155) ;  /* 0x00000090002c9947 */ /* 0x002fea0003800000 */
.L_x_154:
[----:B------:R-:W-:Y:S05]  /*b000*/  BSYNC B0 ;  /* 0x0000000000007941 */ /* 0x000fea0003800000 */
.L_x_153:
[----:B------:R-:W-:Y:S05]  /*b010*/  @!P0 BRA `(.L_x_156) ;  /* 0x0000000000408947 */ /* 0x000fea0003800000 */
[----:B------:R-:W3:Y:S01]  /*b020*/  LDCU.64 UR8, c[0x4][0x70] ;  /* 0x01000e00ff0877ac */ /* 0x000ee20008000a00 */
[----:B------:R-:W-:Y:S01]  /*b030*/  MOV R3, 0x0 ;  /* 0x0000000000037802 */ /* 0x000fe20000000f00 */
[----:B------:R-:W-:Y:S02]  /*b040*/  HFMA2 R12, -RZ, RZ, 0, 5.9604644775390625e-08 ;  /* 0x00000001ff0c7431 */ /* 0x000fe400000001ff */
[----:B------:R-:W-:Y:S02]  /*b050*/  IMAD.MOV.U32 R8, RZ, RZ, 0x192 ;  /* 0x00000192ff087424 */ /* 0x000fe400078e00ff */
[----:B------:R-:W-:Y:S01]  /*b060*/  IMAD.MOV.U32 R13, RZ, RZ, RZ ;  /* 0x000000ffff0d7224 */ /* 0x000fe200078e00ff */
[----:B------:R-:W5:Y:S01]  /*b070*/  LDCU.64 UR6, c[0x4][0x78] ;  /* 0x01000f00ff0677ac */ /* 0x000f620008000a00 */
[----:B--2---:R-:W2:Y:S01]  /*b080*/  LDC.64 R2, c[0x4][R3] ;  /* 0x0100000003027b82 */ /* 0x004ea20000000a00 */
[----:B------:R-:W1:Y:S01]  /*b090*/  LDCU.64 UR4, c[0x4][0x10] ;  /* 0x01000200ff0477ac */ /* 0x000e620008000a00 */
[----:B---3--:R-:W-:Y:S01]  /*b0a0*/  MOV R5, UR9 ;  /* 0x0000000900057c02 */ /* 0x008fe20008000f00 */
[----:B------:R-:W-:Y:S01]  /*b0b0*/  IMAD.U32 R4, RZ, RZ, UR8 ;  /* 0x00000008ff047e24 */ /* 0x000fe2000f8e00ff */
[----:B-----5:R-:W-:Y:S01]  /*b0c0*/  MOV R7, UR7 ;  /* 0x0000000700077c02 */ /* 0x020fe20008000f00 */
[----:B------:R-:W-:Y:S01]  /*b0d0*/  IMAD.U32 R6, RZ, RZ, UR6 ;  /* 0x00000006ff067e24 */ /* 0x000fe2000f8e00ff */
[----:B-1----:R-:W-:Y:S01]  /*b0e0*/  MOV R11, UR5 ;  /* 0x00000005000b7c02 */ /* 0x002fe20008000f00 */
[----:B------:R-:W-:Y:S02]  /*b0f0*/  IMAD.U32 R10, RZ, RZ, UR4 ;  /* 0x00000004ff0a7e24 */ /* 0x000fe4000f8e00ff */
[----:B------:R-:W-:Y:S07]  /*b100*/  LEPC R20, `(.L_x_156) ;  /* 0x000000001014794e */ /* 0x000fee0000000000 */
[----:B--2-4-:R-:W-:Y:S05]  /*b110*/  CALL.ABS.NOINC R2 ;  /* 0x0000000002007343 */ /* 0x014fea0003c00000 */
.L_x_156:
[----:B------:R-:W-:Y:S05]  /*b120*/  WARPSYNC.ALL ;  /* 0x0000000000007948 */ /* 0x000fea0003800000 */
[C---:B------:R-:W-:Y:S01]  /*b130*/  R2UR UR4, R95.reuse ;  /* 0x000000005f0472ca */ /* 0x040fe200000e0000 */
[----:B------:R-:W-:Y:S05]  /*b140*/  VIADD R3, R95, 0x100000 ;  /* 0x001000005f037836 */ /* 0x000fea0000000000 */
[----:B------:R-:W-:Y:S04]  /*b150*/  SHF.R.U32.HI R3, RZ, 0x15, R3 ;  /* 0x00000015ff037819 */ /* 0x000fe80000011603 */
[----:B------:R-:W-:Y:S03]  /*b160*/  LOP3.LUT P0, RZ, R3, 0x3, R128, 0x48, !PT ;  /* 0x0000000303ff7812 */ /* 0x000fe60007804880 */
[----:B------:R-:W3:Y:S10]  /*b170*/  LDTM.16dp256bit.x8 R24, tmem[UR4] ;  /* 0x00000004001879ee */ /* 0x000ef400081a0000 */
[----:B---3--:R-:W-:Y:S05]  /*b180*/  @!P0 BRA `(.L_x_157) ;  /* 0x0000000000408947 */ /* 0x008fea0003800000 */
        /* <DEDUP_REMOVED lines=16> */
.L_x_157:
[----:B------:R-:W-:Y:S05]  /*b290*/  WARPSYNC.ALL ;  /* 0x0000000000007948 */ /* 0x000fea0003800000 */
[----:B------:R-:W-:Y:S11]  /*b2a0*/  R2UR UR4, R95 ;  /* 0x000000005f0472ca */ /* 0x000ff600000e0000 */
[----:B------:R-:W-:Y:S02]  /*b2b0*/  @!UPT UIADD3 URZ, UPT, UPT, URZ, URZ, URZ ;  /* 0x000000fffffff290 */ /* 0x000fe4000fffe0ff */
[----:B------:R-:W3:Y:S02]  /*b2c0*/  LDTM.16dp256bit.x8 R56, tmem[UR4+0x100000] ;  /* 0x10000004003879ee */ /* 0x000ee400081a0000 */
[----:B---3--:R-:W-:Y:S01]  /*b2d0*/  NOP ;  /* 0x0000000000007918 */ /* 0x008fe20000000000 */
.L_x_152:
[--C-:B-1----:R-:W-:Y:S01]  /*b2e0*/  HADD2.F32 R90, -RZ, R116.reuse.H0_H0 ;  /* 0x20000074ff5a7230 */ /* 0x102fe20000004100 */
[----:B------:R-:W-:Y:S05]  /*b2f0*/  WARPSYNC.ALL ;  /* 0x0000000000007948 */ /* 0x000fea0003800000 */
[----:B------:R-:W-:Y:S01]  /*b300*/  LEA R165, R141, R144, 0x1 ;  /* 0x000000908da57211 */ /* 0x000fe200078e08ff */
[-C--:B------:R-:W-:Y:S01]  /*b310*/  FMUL R13, R36, R88.reuse ;  /* 0x00000058240d7220 */ /* 0x080fe20000400000 */
[-C--:B------:R-:W-:Y:S01]  /*b320*/  FMUL R14, R37, R88.reuse ;  /* 0x00000058250e7220 */ /* 0x080fe20000400000 */
[-C--:B------:R-:W-:Y:S01]  /*b330*/  FMUL R15, R38, R88.reuse ;  /* 0x00000058260f7220 */ /* 0x080fe20000400000 */
[----:B------:R-:W-:Y:S02]  /*b340*/  HADD2.F32 R91, -RZ, R116.H1_H1 ;  /* 0x30000074ff5b7230 */ /* 0x000fe40000004100 */
[-C--:B------:R-:W-:Y:S01]  /*b350*/  FMUL R16, R39, R88.reuse ;  /* 0x0000005827107220 */ /* 0x080fe20000400000 */
[-C--:B------:R-:W-:Y:S01]  /*b360*/  FMUL R0, R24, R88.reuse ;  /* 0x0000005818007220 */ /* 0x080fe20000400000 */
[--C-:B------:R-:W-:Y:S02]  /*b370*/  HADD2.F32 R92, -RZ, R119.reuse.H0_H0 ;  /* 0x20000077ff5c7230 */ /* 0x100fe40000004100 */
[-C--:B--2---:R-:W-:Y:S01]  /*b380*/  FMUL R2, R25, R88.reuse ;  /* 0x0000005819027220 */ /* 0x084fe20000400000 */
[----:B------:R-:W-:Y:S01]  /*b390*/  FMUL R3, R26, R88 ;  /* 0x000000581a037220 */ /* 0x000fe20000400000 */
[----:B------:R-:W-:Y:S02]  /*b3a0*/  HADD2.F32 R93, -RZ, R119.H1_H1 ;  /* 0x30000077ff5d7230 */ /* 0x000fe40000004100 */
[C---:B------:R-:W-:Y:S01]  /*b3b0*/  FFMA R0, R89.reuse, R90, R0 ;  /* 0x0000005a59007223 */ /* 0x040fe20000000000 */
[--C-:B------:R-:W-:Y:S02]  /*b3c0*/  HADD2.F32 R90, -RZ, R117.reuse.H0_H0 ;  /* 0x20000075ff5a7230 */ /* 0x100fe40000004100 */
[----:B------:R-:W-:Y:S01]  /*b3d0*/  FFMA R2, R89, R91, R2 ;  /* 0x0000005b59027223 */ /* 0x000fe20000000002 */
[----:B------:R-:W-:Y:S02]  /*b3e0*/  HADD2.F32 R91, -RZ, R117.H1_H1 ;  /* 0x30000075ff5b7230 */ /* 0x000fe40000004100 */
[-C--:B------:R-:W-:Y:S01]  /*b3f0*/  FMUL R4, R27, R88.reuse ;  /* 0x000000581b047220 */ /* 0x080fe20000400000 */
[----:B------:R-:W-:Y:S01]  /*b400*/  FMUL R5, R28, R88 ;  /* 0x000000581c057220 */ /* 0x000fe20000400000 */
[C---:B------:R-:W-:Y:S01]  /*b410*/  FFMA R3, R89.reuse, R90, R3 ;  /* 0x0000005a59037223 */ /* 0x040fe20000000003 */
[--C-:B------:R-:W-:Y:S01]  /*b420*/  HADD2.F32 R90, -RZ, R118.reuse.H0_H0 ;  /* 0x20000076ff5a7230 */ /* 0x100fe20000004100 */
[----:B------:R-:W-:Y:S01]  /*b430*/  F2FP.F16.F32.PACK_AB R148, R2, R0 ;  /* 0x000000000294723e */ /* 0x000fe200000000ff */
[----:B------:R-:W-:Y:S01]  /*b440*/  FFMA R4, R89, R91, R4 ;  /* 0x0000005b59047223 */ /* 0x000fe20000000004 */
[----:B------:R-:W-:Y:S02]  /*b450*/  HADD2.F32 R91, -RZ, R118.H1_H1 ;  /* 0x30000076ff5b7230 */ /* 0x000fe40000004100 */
[----:B------:R-:W-:Y:S01]  /*b460*/  FMUL R6, R29, R88 ;  /* 0x000000581d067220 */ /* 0x000fe20000400000 */
[C---:B------:R-:W-:Y:S01]  /*b470*/  FFMA R5, R89.reuse, R90, R5 ;  /* 0x0000005a59057223 */ /* 0x040fe20000000005 */
[----:B------:R-:W-:Y:S01]  /*b480*/  FMUL R7, R30, R88 ;  /* 0x000000581e077220 */ /* 0x000fe20000400000 */
[----:B------:R-:W-:Y:S01]  /*b490*/  F2FP.F16.F32.PACK_AB R149, R4, R3 ;  /* 0x000000030495723e */ /* 0x000fe200000000ff */
[C---:B------:R-:W-:Y:S01]  /*b4a0*/  FFMA R6, R89.reuse, R91, R6 ;  /* 0x0000005b59067223 */ /* 0x040fe20000000006 */
[----:B------:R-:W-:Y:S02]  /*b4b0*/  HADD2.F32 R90, -RZ, R108.H0_H0 ;  /* 0x2000006cff5a7230 */ /* 0x000fe40000004100 */
[----:B------:R-:W-:Y:S01]  /*b4c0*/  FFMA R7, R89, R92, R7 ;  /* 0x0000005c59077223 */ /* 0x000fe20000000007 */
[-C--:B------:R-:W-:Y:S01]  /*b4d0*/  FMUL R8, R31, R88.reuse ;  /* 0x000000581f087220 */ /* 0x080fe20000400000 */
[----:B------:R-:W-:Y:S01]  /*b4e0*/  HADD2.F32 R92, -RZ, R109.H0_H0 ;  /* 0x2000006dff5c7230 */ /* 0x000fe20000004100 */
[----:B------:R-:W-:Y:S01]  /*b4f0*/  F2FP.F16.F32.PACK_AB R150, R6, R5 ;  /* 0x000000050696723e */ /* 0x000fe200000000ff */
[-C--:B------:R-:W-:Y:S01]  /*b500*/  FMUL R9, R32, R88.reuse ;  /* 0x0000005820097220 */ /* 0x080fe20000400000 */
[----:B------:R-:W-:Y:S01]  /*b510*/  FFMA R8, R89, R93, R8 ;  /* 0x0000005d59087223 */ /* 0x000fe20000000008 */
[----:B------:R-:W-:Y:S02]  /*b520*/  HADD2.F32 R91, -RZ, R110.H1_H1 ;  /* 0x3000006eff5b7230 */ /* 0x000fe40000004100 */
[----:B------:R-:W-:Y:S01]  /*b530*/  FMUL R10, R33, R88 ;  /* 0x00000058210a7220 */ /* 0x000fe20000400000 */
[----:B------:R-:W-:Y:S01]  /*b540*/  FFMA R9, R89, R90, R9 ;  /* 0x0000005a59097223 */ /* 0x000fe20000000009 */
[----:B------:R-:W-:Y:S01]  /*b550*/  HADD2.F32 R90, -RZ, R108.H1_H1 ;  /* 0x3000006cff5a7230 */ /* 0x000fe20000004100 */
[----:B------:R-:W-:Y:S01]  /*b560*/  F2FP.F16.F32.PACK_AB R151, R8, R7 ;  /* 0x000000070897723e */ /* 0x000fe200000000ff */
[-C--:B------:R-:W-:Y:S01]  /*b570*/  FMUL R11, R34, R88.reuse ;  /* 0x00000058220b7220 */ /* 0x080fe20000400000 */
[----:B------:R-:W-:Y:S01]  /*b580*/  FMUL R12, R35, R88 ;  /* 0x00000058230c7220 */ /* 0x000fe20000400000 */
[----:B------:R-:W-:Y:S02]  /*b590*/  HADD2.F32 R93, -RZ, R101.H1_H1 ;  /* 0x30000065ff5d7230 */ /* 0x000fe40000004100 */
[C---:B------:R-:W-:Y:S01]  /*b5a0*/  FFMA R10, R89.reuse, R90, R10 ;  /* 0x0000005a590a7223 */ /* 0x040fe2000000000a */
[----:B------:R-:W-:Y:S01]  /*b5b0*/  HADD2.F32 R90, -RZ, R109.H1_H1 ;  /* 0x3000006dff5a7230 */ /* 0x000fe20000004100 */
[----:B------:R1:W-:Y:S01]  /*b5c0*/  STSM.16.MT88.4 [R144+0x1000], R148 ;  /* 0x0010009490007844 */ /* 0x0003e20000004200 */
[C---:B------:R-:W-:Y:S01]  /*b5d0*/  FFMA R11, R89.reuse, R92, R11 ;  /* 0x0000005c590b7223 */ /* 0x040fe2000000000b */
[----:B------:R-:W-:Y:S01]  /*b5e0*/  HADD2.F32 R92, -RZ, R110.H0_H0 ;  /* 0x2000006eff5c7230 */ /* 0x000fe20000004100 */
[----:B------:R-:W-:Y:S01]  /*b5f0*/  F2FP.F16.F32.PACK_AB R152, R10, R9 ;  /* 0x000000090a98723e */ /* 0x000fe200000000ff */
[C---:B------:R-:W-:Y:S01]  /*b600*/  FFMA R12, R89.reuse, R90, R12 ;  /* 0x0000005a590c7223 */ /* 0x040fe2000000000c */
[--C-:B------:R-:W-:Y:S02]  /*b610*/  HADD2.F32 R90, -RZ, R111.reuse.H0_H0 ;  /* 0x2000006fff5a7230 */ /* 0x100fe40000004100 */
[----:B------:R-:W-:Y:S01]  /*b620*/  FMUL R17, R40, R88 ;  /* 0x0000005828117220 */ /* 0x000fe20000400000 */
[C---:B------:R-:W-:Y:S01]  /*b630*/  FFMA R13, R89.reuse, R92, R13 ;  /* 0x0000005c590d7223 */ /* 0x040fe2000000000d */
[C---:B------:R-:W-:Y:S01]  /*b640*/  FFMA R14, R89.reuse, R91, R14 ;  /* 0x0000005b590e7223 */ /* 0x040fe2000000000e */
[----:B------:R-:W-:Y:S01]  /*b650*/  HADD2.F32 R91, -RZ, R111.H1_H1 ;  /* 0x3000006fff5b7230 */ /* 0x000fe20000004100 */
[----:B------:R-:W-:Y:S01]  /*b660*/  F2FP.F16.F32.PACK_AB R153, R12, R11 ;  /* 0x0000000b0c99723e */ /* 0x000fe200000000ff */
[C---:B------:R-:W-:Y:S01]  /*b670*/  FFMA R15, R89.reuse, R90, R15 ;  /* 0x0000005a590f7223 */ /* 0x040fe2000000000f */
[--C-:B------:R-:W-:Y:S01]  /*b680*/  HADD2.F32 R90, -RZ, R100.reuse.H0_H0 ;  /* 0x20000064ff5a7230 */ /* 0x100fe20000004100 */
[----:B------:R-:W-:Y:S01]  /*b690*/  F2FP.F16.F32.PACK_AB R154, R14, R13 ;  /* 0x0000000d0e9a723e */ /* 0x000fe200000000ff */
[----:B------:R-:W-:Y:S01]  /*b6a0*/  FFMA R16, R89, R91, R16 ;  /* 0x0000005b59107223 */ /* 0x000fe20000000010 */
[----:B------:R-:W-:Y:S02]  /*b6b0*/  HADD2.F32 R91, -RZ, R100.H1_H1 ;  /* 0x30000064ff5b7230 */ /* 0x000fe40000004100 */
[----:B------:R-:W-:Y:S01]  /*b6c0*/  FMUL R18, R41, R88 ;  /* 0x0000005829127220 */ /* 0x000fe20000400000 */
[----:B------:R-:W-:Y:S02]  /*b6d0*/  HADD2.F32 R92, -RZ, R101.H0_H0 ;  /* 0x20000065ff5c7230 */ /* 0x000fe40000004100 */
[C---:B------:R-:W-:Y:S01]  /*b6e0*/  FFMA R17, R89.reuse, R90, R17 ;  /* 0x0000005a59117223 */ /* 0x040fe20000000011 */
[----:B------:R-:W-:Y:S01]  /*b6f0*/  F2FP.F16.F32.PACK_AB R155, R16, R15 ;  /* 0x0000000f109b723e */ /* 0x000fe200000000ff */
[----:B------:R-:W-:Y:S01]  /*b700*/  FFMA R18, R89, R91, R18 ;  /* 0x0000005b59127223 */ /* 0x000fe20000000012 */
[-C--:B------:R-:W-:Y:S01]  /*b710*/  FMUL R19, R42, R88.reuse ;  /* 0x000000582a137220 */ /* 0x080fe20000400000 */
[----:B------:R-:W-:Y:S01]  /*b720*/  FMUL R20, R43, R88 ;  /* 0x000000582b147220 */ /* 0x000fe20000400000 */
[--C-:B------:R-:W-:Y:S01]  /*b730*/  HADD2.F32 R90, -RZ, R102.reuse.H0_H0 ;  /* 0x20000066ff5a7230 */ /* 0x100fe20000004100 */
[----:B------:R2:W-:Y:S01]  /*b740*/  STSM.16.MT88.4 [R144+0x1800], R152 ;  /* 0x0018009890007844 */ /* 0x0005e20000004200 */
[----:B------:R-:W-:Y:S01]  /*b750*/  F2FP.F16.F32.PACK_AB R156, R18, R17 ;  /* 0x00000011129c723e */ /* 0x000fe200000000ff */
[C---:B------:R-:W-:Y:S01]  /*b760*/  FFMA R19, R89.reuse, R92, R19 ;  /* 0x0000005c59137223 */ /* 0x040fe20000000013 */
[----:B------:R-:W-:Y:S01]  /*b770*/  FFMA R20, R89, R93, R20 ;  /* 0x0000005d59147223 */ /* 0x000fe20000000014 */
[-C--:B------:R-:W-:Y:S01]  /*b780*/  FMUL R21, R44, R88.reuse ;  /* 0x000000582c157220 */ /* 0x080fe20000400000 */
[----:B------:R-:W-:Y:S02]  /*b790*/  HADD2.F32 R91, -RZ, R102.H1_H1 ;  /* 0x30000066ff5b7230 */ /* 0x000fe40000004100 */
[----:B------:R-:W-:Y:S01]  /*b7a0*/  FMUL R22, R45, R88 ;  /* 0x000000582d167220 */ /* 0x000fe20000400000 */
[--C-:B------:R-:W-:Y:S01]  /*b7b0*/  HADD2.F32 R92, -RZ, R103.reuse.H0_H0 ;  /* 0x20000067ff5c7230 */ /* 0x100fe20000004100 */
        /* <DEDUP_REMOVED lines=18> */
[----:B------:R-:W-:Y:S01]  /*b8e0*/  HADD2.F32 R93, -RZ, R97.H1_H1 ;  /* 0x30000061ff5d7230 */ /* 0x000fe20000004100 */
[----:B------:R3:W-:Y:S01]  /*b8f0*/  STSM.16.MT88.4 [R144+0x2000], R156 ;  /* 0x0020009c90007844 */ /* 0x0007e20000004200 */
[----:B------:R-:W-:Y:S01]  /*b900*/  FMUL R28, R51, R88 ;  /* 0x00000058331c7220 */ /* 0x000fe20000400000 */
[--C-:B------:R-:W-:Y:S01]  /*b910*/  HADD2.F32 R90, -RZ, R98.reuse.H0_H0 ;  /* 0x20000062ff5a7230 */ /* 0x100fe20000004100 */
[----:B-1----:R-:W-:Y:S01]  /*b920*/  F2FP.F16.F32.PACK_AB R148, R26, R25 ;  /* 0x000000191a94723e */ /* 0x002fe200000000ff */
[C---:B------:R-:W-:Y:S01]  /*b930*/  FFMA R27, R89.reuse, R92, R27 ;  /* 0x0000005c591b7223 */ /* 0x040fe2000000001b */
[----:B------:R-:W-:Y:S01]  /*b940*/  FFMA R28, R89, R93, R28 ;  /* 0x0000005d591c7223 */ /* 0x000fe2000000001c */
[-C--:B------:R-:W-:Y:S01]  /*b950*/  FMUL R29, R52, R88.reuse ;  /* 0x00000058341d7220 */ /* 0x080fe20000400000 */
[-C--:B------:R-:W-:Y:S01]  /*b960*/  FMUL R30, R53, R88.reuse ;  /* 0x00000058351e7220 */ /* 0x080fe20000400000 */
[--C-:B------:R-:W-:Y:S02]  /*b970*/  HADD2.F32 R92, -RZ, R99.reuse.H0_H0 ;  /* 0x20000063ff5c7230 */ /* 0x100fe40000004100 */
[----:B------:R-:W-:Y:S01]  /*b980*/  FMUL R31, R54, R88 ;  /* 0x00000058361f7220 */ /* 0x000fe20000400000 */
[----:B------:R-:W-:Y:S01]  /*b990*/  F2FP.F16.F32.PACK_AB R149, R28, R27 ;  /* 0x0000001b1c95723e */ /* 0x000fe200000000ff */
[----:B------:R-:W-:Y:S01]  /*b9a0*/  FFMA R29, R89, R90, R29 ;  /* 0x0000005a591d7223 */ /* 0x000fe2000000001d */
[----:B------:R-:W-:Y:S02]  /*b9b0*/  HADD2.F32 R90, -RZ, R98.H1_H1 ;  /* 0x30000062ff5a7230 */ /* 0x000fe40000004100 */
[-C--:B------:R-:W-:Y:S01]  /*b9c0*/  FMUL R32, R55, R88.reuse ;  /* 0x0000005837207220 */ /* 0x080fe20000400000 */
[----:B------:R-:W-:Y:S02]  /*b9d0*/  HADD2.F32 R91, -RZ, R99.H1_H1 ;  /* 0x30000063ff5b7230 */ /* 0x000fe40000004100 */
[-C--:B------:R-:W-:Y:S01]  /*b9e0*/  FMUL R56, R56, R88.reuse ;  /* 0x0000005838387220 */ /* 0x080fe20000400000 */
[----:B------:R-:W-:Y:S01]  /*b9f0*/  FMUL R57, R57, R88 ;  /* 0x0000005839397220 */ /* 0x000fe20000400000 */
[C---:B------:R-:W-:Y:S01]  /*ba00*/  FFMA R30, R89.reuse, R90, R30 ;  /* 0x0000005a591e7223 */ /* 0x040fe2000000001e */
[--C-:B------:R-:W-:Y:S02]  /*ba10*/  HADD2.F32 R90, -RZ, R104.reuse.H0_H0 ;  /* 0x20000068ff5a7230 */ /* 0x100fe40000004100 */
[C---:B------:R-:W-:Y:S01]  /*ba20*/  FFMA R31, R89.reuse, R92, R31 ;  /* 0x0000005c591f7223 */ /* 0x040fe2000000001f */
[C---:B------:R-:W-:Y:S01]  /*ba30*/  FFMA R32, R89.reuse, R91, R32 ;  /* 0x0000005b59207223 */ /* 0x040fe20000000020 */
[----:B------:R-:W-:Y:S01]  /*ba40*/  HADD2.F32 R92, -RZ, R104.H1_H1 ;  /* 0x30000068ff5c7230 */ /* 0x000fe20000004100 */
[----:B------:R-:W-:Y:S01]  /*ba50*/  F2FP.F16.F32.PACK_AB R150, R30, R29 ;  /* 0x0000001d1e96723e */ /* 0x000fe200000000ff */
[--C-:B------:R-:W-:Y:S02]  /*ba60*/  HADD2.F32 R91, -RZ, R105.reuse.H0_H0 ;  /* 0x20000069ff5b7230 */ /* 0x100fe40000004100 */
[C---:B------:R-:W-:Y:S01]  /*ba70*/  FFMA R56, R89.reuse, R90, R56 ;  /* 0x0000005a59387223 */ /* 0x040fe20000000038 */
[----:B------:R-:W-:Y:S01]  /*ba80*/  F2FP.F16.F32.PACK_AB R151, R32, R31 ;  /* 0x0000001f2097723e */ /* 0x000fe200000000ff */
[----:B------:R-:W-:Y:S01]  /*ba90*/  FFMA R57, R89, R92, R57 ;  /* 0x0000005c59397223 */ /* 0x000fe20000000039 */
[-C--:B------:R-:W-:Y:S01]  /*baa0*/  FMUL R58, R58, R88.reuse ;  /* 0x000000583a3a7220 */ /* 0x080fe20000400000 */
[----:B------:R-:W-:Y:S02]  /*bab0*/  HADD2.F32 R90, -RZ, R105.H1_H1 ;  /* 0x30000069ff5a7230 */ /* 0x000fe40000004100 */
[----:B------:R-:W-:Y:S01]  /*bac0*/  FMUL R59, R59, R88 ;  /* 0x000000583b3b7220 */ /* 0x000fe20000400000 */
[----:B------:R1:W-:Y:S01]  /*bad0*/  STSM.16.MT88.4 [R144+0x2800], R148 ;  /* 0x0028009490007844 */ /* 0x0003e20000004200 */
[----:B--2---:R-:W-:Y:S01]  /*bae0*/  F2FP.F16.F32.PACK_AB R152, R57, R56 ;  /* 0x000000383998723e */ /* 0x004fe200000000ff */
[C---:B------:R-:W-:Y:S01]  /*baf0*/  FFMA R58, R89.reuse, R91, R58 ;  /* 0x0000005b593a7223 */ /* 0x040fe2000000003a */
[--C-:B------:R-:W-:Y:S02]  /*bb00*/  HADD2.F32 R91, -RZ, R106.reuse.H0_H0 ;  /* 0x2000006aff5b7230 */ /* 0x100fe40000004100 */
        /* <DEDUP_REMOVED lines=26> */
[----:B---3--:R-:W-:Y:S01]  /*bcb0*/  F2FP.F16.F32.PACK_AB R156, R65, R64 ;  /* 0x00000040419c723e */ /* 0x008fe200000000ff */
        /* <DEDUP_REMOVED lines=12> */
[-C--:B------:R-:W-:Y:S01]  /*bd80*/  FMUL R71, R71, R88.reuse ;  /* 0x0000005847477220 */ /* 0x080fe20000400000 */
[----:B------:R-:W-:Y:S01]  /*bd90*/  FMUL R72, R72, R88 ;  /* 0x0000005848487220 */ /* 0x000fe20000400000 */
[----:B------:R-:W-:Y:S01]  /*bda0*/  F2FP.F16.F32.PACK_AB R158, R69, R68 ;  /* 0x00000044459e723e */ /* 0x000fe200000000ff */
[C---:B------:R-:W-:Y:S01]  /*bdb0*/  FFMA R70, R89.reuse, R91, R70 ;  /* 0x0000005b59467223 */ /* 0x040fe20000000046 */
[--C-:B------:R-:W-:Y:S02]  /*bdc0*/  HADD2.F32 R91, -RZ, R120.reuse.H0_H0 ;  /* 0x20000078ff5b7230 */ /* 0x100fe40000004100 */
[----:B------:R-:W-:Y:S01]  /*bdd0*/  FFMA R71, R89, R90, R71 ;  /* 0x0000005a59477223 */ /* 0x000fe20000000047 */
[----:B------:R-:W-:Y:S02]  /*bde0*/  HADD2.F32 R92, -RZ, R120.H1_H1 ;  /* 0x30000078ff5c7230 */ /* 0x000fe40000004100 */
[----:B------:R-:W-:Y:S01]  /*bdf0*/  FMUL R73, R73, R88 ;  /* 0x0000005849497220 */ /* 0x000fe20000400000 */
[--C-:B------:R-:W-:Y:S02]  /*be00*/  HADD2.F32 R93, -RZ, R121.reuse.H0_H0 ;  /* 0x20000079ff5d7230 */ /* 0x100fe40000004100 */
[----:B------:R-:W-:Y:S01]  /*be10*/  FFMA R72, R89, R91, R72 ;  /* 0x0000005b59487223 */ /* 0x000fe20000000048 */
[----:B------:R-:W-:Y:S01]  /*be20*/  F2FP.F16.F32.PACK_AB R159, R71, R70 ;  /* 0x00000046479f723e */ /* 0x000fe200000000ff */
[----:B------:R-:W-:Y:S01]  /*be30*/  FFMA R73, R89, R92, R73 ;  /* 0x0000005c59497223 */ /* 0x000fe20000000049 */
[-C--:B------:R-:W-:Y:S01]  /*be40*/  FMUL R74, R74, R88.reuse ;  /* 0x000000584a4a7220 */ /* 0x080fe20000400000 */
[----:B------:R-:W-:Y:S02]  /*be50*/  HADD2.F32 R90, -RZ, R121.H1_H1 ;  /* 0x30000079ff5a7230 */ /* 0x000fe40000004100 */
[----:B------:R-:W-:Y:S01]  /*be60*/  FMUL R75, R75, R88 ;  /* 0x000000584b4b7220 */ /* 0x000fe20000400000 */
[----:B------:R1:W-:Y:S01]  /*be70*/  STSM.16.MT88.4 [R165+0x1800], R156 ;  /* 0x0018009ca5007844 */ /* 0x0003e20000004200 */
[----:B------:R-:W-:Y:S01]  /*be80*/  F2FP.F16.F32.PACK_AB R160, R73, R72 ;  /* 0x0000004849a0723e */ /* 0x000fe200000000ff */
[C---:B------:R-:W-:Y:S01]  /*be90*/  FFMA R74, R89.reuse, R93, R74 ;  /* 0x0000005d594a7223 */ /* 0x040fe2000000004a */
[----:B------:R-:W-:Y:S01]  /*bea0*/  FFMA R75, R89, R90, R75 ;  /* 0x0000005a594b7223 */ /* 0x000fe2000000004b */
[--C-:B------:R-:W-:Y:S02]  /*beb0*/  HADD2.F32 R91, -RZ, R122.reuse.H0_H0 ;  /* 0x2000007aff5b7230 */ /* 0x100fe40000004100 */
        /* <DEDUP_REMOVED lines=10> */
[--C-:B------:R-:W-:Y:S02]  /*bf60*/  HADD2.F32 R90, -RZ, R124.reuse.H0_H0 ;  /* 0x2000007cff5a7230 */ /* 0x100fe40000004100 */
[C---:B------:R-:W-:Y:S01]  /*bf70*/  FFMA R78, R89.reuse, R93, R78 ;  /* 0x0000005d594e7223 */ /* 0x040fe2000000004e */
[----:B------:R-:W-:Y:S01]  /*bf80*/  FMUL R80, R80, R88 ;  /* 0x0000005850507220 */ /* 0x000fe20000400000 */
[----:B------:R-:W-:Y:S01]  /*bf90*/  FFMA R79, R89, R92, R79 ;  /* 0x0000005c594f7223 */ /* 0x000fe2000000004f */
[----:B------:R-:W-:Y:S02]  /*bfa0*/  HADD2.F32 R92, -RZ, R124.H1_H1 ;  /* 0x3000007cff5c7230 */ /* 0x000fe40000004100 */
[-C--:B------:R-:W-:Y:S01]  /*bfb0*/  FMUL R81, R81, R88.reuse ;  /* 0x0000005851517220 */ /* 0x080fe20000400000 */
[--C-:B------:R-:W-:Y:S02]  /*bfc0*/  HADD2.F32 R91, -RZ, R125.reuse.H0_H0 ;  /* 0x2000007dff5b7230 */ /* 0x100fe40000004100 */
[----:B------:R-:W-:Y:S01]  /*bfd0*/  FMUL R82, R82, R88 ;  /* 0x0000005852527220 */ /* 0x000fe20000400000 */
[C---:B------:R-:W-:Y:S01]  /*bfe0*/  FFMA R80, R89.reuse, R90, R80 ;  /* 0x0000005a59507223 */ /* 0x040fe20000000050 */
[C---:B------:R-:W-:Y:S01]  /*bff0*/  FFMA R81, R89.reuse, R92, R81 ;  /* 0x0000005c59517223 */ /* 0x040fe20000000051 */
[----:B------:R-:W-:Y:S02]  /*c000*/  HADD2.F32 R90, -RZ, R125.H1_H1 ;  /* 0x3000007dff5a7230 */ /* 0x000fe40000004100 */
[----:B------:R-:W-:Y:S01]  /*c010*/  FFMA R82, R89, R91, R82 ;  /* 0x0000005b59527223 */ /* 0x000fe20000000052 */
[-C--:B------:R-:W-:Y:S01]  /*c020*/  FMUL R83, R83, R88.reuse ;  /* 0x0000005853537220 */ /* 0x080fe20000400000 */
[--C-:B------:R-:W-:Y:S02]  /*c030*/  HADD2.F32 R91, -RZ, R126.reuse.H0_H0 ;  /* 0x2000007eff5b7230 */ /* 0x100fe40000004100 */
[-C--:B------:R-:W-:Y:S01]  /*c040*/  FMUL R84, R84, R88.reuse ;  /* 0x0000005854547220 */ /* 0x080fe20000400000 */
[----:B------:R-:W-:Y:S02]  /*c050*/  HADD2.F32 R92, -RZ, R126.H1_H1 ;  /* 0x3000007eff5c7230 */ /* 0x000fe40000004100 */
[-C--:B------:R-:W-:Y:S01]  /*c060*/  FMUL R85, R85, R88.reuse ;  /* 0x0000005855557220 */ /* 0x080fe20000400000 */
[--C-:B------:R-:W-:Y:S02]  /*c070*/  HADD2.F32 R93, -RZ, R127.reuse.H0_H0 ;  /* 0x2000007fff5d7230 */ /* 0x100fe40000004100 */
[----:B------:R-:W-:Y:S01]  /*c080*/  FMUL R86, R86, R88 ;  /* 0x0000005856567220 */ /* 0x000fe20000400000 */
[----:B------:R-:W-:Y:S02]  /*c090*/  HADD2.F32 R94, -RZ, R127.H1_H1 ;  /* 0x3000007fff5e7230 */ /* 0x000fe40000004100 */
[----:B------:R-:W-:Y:S01]  /*c0a0*/  FFMA R83, R89, R90, R83 ;  /* 0x0000005a59537223 */ /* 0x000fe20000000053 */
[----:B------:R-:W-:Y:S01]  /*c0b0*/  FMUL R87, R87, R88 ;  /* 0x0000005857577220 */ /* 0x000fe20000400000 */
[C---:B------:R-:W-:Y:S01]  /*c0c0*/  FFMA R84, R89.reuse, R91, R84 ;  /* 0x0000005b59547223 */ /* 0x040fe20000000054 */
[C---:B------:R-:W-:Y:S01]  /*c0d0*/  FFMA R85, R89.reuse, R92, R85 ;  /* 0x0000005c59557223 */ /* 0x040fe20000000055 */
[C---:B------:R-:W-:Y:S01]  /*c0e0*/  FFMA R86, R89.reuse, R93, R86 ;  /* 0x0000005d59567223 */ /* 0x040fe20000000056 */
[----:B------:R-:W-:Y:S01]  /*c0f0*/  FFMA R87, R89, R94, R87 ;  /* 0x0000005e59577223 */ /* 0x000fe20000000057 */
[----:B------:R-:W-:Y:S01]  /*c100*/  F2FP.F16.F32.PACK_AB R162, R77, R76 ;  /* 0x0000004c4da2723e */ /* 0x000fe200000000ff */
[----:B------:R-:W-:Y:S01]  /*c110*/  BSSY.RECONVERGENT B0, `(.L_x_158) ;  /* 0x000001c000007945 */ /* 0x000fe20003800200 */
[----:B------:R-:W-:Y:S02]  /*c120*/  F2FP.F16.F32.PACK_AB R163, R79, R78 ;  /* 0x0000004e4fa3723e */ /* 0x000fe400000000ff */
[----:B------:R-:W-:Y:S02]  /*c130*/  F2FP.F16.F32.PACK_AB R36, R81, R80 ;  /* 0x000000505124723e */ /* 0x000fe400000000ff */
[----:B------:R-:W-:Y:S01]  /*c140*/  F2FP.F16.F32.PACK_AB R37, R83, R82 ;  /* 0x000000525325723e */ /* 0x000fe200000000ff */
[----:B------:R1:W-:Y:S01]  /*c150*/  STSM.16.MT88.4 [R165+0x2000], R160 ;  /* 0x002000a0a5007844 */ /* 0x0003e20000004200 */
[----:B------:R-:W-:Y:S02]  /*c160*/  F2FP.F16.F32.PACK_AB R38, R85, R84 ;  /* 0x000000545526723e */ /* 0x000fe400000000ff */
[----:B------:R-:W-:Y:S02]  /*c170*/  F2FP.F16.F32.PACK_AB R39, R87, R86 ;  /* 0x000000565727723e */ /* 0x000fe400000000ff */
[----:B------:R-:W-:Y:S03]  /*c180*/  ISETP.NE.AND P0, PT, R147, RZ, PT ;  /* 0x000000ff9300720c */ /* 0x000fe60003f05270 */
[----:B------:R1:W-:Y:S01]  /*c190*/  STSM.16.MT88.4 [R165+0x2800], R36 ;  /* 0x00280024a5007844 */ /* 0x0003e20000004200 */
[----:B------:R-:W-:Y:S01]  /*c1a0*/  @!PT LDS RZ, [RZ] ;  /* 0x00000000fffff984 */ /* 0x000fe20000000800 */
[----:B------:R-:W-:Y:S01]  /*c1b0*/  @!PT LDS RZ, [RZ] ;  /* 0x00000000fffff984 */ /* 0x000fe20000000800 */
[----:B------:R-:W-:Y:S01]  /*c1c0*/  @!PT LDS RZ, [RZ] ;  /* 0x00000000fffff984 */ /* 0x000fe20000000800 */
[----:B------:R-:W-:Y:S01]  /*c1d0*/  @!PT LDS RZ, [RZ] ;  /* 0x00000000fffff984 */ /* 0x000fe20000000800 */
[----:B------:R2:W-:Y:S07]  /*c1e0*/  MEMBAR.ALL.CTA ;  /* 0x0000000000007992 */ /* 0x0005ee0000008000 */
[----:B--2---:R-:W2:Y:S02]  /*c1f0*/  FENCE.VIEW.ASYNC.S ;  /* 0x00000000000073c6 */ /* 0x004ea40000000000 */
[----:B--2---:R-:W-:Y:S06]  /*c200*/  BAR.SYNC.DEFER_BLOCKING 0x1, 0x80 ;  /* 0x0042000000007b1d */ /* 0x004fec0000010000 */
[----:B------:R-:W-:Y:S05]  /*c210*/  @!P0 BRA `(.L_x_159) ;  /* 0x00000000002c8947 */ /* 0x000fea0003800000 */
[----:B------:R-:W-:Y:S02]  /*c220*/  UIADD3 UR7, UPT, UPT, UR43, 0x1000, URZ ;  /* 0x000010002b077890 */ /* 0x000fe4000fffe0ff */
[----:B------:R-:W-:Y:S02]  /*c230*/  UIADD3 UR5, UPT, UPT, UR41, 0x40, URZ ;  /* 0x0000004029057890 */ /* 0x000fe4000fffe0ff */
[----:B------:R-:W-:Y:S02]  /*c240*/  UIADD3 UR4, UPT, UPT, UR43, 0x3000, URZ ;  /* 0x000030002b047890 */ /* 0x000fe4000fffe0ff */
[----:B------:R-:W-:Y:S01]  /*c250*/  MOV R129, UR7 ;  /* 0x0000000700817c02 */ /* 0x000fe20008000f00 */
[----:B------:R-:W-:Y:S03]  /*c260*/  UMOV UR6, UR42 ;  /* 0x0000002a00067c82 */ /* 0x000fe60008000000 */
[----:B------:R-:W-:Y:S11]  /*c270*/  R2UR UR40, R129 ;  /* 0x00000000812872ca */ /* 0x000ff600000e0000 */
[----:B------:R-:W-:Y:S02]  /*c280*/  @!UPT UIADD3 URZ, UPT, UPT, URZ, URZ, URZ ;  /* 0x000000fffffff290 */ /* 0x000fe4000fffe0ff */
[----:B------:R2:W-:Y:S01]  /*c290*/  UTMASTG.2D [UR40], [UR56] ;  /* 0x00000028380073b5 */ /* 0x0005e20008008000 */
[----:B------:R2:W-:Y:S01]  /*c2a0*/  UTMASTG.2D [UR4], [UR56] ;  /* 0x00000004380073b5 */ /* 0x0005e20008008000 */
[----:B------:R0:W-:Y:S01]  /*c2b0*/  UTMACMDFLUSH ;  /* 0x00000000000079b7 */ /* 0x0001e20000000000 */
[----:B--2---:R-:W-:Y:S04]  /*c2c0*/  DEPBAR.LE SB0, 0x1 ;  /* 0x000080400000791a */ /* 0x004fe80000000000 */
.L_x_159:
[----:B------:R-:W-:Y:S05]  /*c2d0*/  BSYNC.RECONVERGENT B0 ;  /* 0x0000000000007941 */ /* 0x000fea0003800200 */
.L_x_158:
[----:B------:R-:W-:Y:S01]  /*c2e0*/  UISETP.NE.AND UP1, UPT, UR54, URZ, UPT ;  /* 0x000000ff3600728c */ /* 0x000fe2000bf25270 */
[----:B------:R-:W-:Y:S01]  /*c2f0*/  BAR.SYNC.DEFER_BLOCKING 0x1, 0x80 ;  /* 0x0042000000007b1d */ /* 0x000fe20000010000 */
[----:B------:R-:W-:Y:S01]  /*c300*/  SHF.L.U32 R0, R138, 0x1f, RZ ;  /* 0x0000001f8a007819 */ /* 0x000fe200000006ff */
[----:B-1----:R-:W-:Y:S03]  /*c310*/  IMAD R148, R141, 0x2, R164 ;  /* 0x000000028d947824 */ /* 0x002fe600078e02a4 */
[----:B------:R-:W-:Y:S05]  /*c320*/  PLOP3.LUT P0, PT, PT, PT, UP1, 0x80, 0x8 ;  /* 0x000000000008781c */ /* 0x000fea0003f0f018 */
[----:B------:R-:W-:Y:S04]  /*c330*/  @UP1 ULEA UR4, UR53, UR43, 0x3 ;  /* 0x0000002b35041291 */ /* 0x000fe8000f8e18ff */
[----:B------:R-:W-:Y:S04]  /*c340*/  @UP1 UIADD3 UR4, UPT, UPT, UR4, 0x60, URZ ;  /* 0x0000006004041890 */ /* 0x000fe8000fffe0ff */
[----:B------:R-:W-:Y:S09]  /*c350*/  @UP1 UPRMT UR4, UR52, 0x654, UR4 ;  /* 0x0000065434041896 */ /* 0x000ff20008000004 */
[----:B------:R-:W-:Y:S01]  /*c360*/  @P0 SYNCS.ARRIVE.TRANS64.RED.A1T0 RZ, [UR4], RZ ;  /* 0x000000ffffff09a7 */ /* 0x000fe20008100404 */
[----:B------:R-:W-:Y:S01]  /*c370*/  @UP1 UIADD3 UR4, UPT, UPT, UR53, 0x1, URZ ;  /* 0x0000000135041890 */ /* 0x000fe2000fffe0ff */
[----:B------:R-:W-:Y:S01]  /*c380*/  BSSY B0, `(.L_x_160) ;  /* 0x0000008000007945 */ /* 0x000fe20003800000 */
[----:B------:R-:W-:Y:S02]  /*c390*/  FSETP.NEU.AND P0, PT, R89, RZ, PT ;  /* 0x000000ff5900720b */ /* 0x000fe40003f0d000 */
[----:B------:R-:W-:Y:S01]  /*c3a0*/  @UP1 UISETP.NE.AND UP0, UPT, UR4, 0x4, UPT ;  /* 0x000000040400188c */ /* 0x000fe2000bf05270 */
[----:B------:R-:W1:Y:S03]  /*c3b0*/  SYNCS.PHASECHK.TRANS64.TRYWAIT P1, [UR43+0x48], R0 ;  /* 0x00004800ff0075a7 */ /* 0x000e66000802112b */
[----:B------:R-:W-:Y:S01]  /*c3c0*/  @UP1 USEL UR53, UR4, URZ, UP0 ;  /* 0x000000ff04351287 */ /* 0x000fe20008000000 */
[----:B-1----:R-:W-:Y:S11]  /*c3d0*/  @P1 BRA `(.L_x_161) ;  /* 0x0000000000081947 */ /* 0x002ff60003800000 */
[----:B------:R-:W1:Y:S02]  /*c3e0*/  SYNCS.PHASECHK.TRANS64.TRYWAIT P1, [UR43+0x48], R0 ;  /* 0x00004800ff0075a7 */ /* 0x000e64000802112b */
[----:B-1----:R-:W-:Y:S05]  /*c3f0*/  @!P1 BRA `(.L_x_162) ;  /* 0x0000007c00409947 */ /* 0x002fea0003800000 */
.L_x_161:
[----:B------:R-:W-:Y:S05]  /*c400*/  BSYNC B0 ;  /* 0x0000000000007941 */ /* 0x000fea0003800000 */
.L_x_160:
[----:B------:R-:W-:Y:S05]  /*c410*/  @P0 WARPSYNC.ALL ;  /* 0x0000000000000948 */ /* 0x000fea0003800000 */
[----:B------:R2:W3:Y:S01]  /*c420*/  @P0 LDSM.16.MT88.4 R116, [R139+UR43+0x5000] ;  /* 0x0050002b8b74083b */ /* 0x0004e20008004200 */
[----:B------:R-:W-:Y:S02]  /*c430*/  ISETP.GE.AND P1, PT, R146, 0x1, PT ;  /* 0x000000019200780c */ /* 0x000fe40003f26270 */
[----:B------:R-:W-:Y:S02]  /*c440*/  CS2R R54, SRZ ;  /* 0x0000000000367805 */ /* 0x000fe4000001ff00 */
[----:B------:R-:W-:Y:S01]  /*c450*/  CS2R R52, SRZ ;  /* 0x0000000000347805 */ /* 0x000fe2000001ff00 */
[----:B------:R2:W1:Y:S01]  /*c460*/  @P0 LDSM.16.MT88.4 R108, [R139+UR43+0x5800] ;  /* 0x0058002b8b6c083b */ /* 0x0004620008004200 */
[----:B------:R-:W-:Y:S02]  /*c470*/  CS2R R50, SRZ ;  /* 0x0000000000327805 */ /* 0x000fe4000001ff00 */
        /* <DEDUP_REMOVED lines=10> */
[----:B------:R2:W1:Y:S01]  /*c520*/  @P0 LDSM.16.MT88.4 R104, [R148+0x4000] ;  /* 0x004000009468083b */ /* 0x0004620000004200 */
        /* <DEDUP_REMOVED lines=24> */
[----:B--23--:R-:W-:Y:S06]  /*c6b0*/  @!P1 BRA `(.L_x_163) ;  /* 0x0000000000c49947 */ /* 0x00cfec0003800000 */
[----:B-1----:R-:W-:Y:S05]  /*c6c0*/  VIADD R3, R95, 0x40 ;  /* 0x000000405f037836 */ /* 0x002fea0000000000 */
[----:B------:R-:W-:Y:S04]  /*c6d0*/  SHF.R.U32.HI R3, RZ, 0x15, R3 ;  /* 0x00000015ff037819 */ /* 0x000fe80000011603 */
[----:B------:R-:W-:Y:S11]  /*c6e0*/  LOP3.LUT P0, RZ, R3, 0x3, R128, 0x48, !PT ;  /* 0x0000000303ff7812 */ /* 0x000ff60007804880 */
[----:B------:R-:W-:Y:S02]  /*c6f0*/  @!UPT UIADD3 URZ, UPT, UPT, URZ, URZ, URZ ;  /* 0x000000fffffff290 */ /* 0x000fe4000fffe0ff */
[----:B------:R-:W-:Y:S05]  /*c700*/  @!P0 BRA `(.L_x_164) ;  /* 0x0000000000408947 */ /* 0x000fea0003800000 */
[----:B------:R-:W1:Y:S01]  /*c710*/  LDCU.64 UR8, c[0x4][0x70] ;  /* 0x01000e00ff0877ac */ /* 0x000e620008000a00 */
[----:B------:R-:W-:Y:S01]  /*c720*/  MOV R3, 0x0 ;  /* 0x0000000000037802 */ /* 0x000fe20000000f00 */
[----:B------:R-:W-:Y:S02]  /*c730*/  HFMA2 R12, -RZ, RZ, 0, 5.9604644775390625e-08 ;  /* 0x00000001ff0c7431 */ /* 0x000fe400000001ff */
[----:B------:R-:W-:Y:S02]  /*c740*/  IMAD.MOV.U32 R8, RZ, RZ, 0x192 ;  /* 0x00000192ff087424 */ /* 0x000fe400078e00ff */
[----:B------:R-:W-:Y:S01]  /*c750*/  IMAD.MOV.U32 R13, RZ, RZ, RZ ;  /* 0x000000ffff0d7224 */ /* 0x000fe200078e00ff */
[----:B------:R-:W2:Y:S01]  /*c760*/  LDCU.64 UR6, c[0x4][0x78] ;  /* 0x01000f00ff0677ac */ /* 0x000ea20008000a00 */
[----:B------:R-:W3:Y:S01]  /*c770*/  LDC.64 R2, c[0x4][R3] ;  /* 0x0100000003027b82 */ /* 0x000ee20000000a00 */
[----:B------:R-:W5:Y:S01]  /*c780*/  LDCU.64 UR4, c[0x4][0x10] ;  /* 0x01000200ff0477ac */ /* 0x000f620008000a00 */
[----:B-1----:R-:W-:Y:S01]  /*c790*/  MOV R5, UR9 ;  /* 0x0000000900057c02 */ /* 0x002fe20008000f00 */
[----:B------:R-:W-:Y:S01]  /*c7a0*/  IMAD.U32 R4, RZ, RZ, UR8 ;  /* 0x00000008ff047e24 */ /* 0x000fe2000f8e00ff */
[----:B--2---:R-:W-:Y:S01]  /*c7b0*/  MOV R7, UR7 ;  /* 0x0000000700077c02 */ /* 0x004fe20008000f00 */
[----:B------:R-:W-:Y:S01]  /*c7c0*/  IMAD.U32 R6, RZ, RZ, UR6 ;  /* 0x00000006ff067e24 */ /* 0x000fe2000f8e00ff */
[----:B-----5:R-:W-:Y:S01]  /*c7d0*/  MOV R11, UR5 ;  /* 0x00000005000b7c02 */ /* 0x020fe20008000f00 */
[----:B------:R-:W-:Y:S02]  /*c7e0*/  IMAD.U32 R10, RZ, RZ, UR4 ;  /* 0x00000004ff0a7e24 */ /* 0x000fe4000f8e00ff */
[----:B------:R-:W-:Y:S07]  /*c7f0*/  LEPC R20, `(.L_x_164) ;  /* 0x000000001014794e */ /* 0x000fee0000000000 */
[----:B---34-:R-:W-:Y:S05]  /*c800*/  CALL.ABS.NOINC R2 ;  /* 0x0000000002007343 */ /* 0x018fea0003c00000 */
.L_x_164:
[----:B------:R-:W-:Y:S05]  /*c810*/  WARPSYNC.ALL ;  /* 0x0000000000007948 */ /* 0x000fea0003800000 */
[C---:B------:R-:W-:Y:S01]  /*c820*/  R2UR UR4, R95.reuse ;  /* 0x000000005f0472ca */ /* 0x040fe200000e0000 */
[----:B------:R-:W-:Y:S05]  /*c830*/  VIADD R3, R95, 0x100040 ;  /* 0x001000405f037836 */ /* 0x000fea0000000000 */
[----:B------:R-:W-:Y:S04]  /*c840*/  SHF.R.U32.HI R3, RZ, 0x15, R3 ;  /* 0x00000015ff037819 */ /* 0x000fe80000011603 */
[----:B------:R-:W-:Y:S03]  /*c850*/  LOP3.LUT P0, RZ, R3, 0x3, R128, 0x48, !PT ;  /* 0x0000000303ff7812 */ /* 0x000fe60007804880 */
[----:B------:R-:W1:Y:S10]  /*c860*/  LDTM.16dp256bit.x8 R24, tmem[UR4+0x40] ;  /* 0x00004004001879ee */ /* 0x000e7400081a0000 */
[----:B-1----:R-:W-:Y:S05]  /*c870*/  @!P0 BRA `(.L_x_165) ;  /* 0x0000000000408947 */ /* 0x002fea0003800000 */
        /* <DEDUP_REMOVED lines=16> */
.L_x_165:
[----:B------:R-:W-:Y:S05]  /*c980*/  WARPSYNC.ALL ;  /* 0x0000000000007948 */ /* 0x000fea0003800000 */
[----:B------:R-:W-:Y:S11]  /*c990*/  R2UR UR4, R95 ;  /* 0x000000005f0472ca */ /* 0x000ff600000e0000 */
[----:B------:R-:W-:Y:S02]  /*c9a0*/  @!UPT UIADD3 URZ, UPT, UPT, URZ, URZ, URZ ;  /* 0x000000fffffff290 */ /* 0x000fe4000fffe0ff */
[----:B------:R-:W2:Y:S02]  /*c9b0*/  LDTM.16dp256bit.x8 R56, tmem[UR4+0x100040] ;  /* 0x10004004003879ee */ /* 0x000ea400081a0000 */
[----:B--2---:R-:W-:Y:S01]  /*c9c0*/  NOP ;  /* 0x0000000000007918 */ /* 0x004fe20000000000 */
.L_x_163:
[--C-:B------:R-:W-:Y:S01]  /*c9d0*/  HADD2.F32 R4, -RZ, R116.reuse.H0_H0 ;  /* 0x20000074ff047230 */ /* 0x100fe20000004100 */
[----:B------:R-:W-:Y:S05]  /*c9e0*/  WARPSYNC.ALL ;  /* 0x0000000000007948 */ /* 0x000fea0003800000 */
[-C--:B-1----:R-:W-:Y:S01]  /*c9f0*/  FMUL R0, R24, R88.reuse ;  /* 0x0000005818007220 */ /* 0x082fe20000400000 */
[----:B------:R-:W-:Y:S02]  /*ca00*/  HADD2.F32 R5, -RZ, R116.H1_H1 ;  /* 0x30000074ff057230 */ /* 0x000fe40000004100 */
[----:B------:R-:W-:Y:S01]  /*ca10*/  FMUL R2, R25, R88 ;  /* 0x0000005819027220 */ /* 0x000fe20000400000 */
[--C-:B------:R-:W-:Y:S02]  /*ca20*/  HADD2.F32 R6, -RZ, R117.reuse.H0_H0 ;  /* 0x20000075ff067230 */ /* 0x100fe40000004100 */
[C---:B------:R-:W-:Y:S01]  /*ca30*/  FFMA R0, R89.reuse, R4, R0 ;  /* 0x0000000459007223 */ /* 0x040fe20000000000 */
[-C--:B------:R-:W-:Y:S01]  /*ca40*/  FMUL R3, R26, R88.reuse ;  /* 0x000000581a037220 */ /* 0x080fe20000400000 */
[----:B------:R-:W-:Y:S02]  /*ca50*/  HADD2.F32 R7, -RZ, R117.H1_H1 ;  /* 0x30000075ff077230 */ /* 0x000fe40000004100 */
[----:B------:R-:W-:Y:S01]  /*ca60*/  FFMA R2, R89, R5, R2 ;  /* 0x0000000559027223 */ /* 0x000fe20000000002 */
[----:B------:R-:W-:Y:S01]  /*ca70*/  FMUL R4, R27, R88 ;  /* 0x000000581b047220 */ /* 0x000fe20000400000 */
[--C-:B------:R-:W-:Y:S02]  /*ca80*/  HADD2.F32 R8, -RZ, R118.reuse.H0_H0 ;  /* 0x20000076ff087230 */ /* 0x100fe40000004100 */
[C---:B------:R-:W-:Y:S01]  /*ca90*/  FFMA R3, R89.reuse, R6, R3 ;  /* 0x0000000659037223 */ /* 0x040fe20000000003 */
[----:B------:R-:W-:Y:S01]  /*caa0*/  FMUL R5, R28, R88 ;  /* 0x000000581c057220 */ /* 0x000fe20000400000 */
[----:B------:R-:W-:Y:S02]  /*cab0*/  HADD2.F32 R9, -RZ, R118.H1_H1 ;  /* 0x30000076ff097230 */ /* 0x000fe40000004100 */
[C---:B------:R-:W-:Y:S01]  /*cac0*/  FFMA R4, R89.reuse, R7, R4 ;  /* 0x0000000759047223 */ /* 0x040fe20000000004 */
[----:B------:R-:W-:Y:S02]  /*cad0*/  HADD2.F32 R28, -RZ, R110.H0_H0 ;  /* 0x2000006eff1c7230 */ /* 0x000fe40000004100 */
[----:B------:R-:W-:Y:S01]  /*cae0*/  FFMA R5, R89, R8, R5 ;  /* 0x0000000859057223 */ /* 0x000fe20000000005 */
[-C--:B------:R-:W-:Y:S01]  /*caf0*/  FMUL R6, R29, R88.reuse ;  /* 0x000000581d067220 */ /* 0x080fe20000400000 */
[----:B------:R-:W-:Y:S02]  /*cb00*/  HADD2.F32 R29, -RZ, R111.H1_H1 ;  /* 0x3000006fff1d7230 */ /* 0x000fe40000004100 */
[-C--:B------:R-:W-:Y:S01]  /*cb10*/  FMUL R19, R64, R88.reuse ;  /* 0x0000005840137220 */ /* 0x080fe20000400000 */
[----:B------:R-:W-:Y:S01]  /*cb20*/  FMUL R64, R80, R88 ;  /* 0x0000005850407220 */ /* 0x000fe20000400000 */
[----:B------:R-:W-:Y:S01]  /*cb30*/  F2FP.F16.F32.PACK_AB R80, R2, R0 ;  /* 0x000000000250723e */ /* 0x000fe200000000ff */
[--C-:B------:R-:W-:Y:S02]  /*cb40*/  HADD2.F32 R7, -RZ, R119.reuse.H0_H0 ;  /* 0x20000077ff077230 */ /* 0x100fe40000004100 */
[----:B------:R-:W-:Y:S01]  /*cb50*/  FFMA R6, R89, R9, R6 ;  /* 0x0000000959067223 */ /* 0x000fe20000000006 */
[-C--:B------:R-:W-:Y:S01]  /*cb60*/  FMUL R2, R31, R88.reuse ;  /* 0x000000581f027220 */ /* 0x080fe20000400000 */
[-C--:B------:R-:W-:Y:S01]  /*cb70*/  FMUL R0, R30, R88.reuse ;  /* 0x000000581e007220 */ /* 0x080fe20000400000 */
[----:B------:R-:W-:Y:S02]  /*cb80*/  HADD2.F32 R9, -RZ, R119.H1_H1 ;  /* 0x30000077ff097230 */ /* 0x000fe40000004100 */
[-C--:B------:R-:W-:Y:S01]  /*cb90*/  FMUL R20, R65, R88.reuse ;  /* 0x0000005841147220 */ /* 0x080fe20000400000 */
[-C--:B------:R-:W-:Y:S01]  /*cba0*/  FMUL R65, R81, R88.reuse ;  /* 0x0000005851417220 */ /* 0x080fe20000400000 */
[----:B------:R-:W-:Y:S01]  /*cbb0*/  F2FP.F16.F32.PACK_AB R81, R4, R3 ;  /* 0x000000030451723e */ /* 0x000fe200000000ff */
[C---:B------:R-:W-:Y:S01]  /*cbc0*/  FFMA R0, R89.reuse, R7, R0 ;  /* 0x0000000759007223 */ /* 0x040fe20000000000 */
[-C--:B------:R-:W-:Y:S01]  /*cbd0*/  FMUL R3, R32, R88.reuse ;  /* 0x0000005820037220 */ /* 0x080fe20000400000 */
[----:B------:R-:W-:Y:S01]  /*cbe0*/  FFMA R2, R89, R9, R2 ;  /* 0x0000000959027223 */ /* 0x000fe20000000002 */
[--C-:B------:R-:W-:Y:S02]  /*cbf0*/  HADD2.F32 R8, -RZ, R108.reuse.H0_H0 ;  /* 0x2000006cff087230 */ /* 0x100fe40000004100 */
[-C--:B------:R-:W-:Y:S01]  /*cc00*/  FMUL R4, R33, R88.reuse ;  /* 0x0000005821047220 */ /* 0x080fe20000400000 */
[----:B------:R-:W-:Y:S02]  /*cc10*/  HADD2.F32 R30, -RZ, R111.H0_H0 ;  /* 0x2000006fff1e7230 */ /* 0x000fe40000004100 */
[-C--:B------:R-:W-:Y:S01]  /*cc20*/  FMUL R21, R66, R88.reuse ;  /* 0x0000005842157220 */ /* 0x080fe20000400000 */
[-C--:B------:R-:W-:Y:S01]  /*cc30*/  FMUL R66, R82, R88.reuse ;  /* 0x0000005852427220 */ /* 0x080fe20000400000 */
[----:B------:R-:W-:Y:S01]  /*cc40*/  HADD2.F32 R7, -RZ, R108.H1_H1 ;  /* 0x3000006cff077230 */ /* 0x000fe20000004100 */
[----:B------:R-:W-:Y:S01]  /*cc50*/  F2FP.F16.F32.PACK_AB R82, R6, R5 ;  /* 0x000000050652723e */ /* 0x000fe200000000ff */
[--C-:B------:R-:W-:Y:S02]  /*cc60*/  HADD2.F32 R10, -RZ, R109.reuse.H0_H0 ;  /* 0x2000006dff0a7230 */ /* 0x100fe40000004100 */
[-C--:B------:R-:W-:Y:S01]  /*cc70*/  FMUL R5, R34, R88.reuse ;  /* 0x0000005822057220 */ /* 0x080fe20000400000 */
[----:B------:R-:W-:Y:S02]  /*cc80*/  HADD2.F32 R9, -RZ, R109.H1_H1 ;  /* 0x3000006dff097230 */ /* 0x000fe40000004100 */
[----:B------:R-:W-:Y:S01]  /*cc90*/  FMUL R6, R35, R88 ;  /* 0x0000005823067220 */ /* 0x000fe20000400000 */
[C---:B------:R-:W-:Y:S01]  /*cca0*/  FFMA R3, R89.reuse, R8, R3 ;  /* 0x0000000859037223 */ /* 0x040fe20000000003 */
[C---:B------:R-:W-:Y:S01]  /*ccb0*/  FFMA R4, R89.reuse, R7, R4 ;  /* 0x0000000759047223 */ /* 0x040fe20000000004 */
[C---:B------:R-:W-:Y:S01]  /*ccc0*/  FFMA R5, R89.reuse, R10, R5 ;  /* 0x0000000a59057223 */ /* 0x040fe20000000005 */
[-C--:B------:R-:W-:Y:S01]  /*ccd0*/  FMUL R7, R36, R88.reuse ;  /* 0x0000005824077220 */ /* 0x080fe20000400000 */
[----:B------:R-:W-:Y:S02]  /*cce0*/  HADD2.F32 R27, -RZ, R110.H1_H1 ;  /* 0x3000006eff1b7230 */ /* 0x000fe40000004100 */
[----:B------:R-:W-:Y:S01]  /*ccf0*/  FFMA R6, R89, R9, R6 ;  /* 0x0000000959067223 */ /* 0x000fe20000000006 */
[-C--:B------:R-:W-:Y:S01]  /*cd00*/  FMUL R8, R37, R88.reuse ;  /* 0x0000005825087220 */ /* 0x080fe20000400000 */
[-C--:B------:R-:W-:Y:S01]  /*cd10*/  FMUL R9, R38, R88.reuse ;  /* 0x0000005826097220 */ /* 0x080fe20000400000 */
[----:B------:R-:W-:Y:S01]  /*cd20*/  FMUL R10, R39, R88 ;  /* 0x00000058270a7220 */ /* 0x000fe20000400000 */
[C---:B------:R-:W-:Y:S01]  /*cd30*/  FFMA R7, R89.reuse, R28, R7 ;  /* 0x0000001c59077223 */ /* 0x040fe20000000007 */
[C---:B------:R-:W-:Y:S01]  /*cd40*/  FFMA R8, R89.reuse, R27, R8 ;  /* 0x0000001b59087223 */ /* 0x040fe20000000008 */
[----:B------:R-:W-:Y:S02]  /*cd50*/  HADD2.F32 R27, -RZ, R103.H1_H1 ;  /* 0x30000067ff1b7230 */ /* 0x000fe40000004100 */
[----:B------:R-:W-:Y:S01]  /*cd60*/  FFMA R9, R89, R30, R9 ;  /* 0x0000001e59097223 */ /* 0x000fe20000000009 */
[-C--:B------:R-:W-:Y:S01]  /*cd70*/  FMUL R22, R67, R88.reuse ;  /* 0x0000005843167220 */ /* 0x080fe20000400000 */
[----:B------:R-:W-:Y:S01]  /*cd80*/  FMUL R67, R83, R88 ;  /* 0x0000005853437220 */ /* 0x000fe20000400000 */
[----:B------:R-:W-:Y:S01]  /*cd90*/  FFMA R10, R89, R29, R10 ;  /* 0x0000001d590a7223 */ /* 0x000fe2000000000a */
[----:B------:R-:W-:Y:S01]  /*cda0*/  F2FP.F16.F32.PACK_AB R83, R2, R0 ;  /* 0x000000000253723e */ /* 0x000fe200000000ff */
[-C--:B------:R-:W-:Y:S01]  /*cdb0*/  FMUL R0, R40, R88.reuse ;  /* 0x0000005828007220 */ /* 0x080fe20000400000 */
[----:B------:R-:W-:Y:S01]  /*cdc0*/  F2FP.F16.F32.PACK_AB R28, R4, R3 ;  /* 0x00000003041c723e */ /* 0x000fe200000000ff */
[--C-:B------:R-:W-:Y:S01]  /*cdd0*/  HADD2.F32 R4, -RZ, R100.reuse.H0_H0 ;  /* 0x20000064ff047230 */ /* 0x100fe20000004100 */
[----:B------:R-:W-:Y:S01]  /*cde0*/  F2FP.F16.F32.PACK_AB R29, R6, R5 ;  /* 0x00000005061d723e */ /* 0x000fe200000000ff */
[----:B------:R-:W-:Y:S01]  /*cdf0*/  HADD2.F32 R5, -RZ, R100.H1_H1 ;  /* 0x30000064ff057230 */ /* 0x000fe20000004100 */
[----:B------:R-:W-:Y:S01]  /*ce00*/  F2FP.F16.F32.PACK_AB R30, R8, R7 ;  /* 0x00000007081e723e */ /* 0x000fe200000000ff */
[--C-:B------:R-:W-:Y:S01]  /*ce10*/  HADD2.F32 R6, -RZ, R101.reuse.H0_H0 ;  /* 0x20000065ff067230 */ /* 0x100fe20000004100 */
[----:B------:R-:W-:Y:S01]  /*ce20*/  F2FP.F16.F32.PACK_AB R31, R10, R9 ;  /* 0x000000090a1f723e */ /* 0x000fe200000000ff */
[----:B------:R-:W-:Y:S01]  /*ce30*/  HADD2.F32 R7, -RZ, R101.H1_H1 ;  /* 0x30000065ff077230 */ /* 0x000fe20000004100 */
[----:B------:R-:W-:Y:S01]  /*ce40*/  STSM.16.MT88.4 [R144+0x5000], R80 ;  /* 0x0050005090007844 */ /* 0x000fe20000004200 */
[----:B------:R-:W-:Y:S01]  /*ce50*/  FMUL R2, R41, R88 ;  /* 0x0000005829027220 */ /* 0x000fe20000400000 */
[C---:B------:R-:W-:Y:S01]  /*ce60*/  FFMA R0, R89.reuse, R4, R0 ;  /* 0x0000000459007223 */ /* 0x040fe20000000000 */
[--C-:B------:R-:W-:Y:S05]  /*ce70*/  HADD2.F32 R8, -RZ, R102.reuse.H0_H0 ;  /* 0x20000066ff087230 */ /* 0x100fea0000004100 */
[----:B------:R1:W-:Y:S01]  /*ce80*/  STSM.16.MT88.4 [R144+0x5800], R28 ;  /* 0x0058001c90007844 */ /* 0x0003e20000004200 */
[-C--:B------:R-:W-:Y:S01]  /*ce90*/  FMUL R3, R42, R88.reuse ;  /* 0x000000582a037220 */ /* 0x080fe20000400000 */
[----:B------:R-:W-:Y:S01]  /*cea0*/  FFMA R2, R89, R5, R2 ;  /* 0x0000000559027223 */ /* 0x000fe20000000002 */
[----:B------:R-:W-:Y:S02]  /*ceb0*/  HADD2.F32 R9, -RZ, R103.H0_H0 ;  /* 0x20000067ff097230 */ /* 0x000fe40000004100 */
[----:B------:R-:W-:Y:S01]  /*cec0*/  FMUL R4, R43, R88 ;  /* 0x000000582b047220 */ /* 0x000fe20000400000 */
[C---:B------:R-:W-:Y:S01]  /*ced0*/  FFMA R3, R89.reuse, R6, R3 ;  /* 0x0000000659037223 */ /* 0x040fe20000000003 */
[----:B------:R-:W-:Y:S01]  /*cee0*/  FMUL R5, R44, R88 ;  /* 0x000000582c057220 */ /* 0x000fe20000400000 */
[----:B------:R-:W-:Y:S01]  /*cef0*/  F2FP.F16.F32.PACK_AB R32, R2, R0 ;  /* 0x000000000220723e */ /* 0x000fe200000000ff */
[----:B------:R-:W-:Y:S01]  /*cf00*/  FFMA R4, R89, R7, R4 ;  /* 0x0000000759047223 */ /* 0x000fe20000000004 */
[----:B------:R-:W-:Y:S02]  /*cf10*/  HADD2.F32 R7, -RZ, R102.H1_H1 ;  /* 0x30000066ff077230 */ /* 0x000fe40000004100 */
[-C--:B------:R-:W-:Y:S01]  /*cf20*/  FMUL R0, R45, R88.reuse ;  /* 0x000000582d007220 */ /* 0x080fe20000400000 */
[-C--:B------:R-:W-:Y:S01]  /*cf30*/  FMUL R2, R46, R88.reuse ;  /* 0x000000582e027220 */ /* 0x080fe20000400000 */
[----:B------:R-:W-:Y:S01]  /*cf40*/  FMUL R6, R47, R88 ;  /* 0x000000582f067220 */ /* 0x000fe20000400000 */
[C---:B------:R-:W-:Y:S01]  /*cf50*/  FFMA R5, R89.reuse, R8, R5 ;  /* 0x0000000859057223 */ /* 0x040fe20000000005 */
[--C-:B------:R-:W-:Y:S01]  /*cf60*/  HADD2.F32 R8, -RZ, R96.reuse.H0_H0 ;  /* 0x20000060ff087230 */ /* 0x100fe20000004100 */
[----:B------:R-:W-:Y:S01]  /*cf70*/  F2FP.F16.F32.PACK_AB R33, R4, R3 ;  /* 0x000000030421723e */ /* 0x000fe200000000ff */
[C---:B------:R-:W-:Y:S01]  /*cf80*/  FFMA R0, R89.reuse, R7, R0 ;  /* 0x0000000759007223 */ /* 0x040fe20000000000 */
[----:B------:R-:W-:Y:S02]  /*cf90*/  HADD2.F32 R7, -RZ, R96.H1_H1 ;  /* 0x30000060ff077230 */ /* 0x000fe40000004100 */
[C---:B------:R-:W-:Y:S01]  /*cfa0*/  FFMA R2, R89.reuse, R9, R2 ;  /* 0x0000000959027223 */ /* 0x040fe20000000002 */
[-C--:B------:R-:W-:Y:S01]  /*cfb0*/  FMUL R3, R48, R88.reuse ;  /* 0x0000005830037220 */ /* 0x080fe20000400000 */
[----:B------:R-:W-:Y:S01]  /*cfc0*/  FFMA R6, R89, R27, R6 ;  /* 0x0000001b59067223 */ /* 0x000fe20000000006 */
[----:B------:R-:W-:Y:S01]  /*cfd0*/  FMUL R4, R49, R88 ;  /* 0x0000005831047220 */ /* 0x000fe20000400000 */
[----:B------:R-:W-:Y:S01]  /*cfe0*/  F2FP.F16.F32.PACK_AB R34, R0, R5 ;  /* 0x000000050022723e */ /* 0x000fe200000000ff */
[----:B------:R-:W-:Y:S02]  /*cff0*/  HADD2.F32 R5, -RZ, R97.H0_H0 ;  /* 0x20000061ff057230 */ /* 0x000fe40000004100 */
[C---:B------:R-:W-:Y:S01]  /*d000*/  FFMA R3, R89.reuse, R8, R3 ;  /* 0x0000000859037223 */ /* 0x040fe20000000003 */
[----:B------:R-:W-:Y:S02]  /*d010*/  HADD2.F32 R8, -RZ, R99.H0_H0 ;  /* 0x20000063ff087230 */ /* 0x000fe40000004100 */
[----:B------:R-:W-:Y:S01]  /*d020*/  FFMA R4, R89, R7, R4 ;  /* 0x0000000759047223 */ /* 0x000fe20000000004 */
[----:B------:R-:W-:Y:S01]  /*d030*/  HADD2.F32 R7, -RZ, R97.H1_H1 ;  /* 0x30000061ff077230 */ /* 0x000fe20000004100 */
[----:B------:R-:W-:Y:S01]  /*d040*/  F2FP.F16.F32.PACK_AB R35, R6, R2 ;  /* 0x000000020623723e */ /* 0x000fe200000000ff */
[--C-:B------:R-:W-:Y:S02]  /*d050*/  HADD2.F32 R6, -RZ, R98.reuse.H0_H0 ;  /* 0x20000062ff067230 */ /* 0x100fe40000004100 */
[-C--:B------:R-:W-:Y:S01]  /*d060*/  FMUL R0, R50, R88.reuse ;  /* 0x0000005832007220 */ /* 0x080fe20000400000 */
[-C--:B------:R-:W-:Y:S01]  /*d070*/  FMUL R2, R51, R88.reuse ;  /* 0x0000005833027220 */ /* 0x080fe20000400000 */
[----:B-1----:R-:W-:Y:S01]  /*d080*/  F2FP.F16.F32.PACK_AB R28, R4, R3 ;  /* 0x00000003041c723e */ /* 0x002fe200000000ff */
[-C--:B------:R-:W-:Y:S01]  /*d090*/  FMUL R3, R52, R88.reuse ;  /* 0x0000005834037220 */ /* 0x080fe20000400000 */
[C---:B------:R-:W-:Y:S01]  /*d0a0*/  FFMA R0, R89.reuse, R5, R0 ;  /* 0x0000000559007223 */ /* 0x040fe20000000000 */
[----:B------:R-:W-:Y:S01]  /*d0b0*/  FFMA R2, R89, R7, R2 ;  /* 0x0000000759027223 */ /* 0x000fe20000000002 */
[----:B------:R-:W-:Y:S02]  /*d0c0*/  HADD2.F32 R7, -RZ, R98.H1_H1 ;  /* 0x30000062ff077230 */ /* 0x000fe40000004100 */
[----:B------:R-:W-:Y:S01]  /*d0d0*/  FMUL R4, R53, R88 ;  /* 0x0000005835047220 */ /* 0x000fe20000400000 */
[C---:B------:R-:W-:Y:S01]  /*d0e0*/  FFMA R3, R89.reuse, R6, R3 ;  /* 0x0000000659037223 */ /* 0x040fe20000000003 */
[----:B------:R-:W-:Y:S02]  /*d0f0*/  HADD2.F32 R6, -RZ, R99.H1_H1 ;  /* 0x30000063ff067230 */ /* 0x000fe40000004100 */
[----:B------:R-:W-:Y:S01]  /*d100*/  FMUL R5, R54, R88 ;  /* 0x0000005836057220 */ /* 0x000fe20000400000 */
[C---:B------:R-:W-:Y:S01]  /*d110*/  FFMA R4, R89.reuse, R7, R4 ;  /* 0x0000000759047223 */ /* 0x040fe20000000004 */
[--C-:B------:R-:W-:Y:S01]  /*d120*/  HADD2.F32 R7, -RZ, R104.reuse.H1_H1 ;  /* 0x30000068ff077230 */ /* 0x100fe20000004100 */
[----:B------:R-:W-:Y:S01]  /*d130*/  F2FP.F16.F32.PACK_AB R29, R2, R0 ;  /* 0x00000000021d723e */ /* 0x000fe200000000ff */
[----:B------:R-:W-:Y:S01]  /*d140*/  FFMA R5, R89, R8, R5 ;  /* 0x0000000859057223 */ /* 0x000fe20000000005 */
[----:B------:R-:W-:Y:S02]  /*d150*/  HADD2.F32 R8, -RZ, R104.H0_H0 ;  /* 0x20000068ff087230 */ /* 0x000fe40000004100 */
[-C--:B------:R-:W-:Y:S01]  /*d160*/  FMUL R0, R55, R88.reuse ;  /* 0x0000005837007220 */ /* 0x080fe20000400000 */
[----:B------:R-:W-:Y:S01]  /*d170*/  F2FP.F16.F32.PACK_AB R30, R4, R3 ;  /* 0x00000003041e723e */ /* 0x000fe200000000ff */
[----:B------:R-:W-:Y:S02]  /*d180*/  HADD2.F32 R4, -RZ, R105.H0_H0 ;  /* 0x20000069ff047230 */ /* 0x000fe40000004100 */
[-C--:B------:R-:W-:Y:S01]  /*d190*/  FMUL R11, R56, R88.reuse ;  /* 0x00000058380b7220 */ /* 0x080fe20000400000 */
[----:B------:R-:W-:Y:S01]  /*d1a0*/  FMUL R12, R57, R88 ;  /* 0x00000058390c7220 */ /* 0x000fe20000400000 */
[C---:B------:R-:W-:Y:S01]  /*d1b0*/  FFMA R0, R89.reuse, R6, R0 ;  /* 0x0000000659007223 */ /* 0x040fe20000000000 */
[----:B------:R-:W-:Y:S02]  /*d1c0*/  HADD2.F32 R6, -RZ, R107.H0_H0 ;  /* 0x2000006bff067230 */ /* 0x000fe40000004100 */
[----:B------:R-:W-:Y:S01]  /*d1d0*/  FMUL R13, R58, R88 ;  /* 0x000000583a0d7220 */ /* 0x000fe20000400000 */
[C---:B------:R-:W-:Y:S01]  /*d1e0*/  FFMA R11, R89.reuse, R8, R11 ;  /* 0x00000008590b7223 */ /* 0x040fe2000000000b */
[----:B------:R-:W-:Y:S02]  /*d1f0*/  HADD2.F32 R8, -RZ, R127.H1_H1 ;  /* 0x3000007fff087230 */ /* 0x000fe40000004100 */
[C---:B------:R-:W-:Y:S01]  /*d200*/  FFMA R12, R89.reuse, R7, R12 ;  /* 0x00000007590c7223 */ /* 0x040fe2000000000c */
[----:B------:R-:W-:Y:S02]  /*d210*/  HADD2.F32 R7, -RZ, R105.H1_H1 ;  /* 0x30000069ff077230 */ /* 0x000fe40000004100 */
[----:B------:R-:W-:Y:S01]  /*d220*/  FFMA R13, R89, R4, R13 ;  /* 0x00000004590d7223 */ /* 0x000fe2000000000d */
[--C-:B------:R-:W-:Y:S01]  /*d230*/  HADD2.F32 R4, -RZ, R106.reuse.H0_H0 ;  /* 0x2000006aff047230 */ /* 0x100fe20000004100 */
[----:B------:R1:W-:Y:S01]  /*d240*/  STSM.16.MT88.4 [R144+0x6000], R32 ;  /* 0x0060002090007844 */ /* 0x0003e20000004200 */
[----:B------:R-:W-:Y:S01]  /*d250*/  F2FP.F16.F32.PACK_AB R31, R0, R5 ;  /* 0x00000005001f723e */ /* 0x000fe200000000ff */
[-C--:B------:R-:W-:Y:S01]  /*d260*/  FMUL R14, R59, R88.reuse ;  /* 0x000000583b0e7220 */ /* 0x080fe20000400000 */
[----:B------:R-:W-:Y:S02]  /*d270*/  HADD2.F32 R5, -RZ, R106.H1_H1 ;  /* 0x3000006aff057230 */ /* 0x000fe40000004100 */
[-C--:B------:R-:W-:Y:S01]  /*d280*/  FMUL R15, R60, R88.reuse ;  /* 0x000000583c0f7220 */ /* 0x080fe20000400000 */
[-C--:B------:R-:W-:Y:S01]  /*d290*/  FMUL R16, R61, R88.reuse ;  /* 0x000000583d107220 */ /* 0x080fe20000400000 */
[----:B------:R-:W-:Y:S01]  /*d2a0*/  FMUL R17, R62, R88 ;  /* 0x000000583e117220 */ /* 0x000fe20000400000 */
[C---:B------:R-:W-:Y:S01]  /*d2b0*/  FFMA R14, R89.reuse, R7, R14 ;  /* 0x00000007590e7223 */ /* 0x040fe2000000000e */
[----:B------:R-:W-:Y:S02]  /*d2c0*/  HADD2.F32 R7, -RZ, R107.H1_H1 ;  /* 0x3000006bff077230 */ /* 0x000fe40000004100 */
[C---:B------:R-:W-:Y:S01]  /*d2d0*/  FFMA R15, R89.reuse, R4, R15 ;  /* 0x00000004590f7223 */ /* 0x040fe2000000000f */
[--C-:B------:R-:W-:Y:S01]  /*d2e0*/  HADD2.F32 R4, -RZ, R112.reuse.H0_H0 ;  /* 0x20000070ff047230 */ /* 0x100fe20000004100 */
[----:B------:R2:W-:Y:S01]  /*d2f0*/  STSM.16.MT88.4 [R144+0x6800], R28 ;  /* 0x0068001c90007844 */ /* 0x0005e20000004200 */
[C---:B------:R-:W-:Y:S01]  /*d300*/  FFMA R16, R89.reuse, R5, R16 ;  /* 0x0000000559107223 */ /* 0x040fe20000000010 */
[----:B------:R-:W-:Y:S02]  /*d310*/  HADD2.F32 R5, -RZ, R112.H1_H1 ;  /* 0x30000070ff057230 */ /* 0x000fe40000004100 */
[----:B------:R-:W-:Y:S01]  /*d320*/  FFMA R17, R89, R6, R17 ;  /* 0x0000000659117223 */ /* 0x000fe20000000011 */
[-C--:B------:R-:W-:Y:S01]  /*d330*/  FMUL R18, R63, R88.reuse ;  /* 0x000000583f127220 */ /* 0x080fe20000400000 */
[--C-:B------:R-:W-:Y:S02]  /*d340*/  HADD2.F32 R6, -RZ, R113.reuse.H0_H0 ;  /* 0x20000071ff067230 */ /* 0x100fe40000004100 */
[-C--:B------:R-:W-:Y:S01]  /*d350*/  FMUL R23, R68, R88.reuse ;  /* 0x0000005844177220 */ /* 0x080fe20000400000 */
[----:B------:R-:W-:Y:S01]  /*d360*/  FMUL R24, R69, R88 ;  /* 0x0000005845187220 */ /* 0x000fe20000400000 */
[C---:B------:R-:W-:Y:S01]  /*d370*/  FFMA R18, R89.reuse, R7, R18 ;  /* 0x0000000759127223 */ /* 0x040fe20000000012 */
[----:B------:R-:W-:Y:S02]  /*d380*/  HADD2.F32 R7, -RZ, R120.H0_H0 ;  /* 0x20000078ff077230 */ /* 0x000fe40000004100 */
[C---:B------:R-:W-:Y:S01]  /*d390*/  FFMA R19, R89.reuse, R4, R19 ;  /* 0x0000000459137223 */ /* 0x040fe20000000013 */
[----:B------:R-:W-:Y:S02]  /*d3a0*/  HADD2.F32 R4, -RZ, R113.H1_H1 ;  /* 0x30000071ff047230 */ /* 0x000fe40000004100 */
[C---:B------:R-:W-:Y:S01]  /*d3b0*/  FFMA R20, R89.reuse, R5, R20 ;  /* 0x0000000559147223 */ /* 0x040fe20000000014 */
[C---:B------:R-:W-:Y:S01]  /*d3c0*/  FFMA R21, R89.reuse, R6, R21 ;  /* 0x0000000659157223 */ /* 0x040fe20000000015 */
[--C-:B------:R-:W-:Y:S02]  /*d3d0*/  HADD2.F32 R6, -RZ, R114.reuse.H0_H0 ;  /* 0x20000072ff067230 */ /* 0x100fe40000004100 */
[----:B------:R-:W-:Y:S01]  /*d3e0*/  FMUL R25, R70, R88 ;  /* 0x0000005846197220 */ /* 0x000fe20000400000 */
[----:B------:R-:W-:Y:S01]  /*d3f0*/  HADD2.F32 R5, -RZ, R114.H1_H1 ;  /* 0x30000072ff057230 */ /* 0x000fe20000004100 */
[----:B------:R-:W-:Y:S01]  /*d400*/  F2FP.F16.F32.PACK_AB R36, R20, R19 ;  /* 0x000000131424723e */ /* 0x000fe200000000ff */
[C---:B------:R-:W-:Y:S01]  /*d410*/  FFMA R22, R89.reuse, R4, R22 ;  /* 0x0000000459167223 */ /* 0x040fe20000000016 */
[C---:B------:R-:W-:Y:S01]  /*d420*/  FFMA R23, R89.reuse, R6, R23 ;  /* 0x0000000659177223 */ /* 0x040fe20000000017 */
[----:B-1----:R-:W-:Y:S01]  /*d430*/  F2FP.F16.F32.PACK_AB R32, R12, R11 ;  /* 0x0000000b0c20723e */ /* 0x002fe200000000ff */
[----:B------:R-:W-:Y:S01]  /*d440*/  FFMA R24, R89, R5, R24 ;  /* 0x0000000559187223 */ /* 0x000fe20000000018 */
[--C-:B------:R-:W-:Y:S01]  /*d450*/  HADD2.F32 R4, -RZ, R115.reuse.H0_H0 ;  /* 0x20000073ff047230 */ /* 0x100fe20000004100 */
[----:B------:R-:W-:Y:S01]  /*d460*/  F2FP.F16.F32.PACK_AB R33, R14, R13 ;  /* 0x0000000d0e21723e */ /* 0x000fe200000000ff */
[----:B------:R-:W-:Y:S01]  /*d470*/  HADD2.F32 R5, -RZ, R115.H1_H1 ;  /* 0x30000073ff057230 */ /* 0x000fe20000004100 */
[----:B------:R-:W-:Y:S01]  /*d480*/  F2FP.F16.F32.PACK_AB R34, R16, R15 ;  /* 0x0000000f1022723e */ /* 0x000fe200000000ff */
[----:B------:R-:W-:Y:S01]  /*d490*/  FMUL R26, R71, R88 ;  /* 0x00000058471a7220 */ /* 0x000fe20000400000 */
[----:B------:R-:W-:Y:S01]  /*d4a0*/  F2FP.F16.F32.PACK_AB R35, R18, R17 ;  /* 0x000000111223723e */ /* 0x000fe200000000ff */
[C---:B------:R-:W-:Y:S01]  /*d4b0*/  FFMA R25, R89.reuse, R4, R25 ;  /* 0x0000000459197223 */ /* 0x040fe20000000019 */
[----:B------:R-:W-:Y:S01]  /*d4c0*/  F2FP.F16.F32.PACK_AB R37, R22, R21 ;  /* 0x000000151625723e */ /* 0x000fe200000000ff */
[----:B------:R-:W-:Y:S01]  /*d4d0*/  FFMA R26, R89, R5, R26 ;  /* 0x00000005591a7223 */ /* 0x000fe2000000001a */
[----:B------:R-:W-:Y:S01]  /*d4e0*/  F2FP.F16.F32.PACK_AB R38, R24, R23 ;  /* 0x000000171826723e */ /* 0x000fe200000000ff */
[----:B------:R2:W-:Y:S01]  /*d4f0*/  STSM.16.MT88.4 [R148+0x4000], R32 ;  /* 0x0040002094007844 */ /* 0x0005e20000004200 */
[-C--:B------:R-:W-:Y:S01]  /*d500*/  FMUL R56, R72, R88.reuse ;  /* 0x0000005848387220 */ /* 0x080fe20000400000 */
[----:B------:R-:W-:Y:S01]  /*d510*/  HADD2.F32 R4, -RZ, R120.H1_H1 ;  /* 0x30000078ff047230 */ /* 0x000fe20000004100 */
[----:B------:R-:W-:Y:S01]  /*d520*/  F2FP.F16.F32.PACK_AB R39, R26, R25 ;  /* 0x000000191a27723e */ /* 0x000fe200000000ff */
[-C--:B------:R-:W-:Y:S01]  /*d530*/  FMUL R57, R73, R88.reuse ;  /* 0x0000005849397220 */ /* 0x080fe20000400000 */
[--C-:B------:R-:W-:Y:S02]  /*d540*/  HADD2.F32 R5, -RZ, R121.reuse.H0_H0 ;  /* 0x20000079ff057230 */ /* 0x100fe40000004100 */
[C---:B------:R-:W-:Y:S01]  /*d550*/  FFMA R56, R89.reuse, R7, R56 ;  /* 0x0000000759387223 */ /* 0x040fe20000000038 */
[----:B------:R-:W-:Y:S01]  /*d560*/  FMUL R58, R74, R88 ;  /* 0x000000584a3a7220 */ /* 0x000fe20000400000 */
[----:B------:R-:W-:Y:S01]  /*d570*/  HADD2.F32 R6, -RZ, R121.H1_H1 ;  /* 0x30000079ff067230 */ /* 0x000fe20000004100 */
[----:B------:R2:W-:Y:S01]  /*d580*/  STSM.16.MT88.4 [R148+0x4800], R36 ;  /* 0x0048002494007844 */ /* 0x0005e20000004200 */
[C---:B------:R-:W-:Y:S01]  /*d590*/  FFMA R57, R89.reuse, R4, R57 ;  /* 0x0000000459397223 */ /* 0x040fe20000000039 */
[----:B------:R-:W-:Y:S01]  /*d5a0*/  FFMA R58, R89, R5, R58 ;  /* 0x00000005593a7223 */ /* 0x000fe2000000003a */
[-C--:B------:R-:W-:Y:S01]  /*d5b0*/  FMUL R59, R75, R88.reuse ;  /* 0x000000584b3b7220 */ /* 0x080fe20000400000 */
[--C-:B------:R-:W-:Y:S02]  /*d5c0*/  HADD2.F32 R4, -RZ, R122.reuse.H0_H0 ;  /* 0x2000007aff047230 */ /* 0x100fe40000004100 */
[----:B------:R-:W-:Y:S01]  /*d5d0*/  FMUL R60, R76, R88 ;  /* 0x000000584c3c7220 */ /* 0x000fe20000400000 */
[----:B------:R-:W-:Y:S01]  /*d5e0*/  F2FP.F16.F32.PACK_AB R40, R57, R56 ;  /* 0x000000383928723e */ /* 0x000fe200000000ff */
        /* <DEDUP_REMOVED lines=11> */
[----:B------:R-:W-:Y:S01]  /*d6a0*/  FMUL R68, R84, R88 ;  /* 0x0000005854447220 */ /* 0x000fe20000400000 */
[----:B------:R-:W-:Y:S02]  /*d6b0*/  HADD2.F32 R6, -RZ, R124.H1_H1 ;  /* 0x3000007cff067230 */ /* 0x000fe40000004100 */
[C---:B------:R-:W-:Y:S01]  /*d6c0*/  FFMA R63, R89.reuse, R4, R63 ;  /* 0x00000004593f7223 */ /* 0x040fe2000000003f */
[--C-:B------:R-:W-:Y:S02]  /*d6d0*/  HADD2.F32 R7, -RZ, R125.reuse.H0_H0 ;  /* 0x2000007dff077230 */ /* 0x100fe40000004100 */
[C---:B------:R-:W-:Y:S01]  /*d6e0*/  FFMA R64, R89.reuse, R5, R64 ;  /* 0x0000000559407223 */ /* 0x040fe20000000040 */
[----:B------:R-:W-:Y:S02]  /*d6f0*/  HADD2.F32 R4, -RZ, R125.H1_H1 ;  /* 0x3000007dff047230 */ /* 0x000fe40000004100 */
[C---:B------:R-:W-:Y:S01]  /*d700*/  FFMA R65, R89.reuse, R6, R65 ;  /* 0x0000000659417223 */ /* 0x040fe20000000041 */
[--C-:B------:R-:W-:Y:S02]  /*d710*/  HADD2.F32 R5, -RZ, R126.reuse.H0_H0 ;  /* 0x2000007eff057230 */ /* 0x100fe40000004100 */
[----:B------:R-:W-:Y:S01]  /*d720*/  FFMA R66, R89, R7, R66 ;  /* 0x0000000759427223 */ /* 0x000fe20000000042 */
[----:B------:R-:W-:Y:S02]  /*d730*/  HADD2.F32 R6, -RZ, R126.H1_H1 ;  /* 0x3000007eff067230 */ /* 0x000fe40000004100 */
[-C--:B------:R-:W-:Y:S01]  /*d740*/  FMUL R69, R85, R88.reuse ;  /* 0x0000005855457220 */ /* 0x080fe20000400000 */
[----:B------:R-:W-:Y:S02]  /*d750*/  HADD2.F32 R7, -RZ, R127.H0_H0 ;  /* 0x2000007fff077230 */ /* 0x000fe40000004100 */
[----:B------:R-:W-:Y:S01]  /*d760*/  FMUL R70, R86, R88 ;  /* 0x0000005856467220 */ /* 0x000fe20000400000 */
        /* <DEDUP_REMOVED lines=22> */
[----:B-1----:R-:W1:Y:S02]  /*d8d0*/  FENCE.VIEW.ASYNC.S ;  /* 0x00000000000073c6 */ /* 0x002e640000000000 */
[----:B-1----:R-:W-:Y:S06]  /*d8e0*/  BAR.SYNC.DEFER_BLOCKING 0x1, 0x80 ;  /* 0x0042000000007b1d */ /* 0x002fec0000010000 */
[----:B------:R-:W-:Y:S05]  /*d8f0*/  @!P0 BRA `(.L_x_167) ;  /* 0x0000000000288947 */ /* 0x000fea0003800000 */
[----:B------:R-:W-:Y:S02]  /*d900*/  UIADD3 UR10, UPT, UPT, UR42, 0x40, URZ ;  /* 0x000000402a0a7890 */ /* 0x000fe4000fffe0ff */
[----:B------:R-:W-:Y:S01]  /*d910*/  UIADD3 UR8, UPT, UPT, UR43, 0x5000, URZ ;  /* 0x000050002b087890 */ /* 0x000fe2000fffe0ff */
[----:B------:R-:W-:Y:S01]  /*d920*/  UMOV UR9, UR41 ;  /* 0x0000002900097c82 */ /* 0x000fe20008000000 */
[----:B------:R-:W-:Y:S02]  /*d930*/  UIADD3 UR5, UPT, UPT, UR41, 0x40, URZ ;  /* 0x0000004029057890 */ /* 0x000fe4000fffe0ff */
[----:B------:R-:W-:Y:S01]  /*d940*/  UIADD3 UR4, UPT, UPT, UR43, 0x7000, URZ ;  /* 0x000070002b047890 */ /* 0x000fe2000fffe0ff */
[----:B------:R-:W-:Y:S04]  /*d950*/  UMOV UR6, UR10 ;  /* 0x0000000a00067c82 */ /* 0x000fe80008000000 */
[----:B------:R1:W-:Y:S04]  /*d960*/  UTMASTG.2D [UR8], [UR56] ;  /* 0x00000008380073b5 */ /* 0x0003e80008008000 */
[----:B------:R1:W-:Y:S01]  /*d970*/  UTMASTG.2D [UR4], [UR56] ;  /* 0x00000004380073b5 */ /* 0x0003e20008008000 */
[----:B------:R0:W-:Y:S01]  /*d980*/  UTMACMDFLUSH ;  /* 0x00000000000079b7 */ /* 0x0001e20000000000 */
[----:B-1----:R-:W-:Y:S04]  /*d990*/  DEPBAR.LE SB0, 0x1 ;  /* 0x000080400000791a */ /* 0x002fe80000000000 */
.L_x_167:
[----:B------:R-:W-:Y:S05]  /*d9a0*/  BSYNC.RECONVERGENT B0 ;  /* 0x0000000000007941 */ /* 0x000fea0003800200 */
.L_x_166:
[----:B------:R-:W-:Y:S01]  /*d9b0*/  BAR.SYNC.DEFER_BLOCKING 0x1, 0x80 ;  /* 0x0042000000007b1d */ /* 0x000fe20000010000 */
[----:B------:R-:W-:Y:S01]  /*d9c0*/  ULEA UR4, UR53, UR43, 0x3 ;  /* 0x0000002b35047291 */ /* 0x000fe2000f8e18ff */
[----:B------:R-:W-:Y:S01]  /*d9d0*/  SHF.L.U32 R3, R138, 0x1f, RZ ;  /* 0x0000001f8a037819 */ /* 0x000fe200000006ff */
[----:B------:R-:W-:Y:S01]  /*d9e0*/  UIADD3 UR40, UPT, UPT, UR53, 0x1, URZ ;  /* 0x0000000135287890 */ /* 0x000fe2000fffe0ff */
[----:B------:R-:W-:Y:S01]  /*d9f0*/  FSETP.NEU.AND P0, PT, R89, RZ, PT ;  /* 0x000000ff5900720b */ /* 0x000fe20003f0d000 */
[----:B------:R-:W-:Y:S01]  /*da00*/  UIADD3 UR4, UPT, UPT, UR4, 0x60, URZ ;  /* 0x0000006004047890 */ /* 0x000fe2000fffe0ff */
[----:B------:R-:W-:Y:S03]  /*da10*/  ISETP.GE.AND P2, PT, R146, 0x1, PT ;  /* 0x000000019200780c */ /* 0x000fe60003f46270 */
[----:B------:R-:W-:Y:S09]  /*da20*/  UPRMT UR4, UR52, 0x654, UR4 ;  /* 0x0000065434047896 */ /* 0x000ff20008000004 */
[----:B------:R-:W-:Y:S01]  /*da30*/  SYNCS.ARRIVE.TRANS64.RED.A1T0 RZ, [UR4], RZ ;  /* 0x000000ffffff79a7 */ /* 0x000fe20008100404 */
[----:B------:R-:W-:Y:S01]  /*da40*/  BSSY B0, `(.L_x_168) ;  /* 0x0000005000007945 */ /* 0x000fe20003800000 */
[----:B------:R-:W1:Y:S03]  /*da50*/  SYNCS.PHASECHK.TRANS64.TRYWAIT P1, [UR43+0x50], R3 ;  /* 0x00005003ff0075a7 */ /* 0x000e66000802112b */
[----:B-1----:R-:W-:Y:S05]  /*da60*/  @P1 BRA `(.L_x_169) ;  /* 0x0000000000081947 */ /* 0x002fea0003800000 */
[----:B------:R-:W1:Y:S02]  /*da70*/  SYNCS.PHASECHK.TRANS64.TRYWAIT P1, [UR43+0x50], R3 ;  /* 0x00005003ff0075a7 */ /* 0x000e64000802112b */
[----:B-1----:R-:W-:Y:S05]  /*da80*/  @!P1 BRA `(.L_x_170) ;  /* 0x0000006400b49947 */ /* 0x002fea0003800000 */
.L_x_169:
[----:B------:R-:W-:Y:S05]  /*da90*/  BSYNC B0 ;  /* 0x0000000000007941 */ /* 0x000fea0003800000 */
.L_x_168:
[----:B------:R-:W-:Y:S05]  /*daa0*/  @P0 WARPSYNC.ALL ;  /* 0x0000000000000948 */ /* 0x000fea0003800000 */
        /* <DEDUP_REMOVED lines=9> */
[----:B--2---:R-:W-:Y:S02]  /*db40*/  CS2R R42, SRZ ;  /* 0x00000000002a7805 */ /* 0x004fe4000001ff00 */
[----:B------:R-:W-:Y:S02]  /*db50*/  CS2R R40, SRZ ;  /* 0x0000000000287805 */ /* 0x000fe4000001ff00 */
[----:B------:R-:W-:Y:S01]  /*db60*/  CS2R R38, SRZ ;  /* 0x0000000000267805 */ /* 0x000fe2000001ff00 */
[----:B------:R3:W2:Y:S01]  /*db70*/  @P0 LDSM.16.MT88.4 R96, [R139+UR43+0xa800] ;  /* 0x00a8002b8b60083b */ /* 0x0006a20008004200 */
        /* <DEDUP_REMOVED lines=27> */
[----:B--2---:R-:W-:Y:S06]  /*dd30*/  @!P2 BRA `(.L_x_171) ;  /* 0x0000000000c4a947 */ /* 0x004fec0003800000 */
        /* <DEDUP_REMOVED lines=21> */
.L_x_172:
        /* <DEDUP_REMOVED lines=23> */
.L_x_173:
[----:B------:R-:W-:Y:S05]  /*e000*/  WARPSYNC.ALL ;  /* 0x0000000000007948 */ /* 0x000fea0003800000 */
[----:B------:R-:W-:Y:S11]  /*e010*/  R2UR UR4, R95 ;  /* 0x000000005f0472ca */ /* 0x000ff600000e0000 */
[----:B------:R-:W-:Y:S02]  /*e020*/  @!UPT UIADD3 URZ, UPT, UPT, URZ, URZ, URZ ;  /* 0x000000fffffff290 */ /* 0x000fe4000fffe0ff */
[----:B------:R-:W2:Y:S02]  /*e030*/  LDTM.16dp256bit.x8 R56, tmem[UR4+0x100080] ;  /* 0x10008004003879ee */ /* 0x000ea400081a0000 */
[----:B--2---:R-:W-:Y:S01]  /*e040*/  NOP ;  /* 0x0000000000007918 */ /* 0x004fe20000000000 */
.L_x_171:
[--C-:B-1----:R-:W-:Y:S01]  /*e050*/  HADD2.F32 R4, -RZ, R116.reuse.H0_H0 ;  /* 0x20000074ff047230 */ /* 0x102fe20000004100 */
[----:B------:R-:W-:Y:S05]  /*e060*/  WARPSYNC.ALL ;  /* 0x0000000000007948 */ /* 0x000fea0003800000 */
[-C--:B------:R-:W-:Y:S01]  /*e070*/  FMUL R0, R24, R88.reuse ;  /* 0x0000005818007220 */ /* 0x080fe20000400000 */
        /* <DEDUP_REMOVED lines=45> */
[----:B------:R-:W-:Y:S01]  /*e350*/  FFMA R6, R89, R9, R6 ;  /* 0x0000000959067223 */ /* 0x000fe20000000006 */
[-C--:B------:R-:W-:Y:S01]  /*e360*/  FMUL R7, R36, R88.reuse ;  /* 0x0000005824077220 */ /* 0x080fe20000400000 */
[----:B------:R-:W-:Y:S02]  /*e370*/  HADD2.F32 R27, -RZ, R110.H1_H1 ;  /* 0x3000006eff1b7230 */ /* 0x000fe40000004100 */
        /* <DEDUP_REMOVED lines=9> */
[C---:B------:R-:W-:Y:S01]  /*e410*/  FFMA R10, R89.reuse, R29, R10 ;  /* 0x0000001d590a7223 */ /* 0x040fe2000000000a */
        /* <DEDUP_REMOVED lines=11> */
[----:B------:R-:W-:Y:S01]  /*e4d0*/  FFMA R0, R89, R3, R0 ;  /* 0x0000000359007223 */ /* 0x000fe20000000000 */
[-C--:B------:R-:W-:Y:S01]  /*e4e0*/  FMUL R2, R41, R88.reuse ;  /* 0x0000005829027220 */ /* 0x080fe20000400000 */
        /* <DEDUP_REMOVED lines=40> */
[--C-:B------:R-:W-:Y:S01]  /*e770*/  HADD2.F32 R6, -RZ, R104.reuse.H0_H0 ;  /* 0x20000068ff067230 */ /* 0x100fe20000004100 */
[----:B------:R-:W-:Y:S01]  /*e780*/  F2FP.F16.F32.PACK_AB R29, R2, R0 ;  /* 0x00000000021d723e */ /* 0x000fe200000000ff */
[----:B------:R-:W-:Y:S02]  /*e790*/  HADD2.F32 R2, -RZ, R99.H1_H1 ;  /* 0x30000063ff027230 */ /* 0x000fe40000004100 */
[-C--:B------:R-:W-:Y:S01]  /*e7a0*/  FMUL R5, R54, R88.reuse ;  /* 0x0000005836057220 */ /* 0x080fe20000400000 */
[----:B------:R-:W-:Y:S01]  /*e7b0*/  FFMA R4, R89, R7, R4 ;  /* 0x0000000759047223 */ /* 0x000fe20000000004 */
[----:B------:R-:W-:Y:S02]  /*e7c0*/  HADD2.F32 R7, -RZ, R104.H1_H1 ;  /* 0x30000068ff077230 */ /* 0x000fe40000004100 */
[----:B------:R-:W-:Y:S01]  /*e7d0*/  FMUL R0, R55, R88 ;  /* 0x0000005837007220 */ /* 0x000fe20000400000 */
[C---:B------:R-:W-:Y:S01]  /*e7e0*/  FFMA R5, R89.reuse, R8, R5 ;  /* 0x0000000859057223 */ /* 0x040fe20000000005 */
[----:B------:R-:W-:Y:S01]  /*e7f0*/  FMUL R15, R60, R88 ;  /* 0x000000583c0f7220 */ /* 0x000fe20000400000 */
[----:B------:R-:W-:Y:S01]  /*e800*/  F2FP.F16.F32.PACK_AB R30, R4, R3 ;  /* 0x00000003041e723e */ /* 0x000fe200000000ff */
[--C-:B------:R-:W-:Y:S02]  /*e810*/  HADD2.F32 R3, -RZ, R105.reuse.H1_H1 ;  /* 0x30000069ff037230 */ /* 0x100fe40000004100 */
[C---:B------:R-:W-:Y:S01]  /*e820*/  FFMA R0, R89.reuse, R2, R0 ;  /* 0x0000000259007223 */ /* 0x040fe20000000000 */
[----:B------:R-:W-:Y:S02]  /*e830*/  HADD2.F32 R2, -RZ, R105.H0_H0 ;  /* 0x20000069ff027230 */ /* 0x000fe40000004100 */
[C---:B------:R-:W-:Y:S01]  /*e840*/  FFMA R11, R89.reuse, R6, R11 ;  /* 0x00000006590b7223 */ /* 0x040fe2000000000b */
[----:B------:R-:W-:Y:S01]  /*e850*/  HADD2.F32 R4, -RZ, R127.H1_H1 ;  /* 0x3000007fff047230 */ /* 0x000fe20000004100 */
[----:B------:R1:W-:Y:S01]  /*e860*/  STSM.16.MT88.4 [R144+0xa000], R32 ;  /* 0x00a0002090007844 */ /* 0x0003e20000004200 */
[----:B------:R-:W-:Y:S01]  /*e870*/  F2FP.F16.F32.PACK_AB R31, R0, R5 ;  /* 0x00000005001f723e */ /* 0x000fe200000000ff */
[C---:B------:R-:W-:Y:S01]  /*e880*/  FFMA R12, R89.reuse, R7, R12 ;  /* 0x00000007590c7223 */ /* 0x040fe2000000000c */
[--C-:B------:R-:W-:Y:S02]  /*e890*/  HADD2.F32 R0, -RZ, R106.reuse.H0_H0 ;  /* 0x2000006aff007230 */ /* 0x100fe40000004100 */
[C---:B------:R-:W-:Y:S01]  /*e8a0*/  FFMA R13, R89.reuse, R2, R13 ;  /* 0x00000002590d7223 */ /* 0x040fe2000000000d */
[C---:B------:R-:W-:Y:S01]  /*e8b0*/  FFMA R14, R89.reuse, R3, R14 ;  /* 0x00000003590e7223 */ /* 0x040fe2000000000e */
[----:B------:R-:W-:Y:S01]  /*e8c0*/  HADD2.F32 R3, -RZ, R106.H1_H1 ;  /* 0x3000006aff037230 */ /* 0x000fe20000004100 */
[----:B------:R1:W-:Y:S01]  /*e8d0*/  STSM.16.MT88.4 [R144+0xa800], R28 ;  /* 0x00a8001c90007844 */ /* 0x0003e20000004200 */
[----:B------:R-:W-:Y:S01]  /*e8e0*/  F2FP.F16.F32.PACK_AB R12, R12, R11 ;  /* 0x0000000b0c0c723e */ /* 0x000fe200000000ff */
[----:B------:R-:W-:Y:S01]  /*e8f0*/  FFMA R15, R89, R0, R15 ;  /* 0x00000000590f7223 */ /* 0x000fe2000000000f */
[----:B------:R-:W-:Y:S01]  /*e900*/  F2FP.F16.F32.PACK_AB R13, R14, R13 ;  /* 0x0000000d0e0d723e */ /* 0x000fe200000000ff */
[-C--:B------:R-:W-:Y:S01]  /*e910*/  FMUL R16, R61, R88.reuse ;  /* 0x000000583d107220 */ /* 0x080fe20000400000 */
[--C-:B------:R-:W-:Y:S02]  /*e920*/  HADD2.F32 R2, -RZ, R107.reuse.H0_H0 ;  /* 0x2000006bff027230 */ /* 0x100fe40000004100 */
[-C--:B------:R-:W-:Y:S01]  /*e930*/  FMUL R17, R62, R88.reuse ;  /* 0x000000583e117220 */ /* 0x080fe20000400000 */
[----:B------:R-:W-:Y:S02]  /*e940*/  HADD2.F32 R5, -RZ, R107.H1_H1 ;  /* 0x3000006bff057230 */ /* 0x000fe40000004100 */
[----:B------:R-:W-:Y:S01]  /*e950*/  FFMA R16, R89, R3, R16 ;  /* 0x0000000359107223 */ /* 0x000fe20000000010 */
[----:B------:R-:W-:Y:S01]  /*e960*/  FMUL R18, R63, R88 ;  /* 0x000000583f127220 */ /* 0x000fe20000400000 */
[--C-:B------:R-:W-:Y:S02]  /*e970*/  HADD2.F32 R0, -RZ, R112.reuse.H0_H0 ;  /* 0x20000070ff007230 */ /* 0x100fe40000004100 */
[C---:B------:R-:W-:Y:S01]  /*e980*/  FFMA R17, R89.reuse, R2, R17 ;  /* 0x0000000259117223 */ /* 0x040fe20000000011 */
[----:B------:R-:W-:Y:S01]  /*e990*/  FMUL R19, R64, R88 ;  /* 0x0000005840137220 */ /* 0x000fe20000400000 */
[----:B------:R-:W-:Y:S01]  /*e9a0*/  HADD2.F32 R3, -RZ, R112.H1_H1 ;  /* 0x30000070ff037230 */ /* 0x000fe20000004100 */
[----:B------:R-:W-:Y:S01]  /*e9b0*/  F2FP.F16.F32.PACK_AB R14, R16, R15 ;  /* 0x0000000f100e723e */ /* 0x000fe200000000ff */
[C---:B------:R-:W-:Y:S01]  /*e9c0*/  FFMA R18, R89.reuse, R5, R18 ;  /* 0x0000000559127223 */ /* 0x040fe20000000012 */
[----:B------:R-:W-:Y:S01]  /*e9d0*/  FFMA R19, R89, R0, R19 ;  /* 0x0000000059137223 */ /* 0x000fe20000000013 */
[-C--:B------:R-:W-:Y:S01]  /*e9e0*/  FMUL R20, R65, R88.reuse ;  /* 0x0000005841147220 */ /* 0x080fe20000400000 */
[--C-:B------:R-:W-:Y:S02]  /*e9f0*/  HADD2.F32 R2, -RZ, R113.reuse.H0_H0 ;  /* 0x20000071ff027230 */ /* 0x100fe40000004100 */
[----:B------:R-:W-:Y:S01]  /*ea00*/  FMUL R21, R66, R88 ;  /* 0x0000005842157220 */ /* 0x000fe20000400000 */
[----:B------:R-:W-:Y:S01]  /*ea10*/  F2FP.F16.F32.PACK_AB R15, R18, R17 ;  /* 0x00000011120f723e */ /* 0x000fe200000000ff */
[C---:B------:R-:W-:Y:S01]  /*ea20*/  FFMA R20, R89.reuse, R3, R20 ;  /* 0x0000000359147223 */ /* 0x040fe20000000014 */
[----:B------:R-:W-:Y:S02]  /*ea30*/  HADD2.F32 R0, -RZ, R113.H1_H1 ;  /* 0x30000071ff007230 */ /* 0x000fe40000004100 */
[----:B------:R-:W-:Y:S01]  /*ea40*/  FFMA R21, R89, R2, R21 ;  /* 0x0000000259157223 */ /* 0x000fe20000000015 */
[----:B------:R-:W-:Y:S01]  /*ea50*/  FMUL R22, R67, R88 ;  /* 0x0000005843167220 */ /* 0x000fe20000400000 */
[--C-:B------:R-:W-:Y:S01]  /*ea60*/  HADD2.F32 R2, -RZ, R114.reuse.H0_H0 ;  /* 0x20000072ff027230 */ /* 0x100fe20000004100 */
[----:B------:R1:W-:Y:S01]  /*ea70*/  STSM.16.MT88.4 [R148+0x8000], R12 ;  /* 0x0080000c94007844 */ /* 0x0003e20000004200 */
[----:B------:R-:W-:Y:S01]  /*ea80*/  F2FP.F16.F32.PACK_AB R20, R20, R19 ;  /* 0x000000131414723e */ /* 0x000fe200000000ff */
        /* <DEDUP_REMOVED lines=14> */
[C---:B------:R-:W-:Y:S01]  /*eb70*/  FFMA R26, R89.reuse, R3, R26 ;  /* 0x00000003591a7223 */ /* 0x040fe2000000001a */
[----:B------:R-:W-:Y:S02]  /*eb80*/  HADD2.F32 R0, -RZ, R120.H1_H1 ;  /* 0x30000078ff007230 */ /* 0x000fe40000004100 */
[C---:B------:R-:W-:Y:S01]  /*eb90*/  FFMA R56, R89.reuse, R5, R56 ;  /* 0x0000000559387223 */ /* 0x040fe20000000038 */
[--C-:B------:R-:W-:Y:S02]  /*eba0*/  HADD2.F32 R3, -RZ, R121.reuse.H0_H0 ;  /* 0x20000079ff037230 */ /* 0x100fe40000004100 */
[----:B------:R-:W-:Y:S01]  /*ebb0*/  FMUL R60, R76, R88 ;  /* 0x000000584c3c7220 */ /* 0x000fe20000400000 */
[----:B------:R-:W-:Y:S01]  /*ebc0*/  HADD2.F32 R2, -RZ, R121.H1_H1 ;  /* 0x30000079ff027230 */ /* 0x000fe20000004100 */
[----:B------:R-:W-:Y:S01]  /*ebd0*/  F2FP.F16.F32.PACK_AB R23, R26, R25 ;  /* 0x000000191a17723e */ /* 0x000fe200000000ff */
[C---:B------:R-:W-:Y:S01]  /*ebe0*/  FFMA R57, R89.reuse, R0, R57 ;  /* 0x0000000059397223 */ /* 0x040fe20000000039 */
[C---:B------:R-:W-:Y:S01]  /*ebf0*/  FFMA R58, R89.reuse, R3, R58 ;  /* 0x00000003593a7223 */ /* 0x040fe2000000003a */
[--C-:B------:R-:W-:Y:S02]  /*ec00*/  HADD2.F32 R0, -RZ, R122.reuse.H0_H0 ;  /* 0x2000007aff007230 */ /* 0x100fe40000004100 */
[----:B------:R-:W-:Y:S01]  /*ec10*/  FFMA R59, R89, R2, R59 ;  /* 0x00000002593b7223 */ /* 0x000fe2000000003b */
[----:B------:R1:W-:Y:S01]  /*ec20*/  STSM.16.MT88.4 [R148+0x8800], R20 ;  /* 0x0088001494007844 */ /* 0x0003e20000004200 */
[----:B------:R-:W-:Y:S01]  /*ec30*/  HADD2.F32 R2, -RZ, R122.H1_H1 ;  /* 0x3000007aff027230 */ /* 0x000fe20000004100 */
[----:B------:R-:W-:Y:S01]  /*ec40*/  F2FP.F16.F32.PACK_AB R56, R57, R56 ;  /* 0x000000383938723e */ /* 0x000fe200000000ff */
[----:B------:R-:W-:Y:S01]  /*ec50*/  FFMA R60, R89, R0, R60 ;  /* 0x00000000593c7223 */ /* 0x000fe2000000003c */
[----:B------:R-:W-:Y:S01]  /*ec60*/  F2FP.F16.F32.PACK_AB R57, R59, R58 ;  /* 0x0000003a3b39723e */ /* 0x000fe200000000ff */
[-C--:B------:R-:W-:Y:S01]  /*ec70*/  FMUL R61, R77, R88.reuse ;  /* 0x000000584d3d7220 */ /* 0x080fe20000400000 */
[--C-:B------:R-:W-:Y:S02]  /*ec80*/  HADD2.F32 R3, -RZ, R123.reuse.H0_H0 ;  /* 0x2000007bff037230 */ /* 0x100fe40000004100 */
[----:B------:R-:W-:Y:S01]  /*ec90*/  FMUL R62, R78, R88 ;  /* 0x000000584e3e7220 */ /* 0x000fe20000400000 */
[----:B------:R-:W-:Y:S02]  /*eca0*/  HADD2.F32 R0, -RZ, R123.H1_H1 ;  /* 0x3000007bff007230 */ /* 0x000fe40000004100 */
[----:B------:R-:W-:Y:S01]  /*ecb0*/  FFMA R61, R89, R2, R61 ;  /* 0x00000002593d7223 */ /* 0x000fe2000000003d */
[-C--:B------:R-:W-:Y:S01]  /*ecc0*/  FMUL R63, R79, R88.reuse ;  /* 0x000000584f3f7220 */ /* 0x080fe20000400000 */
[----:B------:R-:W-:Y:S01]  /*ecd0*/  FFMA R62, R89, R3, R62 ;  /* 0x00000003593e7223 */ /* 0x000fe2000000003e */
[--C-:B------:R-:W-:Y:S02]  /*ece0*/  HADD2.F32 R3, -RZ, R124.reuse.H0_H0 ;  /* 0x2000007cff037230 */ /* 0x100fe40000004100 */
[-C--:B------:R-:W-:Y:S01]  /*ecf0*/  FMUL R64, R80, R88.reuse ;  /* 0x0000005850407220 */ /* 0x080fe20000400000 */
        /* <DEDUP_REMOVED lines=10> */
[----:B------:R-:W-:Y:S01]  /*eda0*/  FFMA R66, R89, R5, R66 ;  /* 0x0000000559427223 */ /* 0x000fe20000000042 */
[-C--:B------:R-:W-:Y:S01]  /*edb0*/  FMUL R68, R84, R88.reuse ;  /* 0x0000005854447220 */ /* 0x080fe20000400000 */
        /* <DEDUP_REMOVED lines=37> */
[----:B--2---:R-:W-:Y:S04]  /*f010*/  DEPBAR.LE SB0, 0x1 ;  /* 0x000080400000791a */ /* 0x004fe80000000000 */
.L_x_175:
[----:B------:R-:W-:Y:S05]  /*f020*/  BSYNC.RECONVERGENT B0 ;  /* 0x0000000000007941 */ /* 0x000fea0003800200 */
.L_x_174:
[----:B------:R-:W-:Y:S01]  /*f030*/  UISETP.NE.AND UP0, UPT, UR40, 0x4, UPT ;  /* 0x000000042800788c */ /* 0x000fe2000bf05270 */
[----:B------:R-:W-:Y:S01]  /*f040*/  BAR.SYNC.DEFER_BLOCKING 0x1, 0x80 ;  /* 0x0042000000007b1d */ /* 0x000fe20000010000 */
[----:B------:R-:W-:Y:S02]  /*f050*/  SHF.L.U32 R3, R138, 0x1f, RZ ;  /* 0x0000001f8a037819 */ /* 0x000fe400000006ff */
[----:B------:R-:W-:Y:S01]  /*f060*/  USEL UR5, UR40, URZ, UP0 ;  /* 0x000000ff28057287 */ /* 0x000fe20008000000 */
[----:B------:R-:W-:Y:S02]  /*f070*/  FSETP.NEU.AND P0, PT, R89, RZ, PT ;  /* 0x000000ff5900720b */ /* 0x000fe40003f0d000 */
[----:B------:R-:W-:Y:S01]  /*f080*/  ISETP.GE.AND P2, PT, R146, 0x1, PT ;  /* 0x000000019200780c */ /* 0x000fe20003f46270 */
[----:B------:R-:W-:Y:S02]  /*f090*/  ULEA UR4, UR5, UR43, 0x3 ;  /* 0x0000002b05047291 */ /* 0x000fe4000f8e18ff */
[----:B------:R-:W-:Y:S02]  /*f0a0*/  UIADD3 UR5, UPT, UPT, UR5, 0x1, URZ ;  /* 0x0000000105057890 */ /* 0x000fe4000fffe0ff */
[----:B------:R-:W-:Y:S02]  /*f0b0*/  UIADD3 UR4, UPT, UPT, UR4, 0x60, URZ ;  /* 0x0000006004047890 */ /* 0x000fe4000fffe0ff */
[----:B------:R-:W-:Y:S02]  /*f0c0*/  UISETP.NE.AND UP0, UPT, UR5, 0x4, UPT ;  /* 0x000000040500788c */ /* 0x000fe4000bf05270 */
[----:B------:R-:W-:Y:S02]  /*f0d0*/  UPRMT UR4, UR52, 0x654, UR4 ;  /* 0x0000065434047896 */ /* 0x000fe40008000004 */
[----:B------:R-:W-:Y:S07]  /*f0e0*/  USEL UR53, UR5, URZ, UP0 ;  /* 0x000000ff05357287 */ /* 0x000fee0008000000 */
[----:B------:R-:W-:Y:S01]  /*f0f0*/  SYNCS.ARRIVE.TRANS64.RED.A1T0 RZ, [UR4], RZ ;  /* 0x000000ffffff79a7 */ /* 0x000fe20008100404 */
[----:B------:R-:W-:Y:S01]  /*f100*/  BSSY B0, `(.L_x_176) ;  /* 0x0000005000007945 */ /* 0x000fe20003800000 */
[----:B------:R-:W2:Y:S03]  /*f110*/  SYNCS.PHASECHK.TRANS64.TRYWAIT P1, [UR43+0x58], R3 ;  /* 0x00005803ff0075a7 */ /* 0x000ea6000802112b */
[----:B--2---:R-:W-:Y:S05]  /*f120*/  @P1 BRA `(.L_x_177) ;  /* 0x0000000000081947 */ /* 0x004fea0003800000 */
[----:B------:R-:W2:Y:S02]  /*f130*/  SYNCS.PHASECHK.TRANS64.TRYWAIT P1, [UR43+0x58], R3 ;  /* 0x00005803ff0075a7 */ /* 0x000ea4000802112b */
[----:B--2---:R-:W-:Y:S05]  /*f140*/  @!P1 BRA `(.L_x_178) ;  /* 0x00000050001c9947 */ /* 0x004fea0003800000 */
.L_x_177:
[----:B------:R-:W-:Y:S05]  /*f150*/  BSYNC B0 ;  /* 0x0000000000007941 */ /* 0x000fea0003800000 */
.L_x_176:
[----:B------:R-:W-:Y:S05]  /*f160*/  @P0 WARPSYNC.ALL ;  /* 0x0000000000000948 */ /* 0x000fea0003800000 */
[----:B------:R2:W2:Y:S01]  /*f170*/  @P0 LDSM.16.MT88.4 R116, [R139+UR43+0xd000] ;  /* 0x00d0002b8b74083b */ /* 0x0004a20008004200 */
[----:B------:R-:W-:Y:S02]  /*f180*/  CS2R R54, SRZ ;  /* 0x0000000000367805 */ /* 0x000fe4000001ff00 */
[----:B------:R-:W-:Y:S02]  /*f190*/  CS2R R52, SRZ ;  /* 0x0000000000347805 */ /* 0x000fe4000001ff00 */
[----:B------:R-:W-:Y:S01]  /*f1a0*/  CS2R R50, SRZ ;  /* 0x0000000000327805 */ /* 0x000fe2000001ff00 */
        /* <DEDUP_REMOVED lines=10> */
[----:B-1----:R-:W-:Y:S02]  /*f250*/  CS2R R34, SRZ ;  /* 0x0000000000227805 */ /* 0x002fe4000001ff00 */
        /* <DEDUP_REMOVED lines=26> */
[----:B------:R-:W-:Y:S05]  /*f400*/  VIADD R3, R95, 0xc0 ;  /* 0x000000c05f037836 */ /* 0x000fea0000000000 */
[----:B------:R-:W-:Y:S04]  /*f410*/  SHF.R.U32.HI R3, RZ, 0x15, R3 ;  /* 0x00000015ff037819 */ /* 0x000fe80000011603 */
[----:B------:R-:W-:Y:S11]  /*f420*/  LOP3.LUT P0, RZ, R3, 0x3, R128, 0x48, !PT ;  /* 0x0000000303ff7812 */ /* 0x000ff60007804880 */
[----:B------:R-:W-:Y:S02]  /*f430*/  @!UPT UIADD3 URZ, UPT, UPT, URZ, URZ, URZ ;  /* 0x000000fffffff290 */ /* 0x000fe4000fffe0ff */
[----:B------:R-:W-:Y:S05]  /*f440*/  @!P0 BRA `(.L_x_180) ;  /* 0x0000000000408947 */ /* 0x000fea0003800000 */
[----:B------:R-:W2:Y:S01]  /*f450*/  LDCU.64 UR8, c[0x4][0x70] ;  /* 0x01000e00ff0877ac */ /* 0x000ea20008000a00 */
[----:B------:R-:W-:Y:S01]  /*f460*/  MOV R3, 0x0 ;  /* 0x0000000000037802 */ /* 0x000fe20000000f00 */
[----:B------:R-:W-:Y:S02]  /*f470*/  HFMA2 R12, -RZ, RZ, 0, 5.9604644775390625e-08 ;  /* 0x00000001ff0c7431 */ /* 0x000fe400000001ff */
[----:B------:R-:W-:Y:S02]  /*f480*/  IMAD.MOV.U32 R8, RZ, RZ, 0x192 ;  /* 0x00000192ff087424 */ /* 0x000fe400078e00ff */
[----:B------:R-:W-:Y:S01]  /*f490*/  IMAD.MOV.U32 R13, RZ, RZ, RZ ;  /* 0x000000ffff0d7224 */ /* 0x000fe200078e00ff */
[----:B------:R-:W5:Y:S01]  /*f4a0*/  LDCU.64 UR6, c[0x4][0x78] ;  /* 0x01000f00ff0677ac */ /* 0x000f620008000a00 */
[----:B------:R-:W1:Y:S01]  /*f4b0*/  LDC.64 R2, c[0x4][R3] ;  /* 0x0100000003027b82 */ /* 0x000e620000000a00 */
[----:B------:R-:W3:Y:S01]  /*f4c0*/  LDCU.64 UR4, c[0x4][0x10] ;  /* 0x01000200ff0477ac */ /* 0x000ee20008000a00 */
[----:B--2---:R-:W-:Y:S01]  /*f4d0*/  MOV R5, UR9 ;  /* 0x0000000900057c02 */ /* 0x004fe20008000f00 */
[----:B------:R-:W-:Y:S01]  /*f4e0*/  IMAD.U32 R4, RZ, RZ, UR8 ;  /* 0x00000008ff047e24 */ /* 0x000fe2000f8e00ff */
[----:B-----5:R-:W-:Y:S01]  /*f4f0*/  MOV R7, UR7 ;  /* 0x0000000700077c02 */ /* 0x020fe20008000f00 */
[----:B------:R-:W-:Y:S01]  /*f500*/  IMAD.U32 R6, RZ, RZ, UR6 ;  /* 0x00000006ff067e24 */ /* 0x000fe2000f8e00ff */
[----:B---3--:R-:W-:Y:S01]  /*f510*/  MOV R11, UR5 ;  /* 0x00000005000b7c02 */ /* 0x008fe20008000f00 */
[----:B------:R-:W-:Y:S02]  /*f520*/  IMAD.U32 R10, RZ, RZ, UR4 ;  /* 0x00000004ff0a7e24 */ /* 0x000fe4000f8e00ff */
[----:B------:R-:W-:Y:S07]  /*f530*/  LEPC R20, `(.L_x_180) ;  /* 0x000000001014794e */ /* 0x000fee0000000000 */
[----:B-1--4-:R-:W-:Y:S05]  /*f540*/  CALL.ABS.NOINC R2 ;  /* 0x0000000002007343 */ /* 0x012fea0003c00000 */
.L_x_180:
[----:B------:R-:W-:Y:S05]  /*f550*/  WARPSYNC.ALL ;  /* 0x0000000000007948 */ /* 0x000fea0003800000 */
[C---:B------:R-:W-:Y:S01]  /*f560*/  R2UR UR4, R95.reuse ;  /* 0x000000005f0472ca */ /* 0x040fe200000e0000 */
[----:B------:R-:W-:Y:S05]  /*f570*/  VIADD R3, R95, 0x1000c0 ;  /* 0x001000c05f037836 */ /* 0x000fea0000000000 */
[----:B------:R-:W-:Y:S04]  /*f580*/  SHF.R.U32.HI R3, RZ, 0x15, R3 ;  /* 0x00000015ff037819 */ /* 0x000fe80000011603 */
[----:B------:R-:W-:Y:S03]  /*f590*/  LOP3.LUT P0, RZ, R3, 0x3, R128, 0x48, !PT ;  /* 0x0000000303ff7812 */ /* 0x000fe60007804880 */
[----:B------:R-:W2:Y:S10]  /*f5a0*/  LDTM.16dp256bit.x8 R24, tmem[UR4+0xc0] ;  /* 0x0000c004001879ee */ /* 0x000eb400081a0000 */
[----:B--2---:R-:W-:Y:S05]  /*f5b0*/  @!P0 BRA `(.L_x_181) ;  /* 0x0000000000408947 */ /* 0x004fea0003800000 */
        /* <DEDUP_REMOVED lines=16> */
.L_x_181:
[----:B------:R-:W-:Y:S05]  /*f6c0*/  WARPSYNC.ALL ;  /* 0x0000000000007948 */ /* 0x000fea0003800000 */
[----:B------:R-:W-:Y:S11]  /*f6d0*/  R2UR UR4, R95 ;  /* 0x000000005f0472ca */ /* 0x000ff600000e0000 */
[----:B------:R-:W-:Y:S02]  /*f6e0*/  @!UPT UIADD3 URZ, UPT, UPT, URZ, URZ, URZ ;  /* 0x000000fffffff290 */ /* 0x000fe4000fffe0ff */
[----:B------:R-:W2:Y:S02]  /*f6f0*/  LDTM.16dp256bit.x8 R56, tmem[UR4+0x1000c0] ;  /* 0x1000c004003879ee */ /* 0x000ea400081a0000 */
[----:B--2---:R-:W-:Y:S01]  /*f700*/  NOP ;  /* 0x0000000000007918 */ /* 0x004fe20000000000 */
.L_x_179:
[----:B------:R-:W-:Y:S01]  /*f710*/  HADD2.F32 R91, -RZ, R103.H1_H1 ;  /* 0x30000067ff5b7230 */ /* 0x000fe20000004100 */
[----:B------:R-:W-:Y:S01]  /*f720*/  ISETP.GE.AND P0, PT, R146, 0x1, PT ;  /* 0x000000019200780c */ /* 0x000fe20003f06270 */
[-C--:B------:R-:W-:Y:S01]  /*f730*/  FMUL R19, R42, R88.reuse ;  /* 0x000000582a137220 */ /* 0x080fe20000400000 */
[-C--:B------:R-:W-:Y:S01]  /*f740*/  FMUL R21, R44, R88.reuse ;  /* 0x000000582c157220 */ /* 0x080fe20000400000 */
[-C--:B------:R-:W-:Y:S01]  /*f750*/  FMUL R42, R65, R88.reuse ;  /* 0x00000058412a7220 */ /* 0x080fe20000400000 */
[--C-:B------:R-:W-:Y:S02]  /*f760*/  HADD2.F32 R65, -RZ, R116.reuse.H0_H0 ;  /* 0x20000074ff417230 */ /* 0x100fe40000004100 */
[-C--:B------:R-:W-:Y:S01]  /*f770*/  FMUL R20, R43, R88.reuse ;  /* 0x000000582b147220 */ /* 0x080fe20000400000 */
[-C--:B------:R-:W-:Y:S01]  /*f780*/  FMUL R44, R67, R88.reuse ;  /* 0x00000058432c7220 */ /* 0x080fe20000400000 */
[----:B------:R-:W-:Y:S02]  /*f790*/  HADD2.F32 R67, -RZ, R116.H1_H1 ;  /* 0x30000074ff437230 */ /* 0x000fe40000004100 */
[-C--:B------:R-:W-:Y:S01]  /*f7a0*/  FMUL R0, R24, R88.reuse ;  /* 0x0000005818007220 */ /* 0x080fe20000400000 */
[-C--:B------:R-:W-:Y:S01]  /*f7b0*/  FMUL R23, R46, R88.reuse ;  /* 0x000000582e177220 */ /* 0x080fe20000400000 */
[----:B------:R-:W-:Y:S02]  /*f7c0*/  HADD2.F32 R93, -RZ, R96.H1_H1 ;  /* 0x30000060ff5d7230 */ /* 0x000fe40000004100 */
[-C--:B------:R-:W-:Y:S01]  /*f7d0*/  FMUL R43, R66, R88.reuse ;  /* 0x00000058422b7220 */ /* 0x080fe20000400000 */
[----:B------:R-:W-:Y:S01]  /*f7e0*/  FFMA R0, R89, R65, R0 ;  /* 0x0000004159007223 */ /* 0x000fe20000000000 */
[----:B------:R-:W-:Y:S01]  /*f7f0*/  HADD2.F32 R66, -RZ, R117.H0_H0 ;  /* 0x20000075ff427230 */ /* 0x000fe20000004100 */
[----:B------:R-:W-:Y:S05]  /*f800*/  @P0 WARPSYNC.ALL ;  /* 0x0000000000000948 */ /* 0x000fea0003800000 */
[----:B------:R-:W-:Y:S01]  /*f810*/  @P0 NOP ;  /* 0x0000000000000918 */ /* 0x000fe20000000000 */
[----:B------:R-:W-:Y:S01]  /*f820*/  @P0 IADD3 R145, PT, PT, R145, 0x120, RZ ;  /* 0x0000012091910810 */ /* 0x000fe20007ffe0ff */
[-C--:B------:R-:W-:Y:S01]  /*f830*/  FMUL R2, R25, R88.reuse ;  /* 0x0000005819027220 */ /* 0x080fe20000400000 */
[-C--:B------:R-:W-:Y:S01]  /*f840*/  FMUL R22, R45, R88.reuse ;  /* 0x000000582d167220 */ /* 0x080fe20000400000 */
[----:B------:R-:W-:Y:S01]  /*f850*/  HADD2.F32 R90, -RZ, R97.H0_H0 ;  /* 0x20000061ff5a7230 */ /* 0x000fe20000004100 */
[----:B------:R-:W-:Y:S01]  /*f860*/  @P0 LOP3.LUT R145, R145, 0xfefffff8, RZ, 0xc0, !PT ;  /* 0xfefffff891910812 */ /* 0x000fe200078ec0ff */
[----:B------:R-:W-:Y:S01]  /*f870*/  FFMA R2, R89, R67, R2 ;  /* 0x0000004359027223 */ /* 0x000fe20000000002 */
[----:B------:R-:W-:Y:S01]  /*f880*/  FMUL R46, R69, R88 ;  /* 0x00000058452e7220 */ /* 0x000fe20000400000 */
[----:B------:R-:W-:Y:S01]  /*f890*/  HADD2.F32 R69, -RZ, R117.H1_H1 ;  /* 0x30000075ff457230 */ /* 0x000fe20000004100 */
[----:B------:R2:W-:Y:S06]  /*f8a0*/  @P0 SYNCS.ARRIVE.TRANS64.RED.A1T0 RZ, [R145+URZ], RZ ;  /* 0x000000ff91ff09a7 */ /* 0x0005ec00081004ff */
[----:B------:R-:W-:Y:S05]  /*f8b0*/  WARPSYNC.ALL ;  /* 0x0000000000007948 */ /* 0x000fea0003800000 */
[----:B------:R-:W-:Y:S01]  /*f8c0*/  F2FP.F16.F32.PACK_AB R152, R2, R0 ;  /* 0x000000000298723e */ /* 0x000fe200000000ff */
[-C--:B------:R-:W-:Y:S01]  /*f8d0*/  FMUL R3, R26, R88.reuse ;  /* 0x000000581a037220 */ /* 0x080fe20000400000 */
[-C--:B------:R-:W-:Y:S01]  /*f8e0*/  FMUL R25, R48, R88.reuse ;  /* 0x0000005830197220 */ /* 0x080fe20000400000 */
[----:B------:R-:W-:Y:S02]  /*f8f0*/  HADD2.F32 R95, -RZ, R97.H1_H1 ;  /* 0x30000061ff5f7230 */ /* 0x000fe40000004100 */
[----:B------:R-:W-:Y:S01]  /*f900*/  FMUL R45, R68, R88 ;  /* 0x00000058442d7220 */ /* 0x000fe20000400000 */
[----:B------:R-:W-:Y:S01]  /*f910*/  FFMA R3, R89, R66, R3 ;  /* 0x0000004259037223 */ /* 0x000fe20000000003 */
[----:B------:R-:W-:-:S02]  /*f920*/  HADD2.F32 R68, -RZ, R118.H0_H0 ;  /* 0x20000076ff447230 */ /* 0x000fc40000004100 */
[-C--:B------:R-:W-:Y:S01]  /*f930*/  FMUL R4, R27, R88.reuse ;  /* 0x000000581b047220 */ /* 0x080fe20000400000 */
[-C--:B------:R-:W-:Y:S01]  /*f940*/  FMUL R24, R47, R88.reuse ;  /* 0x000000582f187220 */ /* 0x080fe20000400000 */
[----:B------:R-:W-:Y:S02]  /*f950*/  HADD2.F32 R92, -RZ, R98.H0_H0 ;  /* 0x20000062ff5c7230 */ /* 0x000fe40000004100 */
[-C--:B------:R-:W-:Y:S01]  /*f960*/  FMUL R48, R71, R88.reuse ;  /* 0x0000005847307220 */ /* 0x080fe20000400000 */
[C---:B------:R-:W-:Y:S01]  /*f970*/  FFMA R4, R89.reuse, R69, R4 ;  /* 0x0000004559047223 */ /* 0x040fe20000000004 */
[----:B------:R-:W-:Y:S02]  /*f980*/  HADD2.F32 R71, -RZ, R118.H1_H1 ;  /* 0x30000076ff477230 */ /* 0x000fe40000004100 */
[-C--:B------:R-:W-:Y:S01]  /*f990*/  FMUL R5, R28, R88.reuse ;  /* 0x000000581c057220 */ /* 0x080fe20000400000 */
[----:B------:R-:W-:Y:S01]  /*f9a0*/  FMUL R27, R50, R88 ;  /* 0x00000058321b7220 */ /* 0x000fe20000400000 */
[----:B------:R-:W-:Y:S01]  /*f9b0*/  HADD2.F32 R97, -RZ, R98.H1_H1 ;  /* 0x30000062ff617230 */ /* 0x000fe20000004100 */
[----:B------:R-:W-:Y:S01]  /*f9c0*/  F2FP.F16.F32.PACK_AB R153, R4, R3 ;  /* 0x000000030499723e */ /* 0x000fe200000000ff */
[----:B------:R-:W-:Y:S01]  /*f9d0*/  FFMA R5, R89, R68, R5 ;  /* 0x0000004459057223 */ /* 0x000fe20000000005 */
[----:B------:R-:W-:Y:S01]  /*f9e0*/  FMUL R47, R70, R88 ;  /* 0x00000058462f7220 */ /* 0x000fe20000400000 */
        /* <DEDUP_REMOVED lines=16> */
[----:B-1----:R-:W-:Y:S02]  /*faf0*/  HADD2.F32 R98, -RZ, R105.H0_H0 ;  /* 0x20000069ff627230 */ /* 0x002fe40000004100 */
[-C--:B------:R-:W-:Y:S01]  /*fb00*/  FMUL R52, R75, R88.reuse ;  /* 0x000000584b347220 */ /* 0x080fe20000400000 */
[C---:B------:R-:W-:Y:S01]  /*fb10*/  FFMA R8, R89.reuse, R73, R8 ;  /* 0x0000004959087223 */ /* 0x040fe20000000008 */
[----:B------:R-:W-:Y:S02]  /*fb20*/  HADD2.F32 R75, -RZ, R108.H1_H1 ;  /* 0x3000006cff4b7230 */ /* 0x000fe40000004100 */
[-C--:B------:R-:W-:Y:S01]  /*fb30*/  FMUL R9, R32, R88.reuse ;  /* 0x0000005820097220 */ /* 0x080fe20000400000 */
[----:B------:R-:W-:Y:S01]  /*fb40*/  FMUL R31, R54, R88 ;  /* 0x00000058361f7220 */ /* 0x000fe20000400000 */
[----:B------:R-:W-:Y:S01]  /*fb50*/  HADD2.F32 R108, -RZ, R114.H0_H0 ;  /* 0x20000072ff6c7230 */ /* 0x000fe20000004100 */
[----:B------:R-:W-:Y:S01]  /*fb60*/  F2FP.F16.F32.PACK_AB R155, R8, R7 ;  /* 0x00000007089b723e */ /* 0x000fe200000000ff */
[----:B------:R-:W-:Y:S01]  /*fb70*/  FFMA R9, R89, R72, R9 ;  /* 0x0000004859097223 */ /* 0x000fe20000000009 */
[----:B------:R-:W-:Y:S01]  /*fb80*/  FMUL R51, R74, R88 ;  /* 0x000000584a337220 */ /* 0x000fe20000400000 */
[----:B------:R-:W-:-:S02]  /*fb90*/  HADD2.F32 R74, -RZ, R109.H0_H0 ;  /* 0x2000006dff4a7230 */ /* 0x000fc40000004100 */
[-C--:B------:R-:W-:Y:S01]  /*fba0*/  FMUL R10, R33, R88.reuse ;  /* 0x00000058210a7220 */ /* 0x080fe20000400000 */
[----:B------:R-:W-:Y:S01]  /*fbb0*/  STSM.16.MT88.4 [R144+0xd000], R152 ;  /* 0x00d0009890007844 */ /* 0x000fe20000004200 */
[-C--:B------:R-:W-:Y:S01]  /*fbc0*/  FMUL R30, R53, R88.reuse ;  /* 0x00000058351e7220 */ /* 0x080fe20000400000 */
[----:B------:R-:W-:Y:S02]  /*fbd0*/  HADD2.F32 R117, -RZ, R120.H1_H1 ;  /* 0x30000078ff757230 */ /* 0x000fe40000004100 */
[----:B------:R-:W-:Y:S01]  /*fbe0*/  FFMA R10, R89, R75, R10 ;  /* 0x0000004b590a7223 */ /* 0x000fe2000000000a */
[-C--:B------:R-:W-:Y:S01]  /*fbf0*/  FMUL R54, R77, R88.reuse ;  /* 0x000000584d367220 */ /* 0x080fe20000400000 */
        /* <DEDUP_REMOVED lines=10> */
[----:B------:R-:W-:Y:S02]  /*fca0*/  HADD2.F32 R119, -RZ, R121.H1_H1 ;  /* 0x30000079ff777230 */ /* 0x000fe40000004100 */
        /* <DEDUP_REMOVED lines=27> */
[----:B------:R-:W-:Y:S01]  /*fe60*/  FFMA R16, R89, R81, R16 ;  /* 0x0000005159107223 */ /* 0x000fe20000000010 */
[----:B------:R-:W-:Y:S02]  /*fe70*/  HADD2.F32 R83, -RZ, R100.H1_H1 ;  /* 0x30000064ff537230 */ /* 0x000fe40000004100 */
[-C--:B------:R-:W-:Y:S01]  /*fe80*/  FMUL R17, R40, R88.reuse ;  /* 0x0000005828117220 */ /* 0x080fe20000400000 */
[----:B------:R-:W-:Y:S01]  /*fe90*/  FMUL R39, R62, R88 ;  /* 0x000000583e277220 */ /* 0x000fe20000400000 */
[----:B------:R-:W-:Y:S01]  /*fea0*/  ISETP.NE.AND P2, PT, R147, RZ, PT ;  /* 0x000000ff9300720c */ /* 0x000fe20003f45270 */
[----:B------:R-:W-:Y:S01]  /*feb0*/  HADD2.F32 R100, -RZ, R106.H0_H0 ;  /* 0x2000006aff647230 */ /* 0x000fe20000004100 */
[----:B------:R-:W-:Y:S01]  /*fec0*/  F2FP.F16.F32.PACK_AB R7, R16, R15 ;  /* 0x0000000f1007723e */ /* 0x000fe200000000ff */
[----:B------:R-:W-:Y:S01]  /*fed0*/  FFMA R17, R89, R80, R17 ;  /* 0x0000005059117223 */ /* 0x000fe20000000011 */
[----:B------:R-:W-:Y:S01]  /*fee0*/  FMUL R59, R82, R88 ;  /* 0x00000058523b7220 */ /* 0x000fe20000400000 */
[----:B------:R-:W-:-:S02]  /*fef0*/  HADD2.F32 R82, -RZ, R101.H0_H0 ;  /* 0x20000065ff527230 */ /* 0x000fc40000004100 */
[-C--:B------:R-:W-:Y:S01]  /*ff00*/  FMUL R18, R41, R88.reuse ;  /* 0x0000005829127220 */ /* 0x080fe20000400000 */
[----:B------:R1:W-:Y:S01]  /*ff10*/  STSM.16.MT88.4 [R144+0xd800], R4 ;  /* 0x00d8000490007844 */ /* 0x0003e20000004200 */
[----:B------:R-:W-:Y:S01]  /*ff20*/  FMUL R38, R61, R88 ;  /* 0x000000583d267220 */ /* 0x000fe20000400000 */
[----:B------:R-:W-:Y:S01]  /*ff30*/  @P0 IADD3 R0, PT, PT, R137, 0x1, RZ ;  /* 0x0000000189000810 */ /* 0x000fe20007ffe0ff */
[--C-:B------:R-:W-:Y:S02]  /*ff40*/  HADD2.F32 R118, -RZ, R123.reuse.H0_H0 ;  /* 0x2000007bff767230 */ /* 0x100fe40000004100 */
[C---:B------:R-:W-:Y:S01]  /*ff50*/  FFMA R18, R89.reuse, R83, R18 ;  /* 0x0000005359127223 */ /* 0x040fe20000000012 */
[----:B------:R-:W-:Y:S01]  /*ff60*/  FFMA R19, R89, R82, R19 ;  /* 0x0000005259137223 */ /* 0x000fe20000000013 */
[----:B------:R-:W-:Y:S01]  /*ff70*/  @P0 ISETP.NE.AND P1, PT, R0, 0x2, PT ;  /* 0x000000020000080c */ /* 0x000fe20003f25270 */
[----:B------:R-:W-:Y:S02]  /*ff80*/  HADD2.F32 R123, -RZ, R123.H1_H1 ;  /* 0x3000007bff7b7230 */ /* 0x000fe40000004100 */
[-C--:B------:R-:W-:Y:S01]  /*ff90*/  FMUL R62, R85, R88.reuse ;  /* 0x00000058553e7220 */ /* 0x080fe20000400000 */
[----:B------:R-:W-:Y:S01]  /*ffa0*/  F2FP.F16.F32.PACK_AB R8, R18, R17 ;  /* 0x000000111208723e */ /* 0x000fe200000000ff */
[----:B------:R-:W-:Y:S01]  /*ffb0*/  FMUL R41, R64, R88 ;  /* 0x0000005840297220 */ /* 0x000fe20000400000 */
[----:B------:R-:W-:-:S02]  /*ffc0*/  HADD2.F32 R85, -RZ, R101.H1_H1 ;  /* 0x30000065ff557230 */ /* 0x000fc40000004100 */
[-C--:B------:R-:W-:Y:S01]  /*ffd0*/  FMUL R61, R84, R88.reuse ;  /* 0x00000058543d7220 */ /* 0x080fe20000400000 */
[-C--:B------:R-:W-:Y:S01]  /*ffe0*/  FMUL R40, R63, R88.reuse ;  /* 0x000000583f287220 */ /* 0x080fe20000400000 */
[----:B------:R-:W-:Y:S01]  /*fff0*/  @P0 SEL R2, RZ, 0x1, P1 ;  /* 0x00000001ff020807 */ /* 0x000fe20000800000 */
[--C-:B------:R-:W-:Y:S02]  /*10000*/  HADD2.F32 R84, -RZ, R102.reuse.H0_H0 ;  /* 0x20000066ff547230 */ /* 0x100fe40000004100 */
[----:B------:R-:W-:Y:S01]  /*10010*/  FFMA R20, R89, R85, R20 ;  /* 0x0000005559147223 */ /* 0x000fe20000000014 */
[-C--:B------:R-:W-:Y:S01]  /*10020*/  FMUL R64, R87, R88.reuse ;  /* 0x0000005857407220 */ /* 0x080fe20000400000 */
[----:B------:R-:W-:Y:S01]  /*10030*/  FMUL R63, R86, R88 ;  /* 0x00000058563f7220 */ /* 0x000fe20000400000 */
[----:B------:R-:W-:Y:S02]  /*10040*/  HADD2.F32 R87, -RZ, R102.H1_H1 ;  /* 0x30000066ff577230 */ /* 0x000fe40000004100 */
[----:B------:R-:W-:Y:S01]  /*10050*/  FFMA R21, R89, R84, R21 ;  /* 0x0000005459157223 */ /* 0x000fe20000000015 */
[----:B------:R-:W-:Y:S01]  /*10060*/  F2FP.F16.F32.PACK_AB R9, R20, R19 ;  /* 0x000000131409723e */ /* 0x000fe200000000ff */
[----:B------:R-:W-:Y:S01]  /*10070*/  HADD2.F32 R86, -RZ, R103.H0_H0 ;  /* 0x20000067ff567230 */ /* 0x000fe20000004100 */
[----:B------:R-:W-:Y:S01]  /*10080*/  BSSY.RECONVERGENT B0, `(.L_x_182) ;  /* 0x000006e000007945 */ /* 0x000fe20003800200 */
[----:B------:R-:W-:-:S02]  /*10090*/  HADD2.F32 R88, -RZ, R96.H0_H0 ;  /* 0x20000060ff587230 */ /* 0x000fc40000004100 */
[C---:B------:R-:W-:Y:S01]  /*100a0*/  FFMA R22, R89.reuse, R87, R22 ;  /* 0x0000005759167223 */ /* 0x040fe20000000016 */
[--C-:B------:R-:W-:Y:S02]  /*100b0*/  HADD2.F32 R96, -RZ, R104.reuse.H0_H0 ;  /* 0x20000068ff607230 */ /* 0x100fe40000004100 */
[C---:B------:R-:W-:Y:S01]  /*100c0*/  FFMA R23, R89.reuse, R86, R23 ;  /* 0x0000005659177223 */ /* 0x040fe20000000017 */
[C---:B------:R-:W-:Y:S01]  /*100d0*/  FFMA R24, R89.reuse, R91, R24 ;  /* 0x0000005b59187223 */ /* 0x040fe20000000018 */
[C---:B------:R-:W-:Y:S01]  /*100e0*/  FFMA R25, R89.reuse, R88, R25 ;  /* 0x0000005859197223 */ /* 0x040fe20000000019 */
[----:B------:R-:W-:Y:S01]  /*100f0*/  F2FP.F16.F32.PACK_AB R10, R22, R21 ;  /* 0x00000015160a723e */ /* 0x000fe200000000ff */
[C---:B------:R-:W-:Y:S01]  /*10100*/  FFMA R26, R89.reuse, R93, R26 ;  /* 0x0000005d591a7223 */ /* 0x040fe2000000001a */
[C---:B------:R-:W-:Y:S01]  /*10110*/  FFMA R27, R89.reuse, R90, R27 ;  /* 0x0000005a591b7223 */ /* 0x040fe2000000001b */
[----:B------:R-:W-:Y:S01]  /*10120*/  F2FP.F16.F32.PACK_AB R11, R24, R23 ;  /* 0x00000017180b723e */ /* 0x000fe200000000ff */
[C---:B------:R-:W-:Y:S01]  /*10130*/  FFMA R28, R89.reuse, R95, R28 ;  /* 0x0000005f591c7223 */ /* 0x040fe2000000001c */
[C---:B------:R-:W-:Y:S01]  /*10140*/  FFMA R29, R89.reuse, R92, R29 ;  /* 0x0000005c591d7223 */ /* 0x040fe2000000001d */
[----:B------:R-:W-:Y:S01]  /*10150*/  F2FP.F16.F32.PACK_AB R12, R26, R25 ;  /* 0x000000191a0c723e */ /* 0x000fe200000000ff */
[C---:B------:R-:W-:Y:S01]  /*10160*/  FFMA R30, R89.reuse, R97, R30 ;  /* 0x00000061591e7223 */ /* 0x040fe2000000001e */
[----:B------:R-:W-:Y:S01]  /*10170*/  FFMA R31, R89, R94, R31 ;  /* 0x0000005e591f7223 */ /* 0x000fe2000000001f */
[----:B------:R-:W-:Y:S01]  /*10180*/  F2FP.F16.F32.PACK_AB R13, R28, R27 ;  /* 0x0000001b1c0d723e */ /* 0x000fe200000000ff */
[----:B------:R-:W-:Y:S01]  /*10190*/  HADD2.F32 R101, -RZ, R104.H1_H1 ;  /* 0x30000068ff657230 */ /* 0x000fe20000004100 */
[----:B------:R5:W-:Y:S01]  /*101a0*/  STSM.16.MT88.4 [R144+0xe000], R8 ;  /* 0x00e0000890007844 */ /* 0x000be20000004200 */
[----:B------:R-:W-:Y:S01]  /*101b0*/  F2FP.F16.F32.PACK_AB R14, R30, R29 ;  /* 0x0000001d1e0e723e */ /* 0x000fe200000000ff */
[----:B------:R-:W-:-:S02]  /*101c0*/  HADD2.F32 R103, -RZ, R105.H1_H1 ;  /* 0x30000069ff677230 */ /* 0x000fc40000004100 */
[C---:B------:R-:W-:Y:S01]  /*101d0*/  FFMA R32, R89.reuse, R99, R32 ;  /* 0x0000006359207223 */ /* 0x040fe20000000020 */
[C---:B------:R-:W-:Y:S01]  /*101e0*/  FFMA R33, R89.reuse, R96, R33 ;  /* 0x0000006059217223 */ /* 0x040fe20000000021 */
[C---:B------:R-:W-:Y:S01]  /*101f0*/  FFMA R34, R89.reuse, R101, R34 ;  /* 0x0000006559227223 */ /* 0x040fe20000000022 */
[C---:B------:R-:W-:Y:S01]  /*10200*/  FFMA R35, R89.reuse, R98, R35 ;  /* 0x0000006259237223 */ /* 0x040fe20000000023 */
[C---:B------:R-:W-:Y:S01]  /*10210*/  FFMA R36, R89.reuse, R103, R36 ;  /* 0x0000006759247223 */ /* 0x040fe20000000024 */
[----:B------:R-:W-:Y:S01]  /*10220*/  F2FP.F16.F32.PACK_AB R15, R32, R31 ;  /* 0x0000001f200f723e */ /* 0x000fe200000000ff */
[----:B------:R-:W-:Y:S01]  /*10230*/  HADD2.F32 R105, -RZ, R106.H1_H1 ;  /* 0x3000006aff697230 */ /* 0x000fe20000004100 */
[----:B-1----:R-:W-:Y:S01]  /*10240*/  F2FP.F16.F32.PACK_AB R4, R34, R33 ;  /* 0x000000212204723e */ /* 0x002fe200000000ff */
[----:B------:R-:W-:Y:S01]  /*10250*/  FFMA R37, R89, R100, R37 ;  /* 0x0000006459257223 */ /* 0x000fe20000000025 */
[----:B------:R-:W-:Y:S01]  /*10260*/  F2FP.F16.F32.PACK_AB R5, R36, R35 ;  /* 0x000000232405723e */ /* 0x000fe200000000ff */
[----:B------:R1:W-:Y:S01]  /*10270*/  STSM.16.MT88.4 [R144+0xe800], R12 ;  /* 0x00e8000c90007844 */ /* 0x0003e20000004200 */
[----:B------:R-:W-:-:S02]  /*10280*/  HADD2.F32 R102, -RZ, R107.H0_H0 ;  /* 0x2000006bff667230 */ /* 0x000fc40000004100 */
[C---:B------:R-:W-:Y:S01]  /*10290*/  FFMA R38, R89.reuse, R105, R38 ;  /* 0x0000006959267223 */ /* 0x040fe20000000026 */
[----:B------:R-:W-:Y:S02]  /*102a0*/  HADD2.F32 R107, -RZ, R107.H1_H1 ;  /* 0x3000006bff6b7230 */ /* 0x000fe40000004100 */
[----:B------:R-:W-:Y:S02]  /*102b0*/  HADD2.F32 R104, -RZ, R112.H0_H0 ;  /* 0x20000070ff687230 */ /* 0x000fe40000004100 */
[C---:B------:R-:W-:Y:S01]  /*102c0*/  FFMA R39, R89.reuse, R102, R39 ;  /* 0x0000006659277223 */ /* 0x040fe20000000027 */
[----:B------:R-:W-:Y:S02]  /*102d0*/  HADD2.F32 R106, -RZ, R113.H0_H0 ;  /* 0x20000071ff6a7230 */ /* 0x000fe40000004100 */
[C---:B------:R-:W-:Y:S01]  /*102e0*/  FFMA R40, R89.reuse, R107, R40 ;  /* 0x0000006b59287223 */ /* 0x040fe20000000028 */
[----:B------:R-:W-:Y:S02]  /*102f0*/  HADD2.F32 R113, -RZ, R114.H1_H1 ;  /* 0x30000072ff717230 */ /* 0x000fe40000004100 */
[C---:B------:R-:W-:Y:S01]  /*10300*/  FFMA R41, R89.reuse, R104, R41 ;  /* 0x0000006859297223 */ /* 0x040fe20000000029 */
[C---:B------:R-:W-:Y:S01]  /*10310*/  FFMA R42, R89.reuse, R109, R42 ;  /* 0x0000006d592a7223 */ /* 0x040fe2000000002a */
[C---:B------:R-:W-:Y:S01]  /*10320*/  FFMA R43, R89.reuse, R106, R43 ;  /* 0x0000006a592b7223 */ /* 0x040fe2000000002b */
[----:B------:R-:W-:Y:S01]  /*10330*/  FFMA R44, R89, R111, R44 ;  /* 0x0000006f592c7223 */ /* 0x000fe2000000002c */
[----:B------:R-:W-:-:S02]  /*10340*/  HADD2.F32 R112, -RZ, R120.H0_H0 ;  /* 0x20000078ff707230 */ /* 0x000fc40000004100 */
[C---:B------:R-:W-:Y:S01]  /*10350*/  FFMA R45, R89.reuse, R108, R45 ;  /* 0x0000006c592d7223 */ /* 0x040fe2000000002d */
[C---:B------:R-:W-:Y:S01]  /*10360*/  FFMA R46, R89.reuse, R113, R46 ;  /* 0x00000071592e7223 */ /* 0x040fe2000000002e */
[----:B------:R-:W-:Y:S02]  /*10370*/  HADD2.F32 R114, -RZ, R121.H0_H0 ;  /* 0x20000079ff727230 */ /* 0x000fe40000004100 */
[C---:B------:R-:W-:Y:S01]  /*10380*/  FFMA R47, R89.reuse, R110, R47 ;  /* 0x0000006e592f7223 */ /* 0x040fe2000000002f */
[C---:B------:R-:W-:Y:S01]  /*10390*/  FFMA R48, R89.reuse, R115, R48 ;  /* 0x0000007359307223 */ /* 0x040fe20000000030 */
[C---:B------:R-:W-:Y:S01]  /*103a0*/  FFMA R49, R89.reuse, R112, R49 ;  /* 0x0000007059317223 */ /* 0x040fe20000000031 */
[----:B------:R-:W-:Y:S02]  /*103b0*/  HADD2.F32 R121, -RZ, R122.H1_H1 ;  /* 0x3000007aff797230 */ /* 0x000fe40000004100 */
[C---:B------:R-:W-:Y:S01]  /*103c0*/  FFMA R50, R89.reuse, R117, R50 ;  /* 0x0000007559327223 */ /* 0x040fe20000000032 */
[C---:B------:R-:W-:Y:S01]  /*103d0*/  FFMA R51, R89.reuse, R114, R51 ;  /* 0x0000007259337223 */ /* 0x040fe20000000033 */
[----:B------:R-:W-:Y:S01]  /*103e0*/  FFMA R52, R89, R119, R52 ;  /* 0x0000007759347223 */ /* 0x000fe20000000034 */
[----:B------:R-:W-:-:S02]  /*103f0*/  HADD2.F32 R120, -RZ, R124.H0_H0 ;  /* 0x2000007cff787230 */ /* 0x000fc40000004100 */
[C---:B------:R-:W-:Y:S01]  /*10400*/  FFMA R53, R89.reuse, R116, R53 ;  /* 0x0000007459357223 */ /* 0x040fe20000000035 */
[----:B------:R-:W-:Y:S02]  /*10410*/  HADD2.F32 R65, -RZ, R124.H1_H1 ;  /* 0x3000007cff417230 */ /* 0x000fe40000004100 */
[C---:B------:R-:W-:Y:S01]  /*10420*/  FFMA R54, R89.reuse, R121, R54 ;  /* 0x0000007959367223 */ /* 0x040fe20000000036 */
[--C-:B------:R-:W-:Y:S02]  /*10430*/  HADD2.F32 R122, -RZ, R125.reuse.H0_H0 ;  /* 0x2000007dff7a7230 */ /* 0x100fe40000004100 */
[C---:B------:R-:W-:Y:S01]  /*10440*/  FFMA R55, R89.reuse, R118, R55 ;  /* 0x0000007659377223 */ /* 0x040fe20000000037 */
[----:B------:R-:W-:Y:S02]  /*10450*/  HADD2.F32 R67, -RZ, R125.H1_H1 ;  /* 0x3000007dff437230 */ /* 0x000fe40000004100 */
[C---:B------:R-:W-:Y:S01]  /*10460*/  FFMA R56, R89.reuse, R123, R56 ;  /* 0x0000007b59387223 */ /* 0x040fe20000000038 */
[--C-:B------:R-:W-:Y:S01]  /*10470*/  HADD2.F32 R124, -RZ, R126.reuse.H0_H0 ;  /* 0x2000007eff7c7230 */ /* 0x100fe20000004100 */
[----:B------:R-:W-:Y:S01]  /*10480*/  F2FP.F16.F32.PACK_AB R6, R38, R37 ;  /* 0x000000252606723e */ /* 0x000fe200000000ff */
[----:B------:R-:W-:Y:S01]  /*10490*/  FFMA R57, R89, R120, R57 ;  /* 0x0000007859397223 */ /* 0x000fe20000000039 */
[----:B------:R-:W-:Y:S01]  /*104a0*/  F2FP.F16.F32.PACK_AB R7, R40, R39 ;  /* 0x000000272807723e */ /* 0x000fe200000000ff */
[----:B------:R-:W-:-:S02]  /*104b0*/  HADD2.F32 R125, -RZ, R126.H1_H1 ;  /* 0x3000007eff7d7230 */ /* 0x000fc40000004100 */
[C---:B------:R-:W-:Y:S01]  /*104c0*/  FFMA R58, R89.reuse, R65, R58 ;  /* 0x00000041593a7223 */ /* 0x040fe2000000003a */
[--C-:B------:R-:W-:Y:S02]  /*104d0*/  HADD2.F32 R126, -RZ, R127.reuse.H0_H0 ;  /* 0x2000007fff7e7230 */ /* 0x100fe40000004100 */
[C---:B------:R-:W-:Y:S01]  /*104e0*/  FFMA R59, R89.reuse, R122, R59 ;  /* 0x0000007a593b7223 */ /* 0x040fe2000000003b */
[----:B------:R2:W-:Y:S01]  /*104f0*/  STSM.16.MT88.4 [R148+0xc000], R4 ;  /* 0x00c0000494007844 */ /* 0x0005e20000004200 */
[----:B------:R-:W-:Y:S02]  /*10500*/  HADD2.F32 R127, -RZ, R127.H1_H1 ;  /* 0x3000007fff7f7230 */ /* 0x000fe40000004100 */
[C---:B------:R-:W-:Y:S01]  /*10510*/  FFMA R60, R89.reuse, R67, R60 ;  /* 0x00000043593c7223 */ /* 0x040fe2000000003c */
[----:B-----5:R-:W-:Y:S01]  /*10520*/  F2FP.F16.F32.PACK_AB R8, R42, R41 ;  /* 0x000000292a08723e */ /* 0x020fe200000000ff */
[C---:B------:R-:W-:Y:S01]  /*10530*/  FFMA R61, R89.reuse, R124, R61 ;  /* 0x0000007c593d7223 */ /* 0x040fe2000000003d */
[----:B------:R-:W-:Y:S01]  /*10540*/  F2FP.F16.F32.PACK_AB R9, R44, R43 ;  /* 0x0000002b2c09723e */ /* 0x000fe200000000ff */
[C---:B------:R-:W-:Y:S01]  /*10550*/  FFMA R62, R89.reuse, R125, R62 ;  /* 0x0000007d593e7223 */ /* 0x040fe2000000003e */
[----:B------:R-:W-:Y:S01]  /*10560*/  F2FP.F16.F32.PACK_AB R10, R46, R45 ;  /* 0x0000002d2e0a723e */ /* 0x000fe200000000ff */
[C---:B------:R-:W-:Y:S01]  /*10570*/  FFMA R63, R89.reuse, R126, R63 ;  /* 0x0000007e593f7223 */ /* 0x040fe2000000003f */
[----:B------:R-:W-:Y:S01]  /*10580*/  F2FP.F16.F32.PACK_AB R11, R48, R47 ;  /* 0x0000002f300b723e */ /* 0x000fe200000000ff */
[----:B------:R-:W-:Y:S01]  /*10590*/  FFMA R64, R89, R127, R64 ;  /* 0x0000007f59407223 */ /* 0x000fe20000000040 */
[----:B-1----:R-:W-:-:S02]  /*105a0*/  F2FP.F16.F32.PACK_AB R12, R50, R49 ;  /* 0x00000031320c723e */ /* 0x002fc400000000ff */
[----:B------:R-:W-:Y:S01]  /*105b0*/  F2FP.F16.F32.PACK_AB R13, R52, R51 ;  /* 0x00000033340d723e */ /* 0x000fe200000000ff */
[----:B------:R2:W-:Y:S01]  /*105c0*/  STSM.16.MT88.4 [R148+0xc800], R8 ;  /* 0x00c8000894007844 */ /* 0x0005e20000004200 */
[----:B------:R-:W-:Y:S02]  /*105d0*/  F2FP.F16.F32.PACK_AB R14, R54, R53 ;  /* 0x00000035360e723e */ /* 0x000fe400000000ff */
[----:B------:R-:W-:Y:S02]  /*105e0*/  F2FP.F16.F32.PACK_AB R15, R56, R55 ;  /* 0x00000037380f723e */ /* 0x000fe400000000ff */
[----:B------:R-:W-:Y:S02]  /*105f0*/  F2FP.F16.F32.PACK_AB R16, R58, R57 ;  /* 0x000000393a10723e */ /* 0x000fe400000000ff */
[----:B------:R-:W-:Y:S01]  /*10600*/  F2FP.F16.F32.PACK_AB R17, R60, R59 ;  /* 0x0000003b3c11723e */ /* 0x000fe200000000ff */
[----:B------:R2:W-:Y:S01]  /*10610*/  STSM.16.MT88.4 [R148+0xd000], R12 ;  /* 0x00d0000c94007844 */ /* 0x0005e20000004200 */
[----:B------:R-:W-:-:S02]  /*10620*/  F2FP.F16.F32.PACK_AB R18, R62, R61 ;  /* 0x0000003d3e12723e */ /* 0x000fc400000000ff */
[----:B------:R-:W-:-:S05]  /*10630*/  F2FP.F16.F32.PACK_AB R19, R64, R63 ;  /* 0x0000003f4013723e */ /* 0x000fca00000000ff */
[----:B------:R2:W-:Y:S01]  /*10640*/  STSM.16.MT88.4 [R148+0xd800], R16 ;  /* 0x00d8001094007844 */ /* 0x0005e20000004200 */
[----:B------:R-:W-:Y:S01]  /*10650*/  @!PT LDS RZ, [RZ] ;  /* 0x00000000fffff984 */ /* 0x000fe20000000800 */
[----:B------:R-:W-:Y:S01]  /*10660*/  @!PT LDS RZ, [RZ] ;  /* 0x00000000fffff984 */ /* 0x000fe20000000800 */
[----:B------:R-:W-:Y:S01]  /*10670*/  @!PT LDS RZ, [RZ] ;  /* 0x00000000fffff984 */ /* 0x000fe20000000800 */
[----:B------:R-:W-:Y:S01]  /*10680*/  @!PT LDS RZ, [RZ] ;  /* 0x00000000fffff984 */ /* 0x000fe20000000800 */
[----:B------:R1:W-:Y:S06]  /*10690*/  MEMBAR.ALL.CTA ;  /* 0x0000000000007992 */ /* 0x0003ec0000008000 */
        /* <DEDUP_REMOVED lines=10> */
[----:B------:R1:W-:Y:S02]  /*10740*/  UTMASTG.2D [UR4], [UR56] ;  /* 0x00000004380073b5 */ /* 0x0003e40008008000 */
[----:B-1----:R0:W-:Y:S02]  /*10750*/  UTMACMDFLUSH ;  /* 0x00000000000079b7 */ /* 0x0021e40000000000 */
.L_x_183:
[----:B------:R-:W-:Y:S05]  /*10760*/  BSYNC.RECONVERGENT B0 ;  /* 0x0000000000007941 */ /* 0x000fea0003800200 */
.L_x_182:
[----:B------:R-:W-:Y:S01]  /*10770*/  @P0 SEL R137, R0, RZ, P1 ;  /* 0x000000ff00890207 */ /* 0x000fe20000800000 */
[----:B------:R-:W-:Y:S01]  /*10780*/  BSSY.RECONVERGENT B0, `(.L_x_184) ;  /* 0x0000004000007945 */ /* 0x000fe20003800200 */
[----:B------:R-:W-:Y:S03]  /*10790*/  @P0 LOP3.LUT R135, R135, R2, RZ, 0x3c, !PT ;  /* 0x0000000287870212 */ /* 0x000fe600078e3cff */
[----:B------:R-:W-:Y:S05]  /*107a0*/  @!P2 BRA `(.L_x_185) ;  /* 0x000000000004a947 */ /* 0x000fea0003800000 */
[----:B------:R-:W-:Y:S04]  /*107b0*/  DEPBAR.LE SB0, 0x1 ;  /* 0x000080400000791a */ /* 0x000fe80000000000 */
.L_x_185:
[----:B------:R-:W-:Y:S05]  /*107c0*/  BSYNC.RECONVERGENT B0 ;  /* 0x0000000000007941 */ /* 0x000fea0003800200 */
.L_x_184:
[----:B------:R-:W-:Y:S01]  /*107d0*/  UISETP.NE.AND UP1, UPT, UR54, -0x4, UPT ;  /* 0xfffffffc3600788c */ /* 0x000fe2000bf25270 */
[----:B------:R-:W-:Y:S01]  /*107e0*/  BAR.SYNC.DEFER_BLOCKING 0x1, 0x80 ;  /* 0x0042000000007b1d */ /* 0x000fe20000010000 */
[----:B------:R-:W-:Y:S01]  /*107f0*/  UISETP.NE.AND UP0, UPT, UR55, 0x8, UPT ;  /* 0x000000083700788c */ /* 0x000fe2000bf05270 */
[----:B----4-:R-:W-:Y:S01]  /*10800*/  R2UR UR18, R133 ;  /* 0x00000000851272ca */ /* 0x010fe200000e0000 */
[----:B------:R-:W-:Y:S01]  /*10810*/  UIADD3 UR54, UPT, UPT, UR54, 0x4, URZ ;  /* 0x0000000436367890 */ /* 0x000fe2000fffe0ff */
[----:B------:R-:W-:Y:S01]  /*10820*/  R2UR UR19, R132 ;  /* 0x00000000841372ca */ /* 0x000fe200000e0000 */
[----:B------:R-:W-:Y:S01]  /*10830*/  USEL UR6, URZ, 0x1, UP0 ;  /* 0x00000001ff067887 */ /* 0x000fe20008000000 */
[----:B------:R-:W-:Y:S01]  /*10840*/  PLOP3.LUT P0, PT, PT, PT, UP1, 0x80, 0x8 ;  /* 0x000000000008781c */ /* 0x000fe20003f0f018 */
[----:B------:R-:W-:Y:S01]  /*10850*/  USEL UR5, UR55, URZ, UP0 ;  /* 0x000000ff37057287 */ /* 0x000fe20008000000 */
[----:B------:R-:W-:Y:S01]  /*10860*/  PLOP3.LUT P2, PT, PT, PT, PT, 0x8, 0x80 ;  /* 0x000000000080781c */ /* 0x000fe20003f4e170 */
[----:B--2---:R-:W-:Y:S01]  /*10870*/  IMAD.MOV.U32 R16, RZ, RZ, R131 ;  /* 0x000000ffff107224 */ /* 0x004fe200078e0083 */
[----:B------:R-:W-:Y:S01]  /*10880*/  @UP1 ULEA UR4, UR53, UR43, 0x3 ;  /* 0x0000002b35041291 */ /* 0x000fe2000f8e18ff */
[----:B------:R-:W-:Y:S03]  /*10890*/  LOP3.LUT R134, R134, UR6, RZ, 0x3c, !PT ;  /* 0x0000000686867c12 */ /* 0x000fe6000f8e3cff */
[----:B------:R-:W-:Y:S04]  /*108a0*/  @UP1 UIADD3 UR4, UPT, UPT, UR4, 0x60, URZ ;  /* 0x0000006004041890 */ /* 0x000fe8000fffe0ff */
[----:B------:R-:W-:Y:S09]  /*108b0*/  @UP1 UPRMT UR4, UR52, 0x654, UR4 ;  /* 0x0000065434041896 */ /* 0x000ff20008000004 */
[----:B------:R-:W-:Y:S01]  /*108c0*/  @P0 SYNCS.ARRIVE.TRANS64.RED.A1T0 RZ, [UR4], RZ ;  /* 0x000000ffffff09a7 */ /* 0x000fe20008100404 */
[----:B------:R-:W-:Y:S01]  /*108d0*/  @UP1 UIADD3 UR4, UPT, UPT, UR53, 0x1, URZ ;  /* 0x0000000135041890 */ /* 0x000fe2000fffe0ff */
[----:B------:R-:W-:Y:S03]  /*108e0*/  ISETP.NE.AND P0, PT, R130, RZ, PT ;  /* 0x000000ff8200720c */ /* 0x000fe60003f05270 */
[----:B------:R-:W-:Y:S04]  /*108f0*/  @UP1 UISETP.NE.AND UP0, UPT, UR4, 0x4, UPT ;  /* 0x000000040400188c */ /* 0x000fe8000bf05270 */
[----:B------:R-:W-:Y:S06]  /*10900*/  @UP1 USEL UR53, UR4, URZ, UP0 ;  /* 0x000000ff04351287 */ /* 0x000fec0008000000 */
[----:B------:R-:W-:Y:S06]  /*10910*/  @P0 BRA `(.L_x_186) ;  /* 0xffffff9400540947 */ /* 0x000fec000383ffff */
[----:B------:R-:W-:Y:S01]  /*10920*/  ULEA UR4, UR53, UR43, 0x3 ;  /* 0x0000002b35047291 */ /* 0x000fe2000f8e18ff */
[----:B------:R-:W-:-:S04]  /*10930*/  DEPBAR.LE SB0, 0x0 ;  /* 0x000080000000791a */ /* 0x000fc80000000000 */
[----:B------:R-:W-:-:S04]  /*10940*/  UIADD3 UR4, UPT, UPT, UR4, 0x60, URZ ;  /* 0x0000006004047890 */ /* 0x000fc8000fffe0ff */
[----:B------:R-:W-:-:S09]  /*10950*/  UPRMT UR4, UR52, 0x654, UR4 ;  /* 0x0000065434047896 */ /* 0x000fd20008000004 */
[----:B------:R-:W-:Y:S01]  /*10960*/  SYNCS.ARRIVE.TRANS64.RED.A1T0 RZ, [UR4], RZ ;  /* 0x000000ffffff79a7 */ /* 0x000fe20008100404 */
[----:B------:R-:W-:Y:S05]  /*10970*/  EXIT ;  /* 0x000000000000794d */ /* 0x000fea0003800000 */
.L_x_130:
[----:B------:R-:W-:-:S08]  /*10980*/  NOP ;  /* 0x0000000000007918 */ /* 0x000fd00000000000 */
[----:B-1--45:R-:W-:-:S00]  /*10990*/  USETMAXREG.DEALLOC.CTAPOOL 0x88 ;  /* 0x00000088000079c8 */ /* 0x032fc000080e0500 */
[----:B------:R-:W-:Y:S05]  /*109a0*/  EXIT ;  /* 0x000000000000794d */ /* 0x000fea0003800000 */
.L_x_295:
[----:B------:R-:W-:-:S08]  /*109b0*/  NOP ;  /* 0x0000000000007918 */ /* 0x000fd00000000000 */
[----:B-1--45:R-:W1:-:S00]  /*109c0*/  USETMAXREG.DEALLOC.CTAPOOL 0x88 ;  /* 0x00000088000079c8 */ /* 0x032e4000080e0500 */
[----:B-1----:R-:W1:Y:S06]  /*109d0*/  SHFL.IDX PT, R128, R128, RZ, 0x1f ;  /* 0x00001fff80807589 */ /* 0x002e6c00000e0000 */
[----:B------:R-:W2:Y:S01]  /*109e0*/  LDC.64 R8, c[0x0][0x900] ;  /* 0x00024000ff087b82 */ /* 0x000ea20000000a00 */
[----:B------:R-:W-:Y:S01]  /*109f0*/  ELECT P0, URZ, PT ;  /* 0x0000000000ff782f */ /* 0x000fe20003800000 */
[----:B------:R-:W-:Y:S01]  /*10a00*/  BSSY.RECONVERGENT B0, `(.L_x_187) ;  /* 0x000003d000007945 */ /* 0x000fe20003800200 */
[----:B------:R-:W-:Y:S02]  /*10a10*/  UMOV UR4, 0x400 ;  /* 0x0000040000047882 */ /* 0x000fe40000000000 */
[----:B------:R-:W-:-:S03]  /*10a20*/  ULEA UR4, UR5, UR4, 0x18 ;  /* 0x0000000405047291 */ /* 0x000fc6000f8ec0ff */
[----:B------:R-:W3:Y:S08]  /*10a30*/  LDC.64 R10, c[0x0][0x908] ;  /* 0x00024200ff0a7b82 */ /* 0x000ef00000000a00 */
[----:B------:R-:W4:Y:S01]  /*10a40*/  LDC.64 R4, c[0x0][0x910] ;  /* 0x00024400ff047b82 */ /* 0x000f220000000a00 */
[----:B-1----:R-:W-:-:S07]  /*10a50*/  R2UR UR7, R128 ;  /* 0x00000000800772ca */ /* 0x002fce00000e0000 */
[----:B------:R-:W1:Y:S08]  /*10a60*/  LDC.64 R6, c[0x0][0x918] ;  /* 0x00024600ff067b82 */ /* 0x000e700000000a00 */
[----:B------:R-:W1:Y:S01]  /*10a70*/  LDC.64 R64, c[0x0][0x920] ;  /* 0x00024800ff407b82 */ /* 0x000e620000000a00 */
[----:B------:R-:W-:Y:S02]  /*10a80*/  USHF.R.U32.HI UR6, URZ, 0x3, UR7 ;  /* 0x00000003ff067899 */ /* 0x000fe40008011607 */
[----:B------:R-:W-:-:S02]  /*10a90*/  ULEA UR21, UR7, UR4, 0x9 ;  /* 0x0000000407157291 */ /* 0x000fc4000f8e48ff */
[----:B------:R-:W-:-:S06]  /*10aa0*/  ULOP3.LUT UR6, UR6, 0x1, URZ, 0xc0, !UPT ;  /* 0x0000000106067892 */ /* 0x000fcc000f8ec0ff */
[----:B------:R-:W-:Y:S01]  /*10ab0*/  IMAD.U32 R0, RZ, RZ, UR6 ;  /* 0x00000006ff007e24 */ /* 0x000fe2000f8e00ff */
[----:B------:R-:W-:Y:S06]  /*10ac0*/  @!P0 BRA `(.L_x_188) ;  /* 0x0000000000c08947 */ /* 0x000fec0003800000 */
[----:B------:R-:W5:Y:S08]  /*10ad0*/  LDC.64 R20, c[0x0][0x400] ;  /* 0x00010000ff147b82 */ /* 0x000f700000000a00 */
[----:B------:R-:W5:Y:S08]  /*10ae0*/  LDC.64 R22, c[0x0][0x408] ;  /* 0x00010200ff167b82 */ /* 0x000f700000000a00 */
[----:B------:R-:W2:Y:S08]  /*10af0*/  LDC.64 R16, c[0x0][0x410] ;  /* 0x00010400ff107b82 */ /* 0x000eb00000000a00 */
[----:B------:R-:W2:Y:S08]  /*10b00*/  LDC.64 R18, c[0x0][0x418] ;  /* 0x00010600ff127b82 */ /* 0x000eb00000000a00 */
[----:B------:R-:W3:Y:S01]  /*10b10*/  LDC.64 R12, c[0x0][0x420] ;  /* 0x00010800ff0c7b82 */ /* 0x000ee20000000a00 */
[----:B-----5:R5:W-:Y:S07]  /*10b20*/  STS.128 [UR21+-0x980], R20 ;  /* 0xfff68014ff007988 */ /* 0x020bee0008000c15 */
[----:B------:R-:W3:Y:S01]  /*10b30*/  LDC.64 R14, c[0x0][0x428] ;  /* 0x00010a00ff0e7b82 */ /* 0x000ee20000000a00 */
[----:B--2---:R2:W-:Y:S07]  /*10b40*/  STS.128 [UR21+-0x970], R16 ;  /* 0xfff69010ff007988 */ /* 0x0045ee0008000c15 */
[----:B------:R-:W4:Y:S08]  /*10b50*/  LDC.64 R60, c[0x0][0x430] ;  /* 0x00010c00ff3c7b82 */ /* 0x000f300000000a00 */
[----:B------:R-:W4:Y:S01]  /*10b60*/  LDC.64 R62, c[0x0][0x438] ;  /* 0x00010e00ff3e7b82 */ /* 0x000f220000000a00 */
[----:B---3--:R3:W-:Y:S07]  /*10b70*/  STS.128 [UR21+-0x960], R12 ;  /* 0xfff6a00cff007988 */ /* 0x0087ee0008000c15 */
[----:B------:R-:W1:Y:S08]  /*10b80*/  LDC.64 R56, c[0x0][0x440] ;  /* 0x00011000ff387b82 */ /* 0x000e700000000a00 */
[----:B------:R-:W1:Y:S08]  /*10b90*/  LDC.64 R58, c[0x0][0x448] ;  /* 0x00011200ff3a7b82 */ /* 0x000e700000000a00 */
[----:B------:R-:W5:Y:S01]  /*10ba0*/  LDC.64 R52, c[0x0][0x450] ;  /* 0x00011400ff347b82 */ /* 0x000f620000000a00 */
[----:B----4-:R4:W-:Y:S07]  /*10bb0*/  STS.128 [UR21+-0x950], R60 ;  /* 0xfff6b03cff007988 */ /* 0x0109ee0008000c15 */
[----:B------:R-:W5:Y:S08]  /*10bc0*/  LDC.64 R54, c[0x0][0x458] ;  /* 0x00011600ff367b82 */ /* 0x000f700000000a00 */
[----:B------:R-:W2:Y:S01]  /*10bd0*/  LDC.64 R48, c[0x0][0x460] ;  /* 0x00011800ff307b82 */ /* 0x000ea20000000a00 */
[----:B-1----:R4:W-:Y:S07]  /*10be0*/  STS.128 [UR21+-0x940], R56 ;  /* 0xfff6c038ff007988 */ /* 0x0029ee0008000c15 */
[----:B------:R-:W2:Y:S08]  /*10bf0*/  LDC.64 R50, c[0x0][0x468] ;  /* 0x00011a00ff327b82 */ /* 0x000eb00000000a00 */
[----:B------:R-:W1:Y:S01]  /*10c00*/  LDC.64 R44, c[0x0][0x470] ;  /* 0x00011c00ff2c7b82 */ /* 0x000e620000000a00 */
[----:B-----5:R4:W-:Y:S07]  /*10c10*/  STS.128 [UR21+-0x930], R52 ;  /* 0xfff6d034ff007988 */ /* 0x0209ee0008000c15 */
[----:B------:R-:W1:Y:S08]  /*10c20*/  LDC.64 R46, c[0x0][0x478] ;  /* 0x00011e00ff2e7b82 */ /* 0x000e700000000a00 */
[----:B------:R-:W5:Y:S01]  /*10c30*/  LDC.64 R40, c[0x0][0x500] ;  /* 0x00014000ff287b82 */ /* 0x000f620000000a00 */
[----:B--2---:R4:W-:Y:S07]  /*10c40*/  STS.128 [UR21+-0x920], R48 ;  /* 0xfff6e030ff007988 */ /* 0x0049ee0008000c15 */
        /* <DEDUP_REMOVED lines=19> */
[----:B---3--:R-:W2:Y:S01]  /*10d80*/  LDC.64 R12, c[0x0][0x570] ;  /* 0x00015c00ff0c7b82 */ /* 0x008ea20000000a00 */
[----:B-1----:R4:W-:Y:S07]  /*10d90*/  STS.128 [UR21+-0x8b0], R20 ;  /* 0xfff75014ff007988 */ /* 0x0029ee0008000c15 */
[----:B------:R-:W2:Y:S01]  /*10da0*/  LDC.64 R14, c[0x0][0x578] ;  /* 0x00015e00ff0e7b82 */ /* 0x000ea20000000a00 */
[----:B-----5:R4:W-:Y:S04]  /*10db0*/  STS.128 [UR21+-0x8a0], R16 ;  /* 0xfff76010ff007988 */ /* 0x0209e80008000c15 */
[----:B--2---:R4:W-:Y:S02]  /*10dc0*/  STS.128 [UR21+-0x890], R12 ;  /* 0xfff7700cff007988 */ /* 0x0049e40008000c15 */
.L_x_188:
[----:B------:R-:W-:Y:S05]  /*10dd0*/  BSYNC.RECONVERGENT B0 ;  /* 0x0000000000007941 */ /* 0x000fea0003800200 */
.L_x_187:
[----:B----4-:R-:W4:Y:S01]  /*10de0*/  LDC.64 R16, c[0x0][0x960] ;  /* 0x00025800ff107b82 */ /* 0x010f220000000a00 */
[----:B------:R-:W-:Y:S01]  /*10df0*/  ELECT P1, URZ, PT ;  /* 0x0000000000ff782f */ /* 0x000fe20003820000 */
[----:B------:R-:W-:-:S06]  /*10e00*/  NOP ;  /* 0x0000000000007918 */ /* 0x000fcc0000000000 */
[----:B------:R-:W4:Y:S01]  /*10e10*/  LDC.64 R18, c[0x0][0x968] ;  /* 0x00025a00ff127b82 */ /* 0x000f220000000a00 */
[----:B------:R-:W5:Y:S01]  /*10e20*/  LDCU UR20, c[0x0][0xc1c] ;  /* 0x00018380ff1477ac */ /* 0x000f620008000800 */
[----:B------:R-:W-:-:S04]  /*10e30*/  ELECT P0, URZ, PT ;  /* 0x0000000000ff782f */ /* 0x000fc80003800000 */
[----:B--23--:R-:W-:Y:S01]  /*10e40*/  @P1 STS.128 [UR21+-0xa80], R8 ;  /* 0xfff58008ff001988 */ /* 0x00cfe20008000c15 */
[----:B------:R-:W-:Y:S01]  /*10e50*/  ULOP3.LUT UR7, UR7, 0x7, URZ, 0xc0, !UPT ;  /* 0x0000000707077892 */ /* 0x000fe2000f8ec0ff */
[----:B------:R-:W2:Y:S01]  /*10e60*/  LDC.64 R12, c[0x0][0x970] ;  /* 0x00025c00ff0c7b82 */ /* 0x000ea20000000a00 */
[----:B------:R-:W-:Y:S01]  /*10e70*/  UIADD3 UR19, UPT, UPT, UR21, -0x980, URZ ;  /* 0xfffff68015137890 */ /* 0x000fe2000fffe0ff */
[----:B-1----:R-:W-:Y:S01]  /*10e80*/  @P1 STS.128 [UR21+-0xa70], R4 ;  /* 0xfff59004ff001988 */ /* 0x002fe20008000c15 */
[----:B------:R-:W-:Y:S02]  /*10e90*/  UIADD3 UR18, UPT, UPT, UR21, -0x900, URZ ;  /* 0xfffff70015127890 */ /* 0x000fe4000fffe0ff */
[----:B------:R-:W-:Y:S02]  /*10ea0*/  UIADD3 UR22, UPT, UPT, UR21, -0xa80, URZ ;  /* 0xfffff58015167890 */ /* 0x000fe4000fffe0ff */
[----:B------:R-:W-:Y:S01]  /*10eb0*/  UIMAD UR9, UR28, 0xe, URZ ;  /* 0x0000000e1c0978a4 */ /* 0x000fe2000f8e02ff */
[----:B------:R-:W2:Y:S01]  /*10ec0*/  LDC.64 R14, c[0x0][0x978] ;  /* 0x00025e00ff0e7b82 */ /* 0x000ea20000000a00 */
[----:B------:R-:W1:Y:S01]  /*10ed0*/  LDCU.64 UR10, c[0x0][0xb18] ;  /* 0x00016300ff0a77ac */ /* 0x000e620008000a00 */
[----:B-----5:R-:W-:Y:S01]  /*10ee0*/  UIADD3 UR20, UPT, UPT, UR28, UR20, URZ ;  /* 0x000000141c147290 */ /* 0x020fe2000fffe0ff */
[----:B------:R-:W3:Y:S05]  /*10ef0*/  LDCU.64 UR12, c[0x0][0xb20] ;  /* 0x00016400ff0c77ac */ /* 0x000eea0008000a00 */
[----:B------:R-:W5:Y:S01]  /*10f00*/  LDC.64 R66, c[0x0][0x928] ;  /* 0x00024a00ff427b82 */ /* 0x000f620000000a00 */
[----:B----4-:R4:W-:Y:S01]  /*10f10*/  @P1 STS.128 [UR21+-0xa20], R16 ;  /* 0xfff5e010ff001988 */ /* 0x0109e20008000c15 */
[----:B------:R-:W1:Y:S01]  /*10f20*/  LDCU.64 UR16, c[0x0][0x820] ;  /* 0x00010400ff1077ac */ /* 0x000e620008000a00 */
[----:B------:R-:W1:Y:S05]  /*10f30*/  LDCU.64 UR14, c[0x0][0xb00] ;  /* 0x00016000ff0e77ac */ /* 0x000e6a0008000a00 */
[----:B------:R-:W3:Y:S01]  /*10f40*/  LDC.64 R28, c[0x0][0x930] ;  /* 0x00024c00ff1c7b82 */ /* 0x000ee20000000a00 */
[----:B------:R-:W-:Y:S01]  /*10f50*/  UIMAD UR20, UR20, 0xe, URZ ;  /* 0x0000000e141478a4 */ /* 0x000fe2000f8e02ff */
[----:B------:R-:W-:-:S06]  /*10f60*/  UMOV UR8, UR7 ;  /* 0x0000000700087c82 */ /* 0x000fcc0008000000 */
[----:B------:R-:W3:Y:S01]  /*10f70*/  LDC.64 R30, c[0x0][0x938] ;  /* 0x00024e00ff1e7b82 */ /* 0x000ee20000000a00 */
[----:B--2---:R2:W-:Y:S07]  /*10f80*/  @P1 STS.128 [UR21+-0xa10], R12 ;  /* 0xfff5f00cff001988 */ /* 0x0045ee0008000c15 */
[----:B------:R-:W1:Y:S01]  /*10f90*/  LDC.64 R24, c[0x0][0x940] ;  /* 0x00025000ff187b82 */ /* 0x000e620000000a00 */
[----:B-----5:R1:W-:Y:S01]  /*10fa0*/  @P1 STS.128 [UR21+-0xa60], R64 ;  /* 0xfff5a040ff001988 */ /* 0x0203e20008000c15 */
[----:B----4-:R-:W-:-:S06]  /*10fb0*/  LOP3.LUT R17, R0, 0x1, RZ, 0x3c, !PT ;  /* 0x0000000100117812 */ /* 0x010fcc00078e3cff */
[----:B------:R-:W1:Y:S08]  /*10fc0*/  LDC.64 R26, c[0x0][0x948] ;  /* 0x00025200ff1a7b82 */ /* 0x000e700000000a00 */
[----:B------:R-:W4:Y:S01]  /*10fd0*/  LDC.64 R20, c[0x0][0x950] ;  /* 0x00025400ff147b82 */ /* 0x000f220000000a00 */
[----:B---3--:R3:W-:Y:S07]  /*10fe0*/  @P1 STS.128 [UR21+-0xa50], R28 ;  /* 0xfff5b01cff001988 */ /* 0x0087ee0008000c15 */
[----:B------:R-:W4:Y:S08]  /*10ff0*/  LDC.64 R22, c[0x0][0x958] ;  /* 0x00025600ff167b82 */ /* 0x000f300000000a00 */
[----:B------:R-:W5:Y:S01]  /*11000*/  LDC.64 R52, c[0x0][0xa00] ;  /* 0x00028000ff347b82 */ /* 0x000f620000000a00 */
[----:B-1----:R3:W-:Y:S07]  /*11010*/  @P1 STS.128 [UR21+-0xa40], R24 ;  /* 0xfff5c018ff001988 */ /* 0x0027ee0008000c15 */
[----:B------:R-:W5:Y:S08]  /*11020*/  LDC.64 R54, c[0x0][0xa08] ;  /* 0x00028200ff367b82 */ /* 0x000f700000000a00 */
[----:B------:R-:W1:Y:S01]  /*11030*/  LDC.64 R48, c[0x0][0xa10] ;  /* 0x00028400ff307b82 */ /* 0x000e620000000a00 */
[----:B----4-:R3:W-:Y:S01]  /*11040*/  @P1 STS.128 [UR21+-0xa30], R20 ;  /* 0xfff5d014ff001988 */ /* 0x0107e20008000c15 */
[----:B------:R-:W-:-:S06]  /*11050*/  NOP ;  /* 0x0000000000007918 */ /* 0x000fcc0000000000 */
[----:B------:R-:W1:Y:S08]  /*11060*/  LDC.64 R50, c[0x0][0xa18] ;  /* 0x00028600ff327b82 */ /* 0x000e700000000a00 */
[----:B------:R-:W4:Y:S01]  /*11070*/  LDC.64 R44, c[0x0][0xa20] ;  /* 0x00028800ff2c7b82 */ /* 0x000f220000000a00 */
[----:B-----5:R3:W-:Y:S07]  /*11080*/  @P0 STS.128 [UR21+-0xa00], R52 ;  /* 0xfff60034ff000988 */ /* 0x0207ee0008000c15 */
[----:B------:R-:W4:Y:S08]  /*11090*/  LDC.64 R46, c[0x0][0xa28] ;  /* 0x00028a00ff2e7b82 */ /* 0x000f300000000a00 */
[----:B------:R-:W5:Y:S01]  /*110a0*/  LDC.64 R40, c[0x0][0xa30] ;  /* 0x00028c00ff287b82 */ /* 0x000f620000000a00 */
[----:B-1----:R3:W-:Y:S07]  /*110b0*/  @P0 STS.128 [UR21+-0x9f0], R48 ;  /* 0xfff61030ff000988 */ /* 0x0027ee0008000c15 */
[----:B------:R-:W5:Y:S08]  /*110c0*/  LDC.64 R42, c[0x0][0xa38] ;  /* 0x00028e00ff2a7b82 */ /* 0x000f700000000a00 */
[----:B------:R-:W1:Y:S01]  /*110d0*/  LDC.64 R36, c[0x0][0xa40] ;  /* 0x00029000ff247b82 */ /* 0x000e620000000a00 */
[----:B----4-:R3:W-:Y:S07]  /*110e0*/  @P0 STS.128 [UR21+-0x9e0], R44 ;  /* 0xfff6202cff000988 */ /* 0x0107ee0008000c15 */
        /* <DEDUP_REMOVED lines=12> */
[----:B--2---:R-:W2:Y:S08]  /*111b0*/  LDC.64 R12, c[0x0][0xb08] ;  /* 0x0002c200ff0c7b82 */ /* 0x004eb00000000a00 */
[----:B------:R-:W2:Y:S01]  /*111c0*/  LDC.64 R2, c[0x0][0xb10] ;  /* 0x0002c400ff027b82 */ /* 0x000ea20000000a00 */
[----:B-1----:R3:W-:Y:S01]  /*111d0*/  @P0 STS.128 [UR21+-0x990], R4 ;  /* 0xfff67004ff000988 */ /* 0x0027e20008000c15 */
[----:B------:R-:W-:Y:S01]  /*111e0*/  UIADD3 UR21, UPT, UPT, UR21, -0xa00, URZ ;  /* 0xfffff60015157890 */ /* 0x000fe2000fffe0ff */
[----:B------:R-:W-:-:S06]  /*111f0*/  NOP ;  /* 0x0000000000007918 */ /* 0x000fcc0000000000 */
.L_x_202:
[----:B------:R-:W-:Y:S09]  /*11200*/  UISETP.NE.AND UP0, UPT, UR37, 0x1, UPT ;  /* 0x000000012500788c */ /* 0x000ff2000bf05270 */
[----:B------:R-:W-:Y:S05]  /*11210*/  BRA.U UP0, `(.L_x_189) ;  /* 0x0000000100047547 */ /* 0x000fea000b800000 */
[----:B------:R-:W-:Y:S05]  /*11220*/  BPT.TRAP 0x1 ;  /* 0x000000040000795c */ /* 0x000fea0000300000 */
.L_x_189:
[----:B------:R-:W-:Y:S01]  /*11230*/  ULEA UR23, UR7, UR4, 0x3 ;  /* 0x0000000407177291 */ /* 0x000fe2000f8e18ff */
[----:B---3--:R-:W-:Y:S08]  /*11240*/  SHF.L.U32 R5, R17, 0x1f, RZ ;  /* 0x0000001f11057819 */ /* 0x008ff000000006ff */
[----:B------:R-:W1:Y:S02]  /*11250*/  SYNCS.PHASECHK.TRANS64.TRYWAIT P0, [UR23+0x90], R5 ;  /* 0x00009005ff0075a7 */ /* 0x000e640008001117 */
[----:B-1----:R-:W-:Y:S05]  /*11260*/  @!P0 BRA `(.L_x_190) ;  /* 0x0000002c00ec8947 */ /* 0x002fea0003800000 */
.L_x_270:
[----:B------:R-:W-:Y:S09]  /*11270*/  UIMAD UR6, UR7, 0x14, UR36 ;  /* 0x00000014070678a4 */ /* 0x000ff2000f8e0224 */
[----:B------:R-:W3:Y:S04]  /*11280*/  LDS R10, [UR6+0x10] ;  /* 0x00001006ff0a7984 */ /* 0x000ee80008000800 */
[----:B------:R-:W1:Y:S04]  /*11290*/  LDS R16, [UR6] ;  /* 0x00000006ff107984 */ /* 0x000e680008000800 */
        /* <DEDUP_REMOVED lines=9> */
[----:B---3--:R-:W-:Y:S01]  /*11330*/  PRMT R21, R10, 0x7632, R21 ;  /* 0x000076320a157816 */ /* 0x008fe20000000015 */
[----:B------:R-:W-:Y:S06]  /*11340*/  BRA.U UP0, `(.L_x_191) ;  /* 0x0000000100047547 */ /* 0x000fec000b800000 */
[----:B------:R-:W-:Y:S05]  /*11350*/  BPT.TRAP 0x1 ;  /* 0x000000040000795c */ /* 0x000fea0000300000 */
.L_x_191:
[----:B------:R-:W-:Y:S02]  /*11360*/  UIADD3 UR6, UPT, UPT, UR23, 0xd0, URZ ;  /* 0x000000d017067890 */ /* 0x000fe4000fffe0ff */
[----:B------:R-:W-:Y:S02]  /*11370*/  UISETP.NE.AND UP0, UPT, UR37, 0x8, UPT ;  /* 0x000000082500788c */ /* 0x000fe4000bf05270 */
[----:B------:R-:W-:Y:S09]  /*11380*/  UPRMT UR6, UR5, 0x654, UR6 ;  /* 0x0000065405067896 */ /* 0x000ff20008000006 */
[----:B-1----:R-:W-:Y:S01]  /*11390*/  SYNCS.ARRIVE.TRANS64.RED.A1T0 RZ, [UR6], RZ ;  /* 0x000000ffffff79a7 */ /* 0x002fe20008100406 */
[----:B------:R-:W-:Y:S05]  /*113a0*/  BRA.U !UP0, `(.L_x_192) ;  /* 0x0000000108047547 */ /* 0x000fea000b800000 */
[----:B------:R-:W-:Y:S05]  /*113b0*/  BPT.TRAP 0x1 ;  /* 0x000000040000795c */ /* 0x000fea0000300000 */
.L_x_192:
[----:B------:R-:W-:Y:S01]  /*113c0*/  ULEA UR23, UR8, UR4, 0x3 ;  /* 0x0000000408177291 */ /* 0x000fe2000f8e18ff */
[----:B------:R-:W-:Y:S02]  /*113d0*/  SHF.L.U32 R5, R0, 0x1f, RZ ;  /* 0x0000001f00057819 */ /* 0x000fe400000006ff */
[----:B------:R-:W-:Y:S04]  /*113e0*/  PRMT R4, R10, 0x9910, RZ ;  /* 0x000099100a047816 */ /* 0x000fe800000000ff */
[----:B------:R-:W-:Y:S02]  /*113f0*/  ISETP.NE.AND P0, PT, R4, RZ, PT ;  /* 0x000000ff0400720c */ /* 0x000fe40003f05270 */
[----:B------:R-:W1:Y:S02]  /*11400*/  SYNCS.PHASECHK.TRANS64.TRYWAIT P1, [UR23+0x190], R5 ;  /* 0x00019005ff0075a7 */ /* 0x000e640008021117 */
[----:B------:R-:W-:Y:S01]  /*11410*/  ISETP.EQ.OR P0, PT, R11, RZ, !P0 ;  /* 0x000000ff0b00720c */ /* 0x000fe20004702670 */
[----:B------:R-:W-:Y:S01]  /*11420*/  @!UPT UIADD3 URZ, UPT, UPT, URZ, URZ, URZ ;  /* 0x000000fffffff290 */ /* 0x000fe2000fffe0ff */
[----:B-1----:R-:W-:Y:S11]  /*11430*/  @!P1 BRA `(.L_x_193) ;  /* 0x0000002c00909947 */ /* 0x002ff60003800000 */
.L_x_272:
[----:B------:R-:W-:Y:S05]  /*11440*/  @P0 BRA `(.L_x_194) ;  /* 0x0000000c00bc0947 */ /* 0x000fea0003800000 */
[----:B------:R-:W-:Y:S01]  /*11450*/  ELECT P0, URZ, PT ;  /* 0x0000000000ff782f */ /* 0x000fe20003800000 */
[----:B------:R-:W3:Y:S01]  /*11460*/  LDC.64 R8, c[0x0][0x838] ;  /* 0x00020e00ff087b82 */ /* 0x000ee20000000a00 */
[----:B------:R-:W-:Y:S07]  /*11470*/  BSSY.RECONVERGENT B0, `(.L_x_195) ;  /* 0x000009e000007945 */ /* 0x000fee0003800200 */
[----:B-1----:R-:W1:Y:S08]  /*11480*/  LDC.64 R4, c[0x0][0x830] ;  /* 0x00020c00ff047b82 */ /* 0x002e700000000a00 */
[----:B------:R-:W5:Y:S08]  /*11490*/  @P0 LDC.64 R32, c[0x0][0x828] ;  /* 0x00020a00ff200b82 */ /* 0x000f700000000a00 */
[----:B------:R-:W2:Y:S08]  /*114a0*/  @P0 LDC.64 R28, c[0x0][0x390] ;  /* 0x0000e400ff1c0b82 */ /* 0x000eb00000000a00 */
[----:B------:R-:W4:Y:S02]  /*114b0*/  @P0 LDC.64 R6, c[0x0][0x840] ;  /* 0x00021000ff060b82 */ /* 0x000f240000000a00 */
[C---:B----4-:R-:W-:Y:S04]  /*114c0*/  @P0 IMAD.WIDE R6, R14.reuse, 0x8, R6 ;  /* 0x000000080e060825 */ /* 0x050fe800078e0206 */
[C---:B-----5:R-:W-:Y:S01]  /*114d0*/  @P0 IMAD.WIDE R32, R14.reuse, 0x8, R32 ;  /* 0x000000080e200825 */ /* 0x060fe200078e0220 */
[----:B------:R4:W5:Y:S03]  /*114e0*/  @P0 LDG.E.64 R26, desc[UR50][R6.64] ;  /* 0x00000032061a0981 */ /* 0x000966000c1e1b00 */
[C---:B---3--:R-:W-:Y:S02]  /*114f0*/  @P0 IMAD.WIDE R8, R14.reuse, 0x8, R8 ;  /* 0x000000080e080825 */ /* 0x048fe400078e0208 */
[----:B------:R-:W3:Y:S02]  /*11500*/  @P0 LDG.E.64 R32, desc[UR50][R32.64] ;  /* 0x0000003220200981 */ /* 0x000ee4000c1e1b00 */
[C---:B-1----:R-:W-:Y:S02]  /*11510*/  @P0 IMAD.WIDE R4, R14.reuse, 0x8, R4 ;  /* 0x000000080e040825 */ /* 0x042fe400078e0204 */
[----:B------:R-:W4:Y:S02]  /*11520*/  @P0 LDG.E.64 R8, desc[UR50][R8.64] ;  /* 0x0000003208080981 */ /* 0x000f24000c1e1b00 */
[----:B--2---:R-:W-:Y:S02]  /*11530*/  @P0 IMAD.WIDE R28, R14, 0xc, R28 ;  /* 0x0000000c0e1c0825 */ /* 0x004fe400078e021c */
[----:B------:R-:W2:Y:S04]  /*11540*/  @P0 LDG.E.64 R24, desc[UR50][R4.64] ;  /* 0x0000003204180981 */ /* 0x000ea8000c1e1b00 */
[----:B------:R1:W5:Y:S04]  /*11550*/  @P0 LDG.E R20, desc[UR50][R28.64+0x4] ;  /* 0x000004321c140981 */ /* 0x000368000c1e1900 */
[----:B------:R-:W5:Y:S04]  /*11560*/  @P0 LDG.E R5, desc[UR50][R28.64] ;  /* 0x000000321c050981 */ /* 0x000f68000c1e1900 */
[----:B------:R-:W5:Y:S04]  /*11570*/  @P0 LDG.E R4, desc[UR50][R28.64+0x8] ;  /* 0x000008321c040981 */ /* 0x000f68000c1e1900 */
[----:B---3--:R-:W-:Y:S04]  /*11580*/  @P0 STS.64 [UR19], R32 ;  /* 0x00000020ff000988 */ /* 0x008fe80008000a13 */
[----:B----4-:R-:W-:Y:S04]  /*11590*/  @P0 STS.64 [UR18], R8 ;  /* 0x00000008ff000988 */ /* 0x010fe80008000a12 */
[----:B------:R-:W3:Y:S01]  /*115a0*/  @P0 LDS R7, [UR19+0x1c] ;  /* 0x00001c13ff070984 */ /* 0x000ee20008000800 */
[C---:B--2---:R-:W-:Y:S01]  /*115b0*/  @P0 SHF.L.U64.HI R23, R24.reuse, 0x1, R25 ;  /* 0x0000000118170819 */ /* 0x044fe20000010219 */
[----:B------:R-:W-:Y:S02]  /*115c0*/  @P0 IMAD.SHL.U32 R24, R24, 0x2, RZ ;  /* 0x0000000218180824 */ /* 0x000fe400078e00ff */
[----:B------:R-:W-:Y:S01]  /*115d0*/  @P0 STS [UR19+0x30], RZ ;  /* 0x000030ffff000988 */ /* 0x000fe20008000813 */
[----:B------:R-:W-:Y:S02]  /*115e0*/  @P0 LOP3.LUT R23, R23, 0x1fffffff, RZ, 0xc0, !PT ;  /* 0x1fffffff17170812 */ /* 0x000fe400078ec0ff */
[----:B------:R-:W-:Y:S02]  /*115f0*/  @P0 LOP3.LUT R24, R24, 0xfffffffe, RZ, 0xc0, !PT ;  /* 0xfffffffe18180812 */ /* 0x000fe400078ec0ff */
[--C-:B------:R-:W-:Y:S02]  /*11600*/  @P0 SHF.R.U32.HI R6, RZ, 0x4, R23.reuse ;  /* 0x00000004ff060819 */ /* 0x100fe40000011617 */
[----:B------:R-:W-:Y:S05]  /*11610*/  @P0 SHF.R.U64 R23, R24, 0x4, R23 ;  /* 0x0000000418170819 */ /* 0x000fea0000001217 */
[----:B------:R-:W-:Y:S01]  /*11620*/  @P0 STS [UR19+0xc], R23 ;  /* 0x00000c17ff000988 */ /* 0x000fe20008000813 */
[----:B-----5:R-:W-:Y:S02]  /*11630*/  @P0 VIADD R5, R5, 0xffffffff ;  /* 0xffffffff05050836 */ /* 0x020fe40000000000 */
[----:B------:R-:W-:Y:S01]  /*11640*/  @P0 VIADD R4, R4, 0xffffffff ;  /* 0xffffffff04040836 */ /* 0x000fe20000000000 */
[----:B---3--:R-:W-:Y:S01]  /*11650*/  @P0 LOP3.LUT R25, R7, 0xf, R6, 0xb8, !PT ;  /* 0x0000000f07190812 */ /* 0x008fe200078eb806 */
[----:B------:R-:W-:Y:S04]  /*11660*/  IMAD.U32 R7, RZ, RZ, UR19 ;  /* 0x00000013ff077e24 */ /* 0x000fe8000f8e00ff */
[----:B------:R-:W-:Y:S01]  /*11670*/  @P0 STS [UR19+0x1c], R25 ;  /* 0x00001c19ff000988 */ /* 0x000fe20008000813 */
[----:B------:R-:W-:Y:S03]  /*11680*/  @P0 SHF.R.U64 R8, R7, 0x4, RZ ;  /* 0x0000000407080819 */ /* 0x000fe600000012ff */
[----:B------:R-:W2:Y:S04]  /*11690*/  @P0 LDS R6, [UR19+0x1c] ;  /* 0x00001c13ff060984 */ /* 0x000ea80008000800 */
[----:B------:R-:W-:Y:S04]  /*116a0*/  @P0 STS [UR19+0x10], R8 ;  /* 0x00001008ff000988 */ /* 0x000fe80008000813 */
[----:B------:R-:W-:Y:S01]  /*116b0*/  @P0 STS [UR19+0x14], R8 ;  /* 0x00001408ff000988 */ /* 0x000fe20008000813 */
[----:B--2---:R-:W-:Y:S05]  /*116c0*/  @P0 LOP3.LUT R30, R6, 0xf0, RZ, 0xb8, !PT ;  /* 0x000000f0061e0812 */ /* 0x004fea00078eb8ff */
[----:B------:R-:W-:Y:S04]  /*116d0*/  @P0 STS [UR19+0x1c], R30 ;  /* 0x00001c1eff000988 */ /* 0x000fe80008000813 */
[----:B------:R-:W2:Y:S02]  /*116e0*/  @P0 LDS R6, [UR19+0x1c] ;  /* 0x00001c13ff060984 */ /* 0x000ea40008000800 */
[----:B--2---:R-:W-:Y:S02]  /*116f0*/  @P0 LOP3.LUT R9, R6, 0xf00, RZ, 0xb8, !PT ;  /* 0x00000f0006090812 */ /* 0x004fe400078eb8ff */
[----:B------:R-:W-:Y:S03]  /*11700*/  CS2R R6, SRZ ;  /* 0x0000000000067805 */ /* 0x000fe6000001ff00 */
[----:B------:R-:W-:Y:S04]  /*11710*/  @P0 STS.64 [UR19+0x18], R8 ;  /* 0x00001808ff000988 */ /* 0x000fe80008000a13 */
[----:B------:R-:W2:Y:S04]  /*11720*/  @P0 LDS R22, [UR19+0x1c] ;  /* 0x00001c13ff160984 */ /* 0x000ea80008000800 */
[----:B------:R3:W-:Y:S02]  /*11730*/  @P0 STS.128 [UR19+0x20], R4 ;  /* 0x00002004ff000988 */ /* 0x0007e40008000c13 */
[----:B---3--:R-:W-:Y:S01]  /*11740*/  IMAD.U32 R7, RZ, RZ, UR18 ;  /* 0x00000012ff077e24 */ /* 0x008fe2000f8e00ff */
[----:B------:R-:W-:Y:S04]  /*11750*/  PRMT R5, R10, 0x7732, RZ ;  /* 0x000077320a057816 */ /* 0x000fe800000000ff */
[----:B------:R-:W-:Y:S02]  /*11760*/  SHF.R.U32.HI R5, RZ, 0x1, R5 ;  /* 0x00000001ff057819 */ /* 0x000fe40000011605 */
[----:B--2---:R-:W-:Y:S02]  /*11770*/  @P0 LOP3.LUT R24, R22, 0xf000, RZ, 0xb8, !PT ;  /* 0x0000f00016180812 */ /* 0x004fe400078eb8ff */
[C---:B------:R-:W-:Y:S01]  /*11780*/  @P0 SHF.L.U64.HI R22, R26.reuse, 0x1, R27 ;  /* 0x000000011a160819 */ /* 0x040fe2000001021b */
[----:B------:R-:W-:Y:S01]  /*11790*/  @P0 IMAD.SHL.U32 R26, R26, 0x2, RZ ;  /* 0x000000021a1a0824 */ /* 0x000fe200078e00ff */
[----:B------:R-:W-:Y:S01]  /*117a0*/  LOP3.LUT R5, R5, 0xffff, RZ, 0xc0, !PT ;  /* 0x0000ffff05057812 */ /* 0x000fe200078ec0ff */
[----:B------:R-:W-:Y:S01]  /*117b0*/  @P0 STS [UR19+0x1c], R24 ;  /* 0x00001c18ff000988 */ /* 0x000fe20008000813 */
[----:B------:R-:W-:Y:S03]  /*117c0*/  @P0 LOP3.LUT R22, R22, 0x1fffffff, RZ, 0xc0, !PT ;  /* 0x1fffffff16160812 */ /* 0x000fe600078ec0ff */
[----:B-1----:R-:W1:Y:S01]  /*117d0*/  @P0 LDS R28, [UR18+0x1c] ;  /* 0x00001c12ff1c0984 */ /* 0x002e620008000800 */
[----:B------:R-:W-:Y:S01]  /*117e0*/  @P0 SHF.R.U32.HI R9, RZ, 0x4, R22 ;  /* 0x00000004ff090819 */ /* 0x000fe20000011616 */
[----:B------:R-:W-:Y:S02]  /*117f0*/  IMAD R5, R5, 0x4925, RZ ;  /* 0x0000492505057824 */ /* 0x000fe400078e02ff */
[----:B------:R-:W-:Y:S03]  /*11800*/  @P0 STS [UR18+0x30], RZ ;  /* 0x000030ffff000988 */ /* 0x000fe60008000812 */
[----:B------:R-:W-:Y:S04]  /*11810*/  SHF.R.U32.HI R5, RZ, 0x11, R5 ;  /* 0x00000011ff057819 */ /* 0x000fe80000011605 */
[----:B------:R-:W-:Y:S05]  /*11820*/  PRMT R5, R5, 0x9910, RZ ;  /* 0x0000991005057816 */ /* 0x000fea00000000ff */
[----:B------:R-:W-:Y:S04]  /*11830*/  IMAD R5, R5, 0xe, RZ ;  /* 0x0000000e05057824 */ /* 0x000fe800078e02ff */
[----:B------:R-:W-:Y:S01]  /*11840*/  IMAD.MOV R5, RZ, RZ, -R5 ;  /* 0x000000ffff057224 */ /* 0x000fe200078e0a05 */
[----:B-1----:R-:W-:Y:S05]  /*11850*/  @P0 LOP3.LUT R25, R28, 0xf, R9, 0xb8, !PT ;  /* 0x0000000f1c190812 */ /* 0x002fea00078eb809 */
[----:B------:R-:W-:Y:S04]  /*11860*/  @P0 STS [UR18+0x1c], R25 ;  /* 0x00001c19ff000988 */ /* 0x000fe80008000812 */
[----:B------:R-:W1:Y:S02]  /*11870*/  @P0 LDS R8, [UR18+0x1c] ;  /* 0x00001c12ff080984 */ /* 0x000e640008000800 */
[----:B-1----:R-:W-:Y:S02]  /*11880*/  @P0 LOP3.LUT R23, R8, 0xf0, RZ, 0xb8, !PT ;  /* 0x000000f008170812 */ /* 0x002fe400078eb8ff */
[----:B------:R-:W-:Y:S03]  /*11890*/  @P0 SHF.R.U64 R8, R7, 0x4, RZ ;  /* 0x0000000407080819 */ /* 0x000fe600000012ff */
[----:B------:R1:W-:Y:S04]  /*118a0*/  @P0 STS [UR18+0x1c], R23 ;  /* 0x00001c17ff000988 */ /* 0x0003e80008000812 */
[----:B------:R-:W2:Y:S04]  /*118b0*/  @P0 LDS R6, [UR18+0x1c] ;  /* 0x00001c12ff060984 */ /* 0x000ea80008000800 */
[----:B------:R-:W-:Y:S04]  /*118c0*/  @P0 STS [UR18+0x10], R8 ;  /* 0x00001008ff000988 */ /* 0x000fe80008000812 */
[----:B------:R-:W-:Y:S01]  /*118d0*/  @P0 STS [UR18+0x14], R8 ;  /* 0x00001408ff000988 */ /* 0x000fe20008000812 */
[----:B-1----:R-:W1:Y:S01]  /*118e0*/  S2R R23, SR_LANEID ;  /* 0x0000000000177919 */ /* 0x002e620000000000 */
[----:B--2---:R-:W-:Y:S02]  /*118f0*/  @P0 LOP3.LUT R9, R6, 0xf00, RZ, 0xb8, !PT ;  /* 0x00000f0006090812 */ /* 0x004fe400078eb8ff */
[----:B------:R-:W-:Y:S01]  /*11900*/  PRMT R6, R5, 0x7710, RZ ;  /* 0x0000771005067816 */ /* 0x000fe200000000ff */
[----:B------:R-:W-:Y:S02]  /*11910*/  @P0 VIADD R5, R20, 0xffffffff ;  /* 0xffffffff14050836 */ /* 0x000fe40000000000 */
[----:B------:R2:W-:Y:S02]  /*11920*/  @P0 STS.64 [UR18+0x18], R8 ;  /* 0x00001808ff000988 */ /* 0x0005e40008000a12 */
[----:B------:R-:W-:Y:S01]  /*11930*/  IMAD.IADD R21, R21, 0x1, R6 ;  /* 0x0000000115157824 */ /* 0x000fe200078e0206 */
[----:B------:R-:W-:Y:S01]  /*11940*/  CS2R R6, SRZ ;  /* 0x0000000000067805 */ /* 0x000fe2000001ff00 */
[----:B------:R-:W3:Y:S01]  /*11950*/  @P0 LDS R24, [UR18+0x1c] ;  /* 0x00001c12ff180984 */ /* 0x000ee20008000800 */
[----:B-1----:R-:W-:Y:S02]  /*11960*/  IMAD.SHL.U32 R23, R23, 0x4, RZ ;  /* 0x0000000417177824 */ /* 0x002fe400078e00ff */
[----:B------:R-:W-:Y:S01]  /*11970*/  R2UR UR26, R21 ;  /* 0x00000000151a72ca */ /* 0x000fe200000e0000 */
[----:B------:R1:W-:Y:S11]  /*11980*/  @P0 STS.128 [UR18+0x20], R4 ;  /* 0x00002004ff000988 */ /* 0x0003f60008000c12 */
[----:B------:R-:W-:Y:S01]  /*11990*/  @!UPT UIADD3 URZ, UPT, UPT, URZ, URZ, URZ ;  /* 0x000000fffffff290 */ /* 0x000fe2000fffe0ff */
[----:B------:R-:W-:Y:S04]  /*119a0*/  ULOP3.LUT UR26, UR26, 0xffff, URZ, 0xc0, !UPT ;  /* 0x0000ffff1a1a7892 */ /* 0x000fe8000f8ec0ff */
[----:B------:R-:W-:Y:S01]  /*119b0*/  UIADD3 UR27, UP1, UPT, UR9, UR26, URZ ;  /* 0x0000001a091b7290 */ /* 0x000fe2000ff3e0ff */
[----:B--2---:R-:W-:Y:S01]  /*119c0*/  @P0 LOP3.LUT R9, R26, 0xfffffffe, RZ, 0xc0, !PT ;  /* 0xfffffffe1a090812 */ /* 0x004fe200078ec0ff */
[----:B------:R-:W-:Y:S02]  /*119d0*/  UIADD3 UR26, UP2, UPT, UR20, UR26, URZ ;  /* 0x0000001a141a7290 */ /* 0x000fe4000ff5e0ff */
[----:B------:R-:W-:Y:S01]  /*119e0*/  USHF.L.U32 UR24, UR27, 0x7, URZ ;  /* 0x000000071b187899 */ /* 0x000fe200080006ff */
[----:B------:R-:W-:Y:S01]  /*119f0*/  @P0 SHF.R.U64 R22, R9, 0x4, R22 ;  /* 0x0000000409160819 */ /* 0x000fe20000001216 */
[----:B------:R-:W-:Y:S02]  /*11a00*/  UIADD3.X UR25, UPT, UPT, URZ, URZ, URZ, UP1, !UPT ;  /* 0x000000ffff197290 */ /* 0x000fe40008ffe4ff */
[----:B------:R-:W-:Y:S02]  /*11a10*/  UIADD3.X UR28, UPT, UPT, URZ, URZ, URZ, UP2, !UPT ;  /* 0x000000ffff1c7290 */ /* 0x000fe400097fe4ff */
[----:B------:R-:W-:Y:S01]  /*11a20*/  @P0 STS [UR18+0xc], R22 ;  /* 0x00000c16ff000988 */ /* 0x000fe20008000812 */
[----:B------:R-:W-:Y:S02]  /*11a30*/  UIADD3 UR30, UP2, UPT, UR24, UR16, URZ ;  /* 0x00000010181e7290 */ /* 0x000fe4000ff5e0ff */
[----:B------:R-:W-:Y:S02]  /*11a40*/  USHF.L.U32 UR6, UR26, 0x7, URZ ;  /* 0x000000071a067899 */ /* 0x000fe400080006ff */
[----:B------:R-:W-:Y:S02]  /*11a50*/  USHF.L.U64.HI UR25, UR27, 0x7, UR25 ;  /* 0x000000071b197899 */ /* 0x000fe40008010219 */
[----:B------:R-:W-:Y:S01]  /*11a60*/  USHF.L.U64.HI UR28, UR26, 0x7, UR28 ;  /* 0x000000071a1c7899 */ /* 0x000fe2000801021c */
[C---:B-1----:R-:W-:Y:S01]  /*11a70*/  IADD3 R6, P1, PT, R23.reuse, UR30, RZ ;  /* 0x0000001e17067c10 */ /* 0x042fe2000ff3e0ff */
[----:B------:R-:W-:Y:S01]  /*11a80*/  UIADD3 UR26, UP1, UPT, UR6, UR16, URZ ;  /* 0x00000010061a7290 */ /* 0x000fe2000ff3e0ff */
[----:B---3--:R-:W-:Y:S01]  /*11a90*/  @P0 LOP3.LUT R24, R24, 0xf000, RZ, 0xb8, !PT ;  /* 0x0000f00018180812 */ /* 0x008fe200078eb8ff */
[----:B------:R-:W-:Y:S02]  /*11aa0*/  UIADD3.X UR29, UPT, UPT, UR25, UR17, URZ, UP2, !UPT ;  /* 0x00000011191d7290 */ /* 0x000fe400097fe4ff */
[----:B------:R-:W-:Y:S02]  /*11ab0*/  UIADD3.X UR27, UPT, UPT, UR28, UR17, URZ, UP1, !UPT ;  /* 0x000000111c1b7290 */ /* 0x000fe40008ffe4ff */
[----:B------:R-:W-:Y:S01]  /*11ac0*/  @P0 STS [UR18+0x1c], R24 ;  /* 0x00001c18ff000988 */ /* 0x000fe20008000812 */
[----:B------:R-:W-:Y:S03]  /*11ad0*/  NOP ;  /* 0x0000000000007918 */ /* 0x000fe60000000000 */
[----:B------:R-:W1:Y:S01]  /*11ae0*/  LDS R20, [R23+UR19] ;  /* 0x0000001317147984 */ /* 0x000e620008000800 */
[----:B------:R-:W-:Y:S01]  /*11af0*/  IADD3 R4, P0, PT, R23, UR26, RZ ;  /* 0x0000001a17047c10 */ /* 0x000fe2000ff1e0ff */
[----:B------:R-:W-:Y:S02]  /*11b00*/  IMAD.X R7, RZ, RZ, UR29, P1 ;  /* 0x0000001dff077e24 */ /* 0x000fe400088e06ff */
[----:B------:R-:W2:Y:S02]  /*11b10*/  LDS R9, [R23+UR19+0x80] ;  /* 0x0000801317097984 */ /* 0x000ea40008000800 */
[----:B------:R-:W-:Y:S02]  /*11b20*/  IMAD.X R5, RZ, RZ, UR27, P0 ;  /* 0x0000001bff057e24 */ /* 0x000fe400080e06ff */
[----:B-1----:R1:W3:Y:S04]  /*11b30*/  ATOMG.E.EXCH.STRONG.GPU PT, RZ, [R6], R20 ;  /* 0x0000001406ff73a8 */ /* 0x0022e800041ee100 */
[----:B--2---:R1:W3:Y:S02]  /*11b40*/  ATOMG.E.EXCH.STRONG.GPU PT, RZ, [R4], R9 ;  /* 0x0000000904ff73a8 */ /* 0x0042e400041ee100 */
[----:B---3--:R-:W-:Y:S11]  /*11b50*/  ELECT P0, URZ, PT ;  /* 0x0000000000ff782f */ /* 0x008ff60003800000 */
[----:B------:R-:W-:Y:S02]  /*11b60*/  @!UPT UIADD3 URZ, UPT, UPT, URZ, URZ, URZ ;  /* 0x000000fffffff290 */ /* 0x000fe4000fffe0ff */
[----:B------:R-:W-:Y:S05]  /*11b70*/  @!P0 BRA `(.L_x_196) ;  /* 0x0000000000b48947 */ /* 0x000fea0003800000 */
[----:B------:R-:W-:Y:S01]  /*11b80*/  STS [UR22+0x30], RZ ;  /* 0x000030ffff007988 */ /* 0x000fe20008000816 */
[----:B------:R-:W-:Y:S01]  /*11b90*/  ISETP.NE.U32.AND P0, PT, R2, RZ, PT ;  /* 0x000000ff0200720c */ /* 0x000fe20003f05070 */
[----:B-1----:R-:W-:Y:S01]  /*11ba0*/  IMAD.WIDE R8, R14, 0xc, R18 ;  /* 0x0000000c0e087825 */ /* 0x002fe200078e0212 */
[----:B------:R-:W-:Y:S02]  /*11bb0*/  ISETP.NE.U32.AND P1, PT, R12, RZ, PT ;  /* 0x000000ff0c00720c */ /* 0x000fe40003f25070 */
[----:B------:R-:W-:Y:S02]  /*11bc0*/  ISETP.NE.AND.EX P0, PT, R3, RZ, PT, P0 ;  /* 0x000000ff0300720c */ /* 0x000fe40003f05300 */
[----:B------:R-:W2:Y:S01]  /*11bd0*/  LDG.E R24, desc[UR50][R8.64] ;  /* 0x0000003208187981 */ /* 0x000ea2000c1e1900 */
[----:B------:R-:W-:Y:S10]  /*11be0*/  ISETP.NE.AND.EX P1, PT, R13, RZ, PT, P1 ;  /* 0x000000ff0d00720c */ /* 0x000ff40003f25310 */
[----:B------:R-:W1:Y:S08]  /*11bf0*/  @P0 LDC.64 R4, c[0x0][0xb10] ;  /* 0x0002c400ff040b82 */ /* 0x000e700000000a00 */
[----:B------:R-:W3:Y:S01]  /*11c00*/  @P1 LDC.64 R6, c[0x0][0xb08] ;  /* 0x0002c200ff061b82 */ /* 0x000ee20000000a00 */
[----:B--2---:R-:W-:Y:S01]  /*11c10*/  SHF.R.S32.HI R25, RZ, 0x1f, R24 ;  /* 0x0000001fff197819 */ /* 0x004fe20000011418 */
[C---:B-1----:R-:W-:Y:S04]  /*11c20*/  @P0 IMAD.WIDE R4, R14.reuse, 0x8, R4 ;  /* 0x000000080e040825 */ /* 0x042fe800078e0204 */
[----:B---3--:R-:W-:Y:S01]  /*11c30*/  @P1 IMAD.WIDE R6, R14, 0x8, R6 ;  /* 0x000000080e061825 */ /* 0x008fe200078e0206 */
[----:B------:R-:W2:Y:S04]  /*11c40*/  @P0 LDG.E.64 R28, desc[UR50][R4.64] ;  /* 0x00000032041c0981 */ /* 0x000ea8000c1e1b00 */
[----:B------:R1:W3:Y:S04]  /*11c50*/  @P1 LDG.E.64 R26, desc[UR50][R6.64] ;  /* 0x00000032061a1981 */ /* 0x0002e8000c1e1b00 */
[----:B------:R4:W5:Y:S04]  /*11c60*/  LDG.E R5, desc[UR50][R8.64+0x4] ;  /* 0x0000043208057981 */ /* 0x000968000c1e1900 */
[----:B-1----:R-:W1:Y:S01]  /*11c70*/  LDS R7, [UR22+0x1c] ;  /* 0x00001c16ff077984 */ /* 0x002e620008000800 */
[----:B------:R-:W-:Y:S05]  /*11c80*/  IMAD.U32 R6, RZ, RZ, UR22 ;  /* 0x00000016ff067e24 */ /* 0x000fea000f8e00ff */
[----:B----4-:R-:W-:Y:S05]  /*11c90*/  SHF.R.U64 R8, R6, 0x4, RZ ;  /* 0x0000000406087819 */ /* 0x010fea00000012ff */
[----:B------:R-:W-:Y:S04]  /*11ca0*/  STS [UR22+0x10], R8 ;  /* 0x00001008ff007988 */ /* 0x000fe80008000816 */
[----:B------:R-:W-:Y:S01]  /*11cb0*/  STS [UR22+0x14], R8 ;  /* 0x00001408ff007988 */ /* 0x000fe20008000816 */
[----:B------:R-:W-:Y:S02]  /*11cc0*/  @!P0 IMAD.MOV.U32 R28, RZ, RZ, R24 ;  /* 0x000000ffff1c8224 */ /* 0x000fe400078e0018 */
[----:B------:R-:W-:Y:S01]  /*11cd0*/  @!P0 IMAD.MOV.U32 R29, RZ, RZ, R25 ;  /* 0x000000ffff1d8224 */ /* 0x000fe200078e0019 */
[----:B---3--:R-:W-:Y:S01]  /*11ce0*/  @P1 STS.64 [UR22], R26 ;  /* 0x0000001aff001988 */ /* 0x008fe20008000a16 */
[C---:B--2---:R-:W-:Y:S03]  /*11cf0*/  IMAD.SHL.U32 R25, R28.reuse, 0x2, RZ ;  /* 0x000000021c197824 */ /* 0x044fe600078e00ff */
[----:B------:R-:W-:Y:S02]  /*11d00*/  SHF.L.U64.HI R20, R28, 0x1, R29 ;  /* 0x000000011c147819 */ /* 0x000fe4000001021d */
[----:B------:R-:W-:Y:S02]  /*11d10*/  LOP3.LUT R25, R25, 0xfffffffe, RZ, 0xc0, !PT ;  /* 0xfffffffe19197812 */ /* 0x000fe400078ec0ff */
[----:B------:R-:W-:Y:S04]  /*11d20*/  LOP3.LUT R20, R20, 0x1fffffff, RZ, 0xc0, !PT ;  /* 0x1fffffff14147812 */ /* 0x000fe800078ec0ff */
[--C-:B------:R-:W-:Y:S02]  /*11d30*/  SHF.R.U32.HI R4, RZ, 0x4, R20.reuse ;  /* 0x00000004ff047819 */ /* 0x100fe40000011614 */
[----:B------:R-:W-:Y:S02]  /*11d40*/  SHF.R.U64 R20, R25, 0x4, R20 ;  /* 0x0000000419147819 */ /* 0x000fe40000001214 */
[----:B-1----:R-:W-:Y:S02]  /*11d50*/  LOP3.LUT R30, R7, 0xf, R4, 0xb8, !PT ;  /* 0x0000000f071e7812 */ /* 0x002fe400078eb804 */
[----:B------:R-:W-:Y:S01]  /*11d60*/  CS2R R6, SRZ ;  /* 0x0000000000067805 */ /* 0x000fe2000001ff00 */
[----:B------:R-:W-:Y:S01]  /*11d70*/  STS [UR22+0xc], R20 ;  /* 0x00000c14ff007988 */ /* 0x000fe20008000816 */
[----:B-----5:R-:W-:Y:S03]  /*11d80*/  VIADD R5, R5, 0xffffffff ;  /* 0xffffffff05057836 */ /* 0x020fe60000000000 */
[----:B------:R-:W-:Y:S04]  /*11d90*/  STS [UR22+0x1c], R30 ;  /* 0x00001c1eff007988 */ /* 0x000fe80008000816 */
[----:B------:R-:W1:Y:S02]  /*11da0*/  LDS R4, [UR22+0x1c] ;  /* 0x00001c16ff047984 */ /* 0x000e640008000800 */
[----:B-1----:R-:W-:Y:S05]  /*11db0*/  LOP3.LUT R22, R4, 0xf0, RZ, 0xb8, !PT ;  /* 0x000000f004167812 */ /* 0x002fea00078eb8ff */
        /* <DEDUP_REMOVED lines=9> */
.L_x_196:
[----:B------:R-:W-:Y:S05]  /*11e50*/  BSYNC.RECONVERGENT B0 ;  /* 0x0000000000007941 */ /* 0x000fea0003800200 */
.L_x_195:
[----:B------:R-:W-:Y:S01]  /*11e60*/  NOP ;  /* 0x0000000000007918 */ /* 0x000fe20000000000 */
[----:B-12---:R-:W1:Y:S01]  /*11e70*/  LDS R4, [R23+UR22] ;  /* 0x0000001617047984 */ /* 0x006e620008000800 */
[----:B------:R-:W-:Y:S01]  /*11e80*/  UIADD3 UR24, UP1, UPT, UR24, UR14, URZ ;  /* 0x0000000e18187290 */ /* 0x000fe2000ff3e0ff */
[----:B------:R-:W-:Y:S03]  /*11e90*/  BSSY.RECONVERGENT B0, `(.L_x_197) ;  /* 0x0000035000007945 */ /* 0x000fe60003800200 */
[----:B------:R-:W-:Y:S02]  /*11ea0*/  UIADD3.X UR25, UPT, UPT, UR25, UR15, URZ, UP1, !UPT ;  /* 0x0000000f19197290 */ /* 0x000fe40008ffe4ff */
[----:B------:R-:W-:Y:S05]  /*11eb0*/  IADD3 R6, P0, PT, R23, UR24, RZ ;  /* 0x0000001817067c10 */ /* 0x000fea000ff1e0ff */
[----:B------:R-:W-:Y:S05]  /*11ec0*/  IMAD.X R7, RZ, RZ, UR25, P0 ;  /* 0x00000019ff077e24 */ /* 0x000fea00080e06ff */
[----:B-1----:R1:W2:Y:S02]  /*11ed0*/  ATOMG.E.EXCH.STRONG.GPU PT, RZ, [R6], R4 ;  /* 0x0000000406ff73a8 */ /* 0x0022a400041ee100 */
[----:B--2---:R-:W-:Y:S11]  /*11ee0*/  ELECT P0, URZ, PT ;  /* 0x0000000000ff782f */ /* 0x004ff60003800000 */
[----:B------:R-:W-:Y:S02]  /*11ef0*/  @!UPT UIADD3 URZ, UPT, UPT, URZ, URZ, URZ ;  /* 0x000000fffffff290 */ /* 0x000fe4000fffe0ff */
[----:B------:R-:W-:Y:S05]  /*11f00*/  @!P0 BRA `(.L_x_198) ;  /* 0x0000000000b48947 */ /* 0x000fea0003800000 */
[----:B------:R-:W-:Y:S01]  /*11f10*/  STS [UR21+0x30], RZ ;  /* 0x000030ffff007988 */ /* 0x000fe20008000815 */
[----:B------:R-:W-:Y:S01]  /*11f20*/  ISETP.NE.U32.AND P0, PT, RZ, UR12, PT ;  /* 0x0000000cff007c0c */ /* 0x000fe2000bf05070 */
[C---:B------:R-:W-:Y:S03]  /*11f30*/  IMAD.WIDE R8, R14.reuse, 0xc, R18 ;  /* 0x0000000c0e087825 */ /* 0x040fe600078e0212 */
[----:B------:R-:W-:Y:S02]  /*11f40*/  ISETP.NE.AND.EX P1, PT, RZ, UR13, PT, P0 ;  /* 0x0000000dff007c0c */ /* 0x000fe4000bf25300 */
[----:B------:R-:W2:Y:S01]  /*11f50*/  LDG.E R24, desc[UR50][R8.64] ;  /* 0x0000003208187981 */ /* 0x000ea2000c1e1900 */
[C---:B-1----:R-:W-:Y:S03]  /*11f60*/  LEA R6, P0, R14.reuse, RZ, 0x3 ;  /* 0x000000ff0e067211 */ /* 0x042fe600078018ff */
[----:B------:R1:W3:Y:S01]  /*11f70*/  LDG.E R5, desc[UR50][R8.64+0x4] ;  /* 0x0000043208057981 */ /* 0x0002e2000c1e1900 */
[----:B------:R-:W-:Y:S06]  /*11f80*/  LEA.HI.X.SX32 R7, R14, RZ, 0x3, P0 ;  /* 0x000000ff0e077211 */ /* 0x000fec00000f1eff */
[C---:B------:R-:W-:Y:S04]  /*11f90*/  @P1 IADD3 R30, P0, PT, R6.reuse, UR12, RZ ;  /* 0x0000000c061e1c10 */ /* 0x040fe8000ff1e0ff */
[C---:B------:R-:W-:Y:S02]  /*11fa0*/  @P1 IADD3.X R31, PT, PT, R7.reuse, UR13, RZ, P0, !PT ;  /* 0x0000000d071f1c10 */ /* 0x040fe400087fe4ff */
[----:B------:R-:W-:Y:S01]  /*11fb0*/  IADD3 R26, P0, PT, R6, UR10, RZ ;  /* 0x0000000a061a7c10 */ /* 0x000fe2000ff1e0ff */
[----:B------:R-:W-:Y:S02]  /*11fc0*/  IMAD.U32 R6, RZ, RZ, UR21 ;  /* 0x00000015ff067e24 */ /* 0x000fe4000f8e00ff */
[----:B------:R-:W4:Y:S01]  /*11fd0*/  @P1 LDG.E.64 R28, desc[UR50][R30.64] ;  /* 0x000000321e1c1981 */ /* 0x000f22000c1e1b00 */
[----:B------:R-:W-:Y:S03]  /*11fe0*/  IADD3.X R27, PT, PT, R7, UR11, RZ, P0, !PT ;  /* 0x0000000b071b7c10 */ /* 0x000fe600087fe4ff */
[----:B------:R-:W5:Y:S04]  /*11ff0*/  LDS R7, [UR21+0x1c] ;  /* 0x00001c15ff077984 */ /* 0x000f680008000800 */
[----:B------:R-:W5:Y:S01]  /*12000*/  LDG.E.64 R26, desc[UR50][R26.64] ;  /* 0x000000321a1a7981 */ /* 0x000f62000c1e1b00 */
[----:B-1----:R-:W-:Y:S05]  /*12010*/  SHF.R.U64 R8, R6, 0x4, RZ ;  /* 0x0000000406087819 */ /* 0x002fea00000012ff */
[----:B------:R-:W-:Y:S04]  /*12020*/  STS [UR21+0x10], R8 ;  /* 0x00001008ff007988 */ /* 0x000fe80008000815 */
[----:B------:R-:W-:Y:S04]  /*12030*/  STS [UR21+0x14], R8 ;  /* 0x00001408ff007988 */ /* 0x000fe80008000815 */
[----:B-----5:R-:W-:Y:S01]  /*12040*/  STS.64 [UR21], R26 ;  /* 0x0000001aff007988 */ /* 0x020fe20008000a15 */
[--C-:B--2---:R-:W-:Y:S01]  /*12050*/  SHF.R.S32.HI R25, RZ, 0x1f, R24.reuse ;  /* 0x0000001fff197819 */ /* 0x104fe20000011418 */
[----:B------:R-:W-:Y:S02]  /*12060*/  @!P1 IMAD.MOV.U32 R28, RZ, RZ, R24 ;  /* 0x000000ffff1c9224 */ /* 0x000fe400078e0018 */
[----:B---3--:R-:W-:Y:S02]  /*12070*/  VIADD R5, R5, 0xffffffff ;  /* 0xffffffff05057836 */ /* 0x008fe40000000000 */
[----:B------:R-:W-:Y:S02]  /*12080*/  @!P1 IMAD.MOV.U32 R29, RZ, RZ, R25 ;  /* 0x000000ffff1d9224 */ /* 0x000fe400078e0019 */
[C---:B----4-:R-:W-:Y:S03]  /*12090*/  IMAD.SHL.U32 R25, R28.reuse, 0x2, RZ ;  /* 0x000000021c197824 */ /* 0x050fe600078e00ff */
[----:B------:R-:W-:Y:S02]  /*120a0*/  SHF.L.U64.HI R20, R28, 0x1, R29 ;  /* 0x000000011c147819 */ /* 0x000fe4000001021d */
[----:B------:R-:W-:Y:S02]  /*120b0*/  LOP3.LUT R25, R25, 0xfffffffe, RZ, 0xc0, !PT ;  /* 0xfffffffe19197812 */ /* 0x000fe400078ec0ff */
[----:B------:R-:W-:Y:S04]  /*120c0*/  LOP3.LUT R20, R20, 0x1fffffff, RZ, 0xc0, !PT ;  /* 0x1fffffff14147812 */ /* 0x000fe800078ec0ff */
[--C-:B------:R-:W-:Y:S02]  /*120d0*/  SHF.R.U32.HI R4, RZ, 0x4, R20.reuse ;  /* 0x00000004ff047819 */ /* 0x100fe40000011614 */
[----:B------:R-:W-:Y:S02]  /*120e0*/  SHF.R.U64 R20, R25, 0x4, R20 ;  /* 0x0000000419147819 */ /* 0x000fe40000001214 */
[----:B------:R-:W-:Y:S02]  /*120f0*/  LOP3.LUT R30, R7, 0xf, R4, 0xb8, !PT ;  /* 0x0000000f071e7812 */ /* 0x000fe400078eb804 */
[----:B------:R-:W-:Y:S01]  /*12100*/  CS2R R6, SRZ ;  /* 0x0000000000067805 */ /* 0x000fe2000001ff00 */
[----:B------:R-:W-:Y:S04]  /*12110*/  STS [UR21+0xc], R20 ;  /* 0x00000c14ff007988 */ /* 0x000fe80008000815 */
        /* <DEDUP_REMOVED lines=12> */
.L_x_198:
[----:B------:R-:W-:Y:S05]  /*121e0*/  BSYNC.RECONVERGENT B0 ;  /* 0x0000000000007941 */ /* 0x000fea0003800200 */
.L_x_197:
[----:B------:R-:W-:Y:S01]  /*121f0*/  NOP ;  /* 0x0000000000007918 */ /* 0x000fe20000000000 */
[----:B-12---:R-:W1:Y:S01]  /*12200*/  LDS R4, [R23+UR21] ;  /* 0x0000001517047984 */ /* 0x006e620008000800 */
[----:B------:R-:W-:Y:S04]  /*12210*/  UIADD3 UR32, UP1, UPT, UR6, UR14, URZ ;  /* 0x0000000e06207290 */ /* 0x000fe8000ff3e0ff */
[----:B------:R-:W-:Y:S02]  /*12220*/  UIADD3.X UR33, UPT, UPT, UR28, UR15, URZ, UP1, !UPT ;  /* 0x0000000f1c217290 */ /* 0x000fe40008ffe4ff */
[----:B------:R-:W-:Y:S01]  /*12230*/  IADD3 R6, P0, PT, R23, UR32, RZ ;  /* 0x0000002017067c10 */ /* 0x000fe2000ff1e0ff */
[----:B------:R-:W-:Y:S03]  /*12240*/  UMOV UR28, UR30 ;  /* 0x0000001e001c7c82 */ /* 0x000fe60008000000 */
[----:B------:R-:W-:Y:S05]  /*12250*/  IADD3.X R7, PT, PT, RZ, UR33, RZ, P0, !PT ;  /* 0x00000021ff077c10 */ /* 0x000fea00087fe4ff */
[----:B-1----:R3:W5:Y:S01]  /*12260*/  ATOMG.E.EXCH.STRONG.GPU PT, RZ, [R6], R4 ;  /* 0x0000000406ff73a8 */ /* 0x00276200041ee100 */
[----:B------:R-:W-:Y:S04]  /*12270*/  DEPBAR {5,4,3,2,1,0} ;  /* 0x0000003f0000791a */ /* 0x000fe80000000000 */
[----:B------:R-:W1:Y:S02]  /*12280*/  CCTL.E.C.LDCU.IV.DEEP [UR28] ;  /* 0x000000001c007540 */ /* 0x000e640009c08000 */
[----:B-1----:R3:W-:Y:S01]  /*12290*/  UTMACCTL.IV [UR28] ;  /* 0x000000001c0079b9 */ /* 0x0027e20008000000 */
        /* <DEDUP_REMOVED lines=9> */
[----:B------:R-:W-:Y:S01]  /*12330*/  NOP ;  /* 0x0000000000007918 */ /* 0x000fe20000000000 */
.L_x_194:
[----:B-----5:R-:W-:Y:S01]  /*12340*/  ELECT P0, URZ, PT ;  /* 0x0000000000ff782f */ /* 0x020fe20003800000 */
[----:B------:R-:W-:Y:S11]  /*12350*/  BSSY.RECONVERGENT B0, `(.L_x_199) ;  /* 0x0000011000007945 */ /* 0x000ff60003800200 */
[----:B------:R-:W-:Y:S01]  /*12360*/  @!UPT UIADD3 URZ, UPT, UPT, URZ, URZ, URZ ;  /* 0x000000fffffff290 */ /* 0x000fe2000fffe0ff */
[----:B------:R-:W-:Y:S05]  /*12370*/  @!P0 BRA `(.L_x_200) ;  /* 0x0000000000388947 */ /* 0x000fea0003800000 */
[----:B------:R0:W-:Y:S01]  /*12380*/  UTMACMDFLUSH ;  /* 0x00000000000079b7 */ /* 0x0001e20000000000 */
[----:B------:R-:W-:Y:S09]  /*12390*/  UIMAD UR6, UR8, 0x14, UR4 ;  /* 0x00000014080678a4 */ /* 0x000ff2000f8e0204 */
[----:B------:R1:W-:Y:S04]  /*123a0*/  STS [UR6+0x270], R16 ;  /* 0x00027010ff007988 */ /* 0x0003e80008000806 */
        /* <DEDUP_REMOVED lines=9> */
[----:B-----5:R-:W1:Y:S01]  /*12440*/  FENCE.VIEW.ASYNC.S ;  /* 0x00000000000073c6 */ /* 0x020e620000000000 */
[----:B------:R-:W-:Y:S04]  /*12450*/  DEPBAR.LE SB0, 0x0 ;  /* 0x000080000000791a */ /* 0x000fe80000000000 */
.L_x_200:
[----:B---3--:R-:W-:Y:S05]  /*12460*/  BSYNC.RECONVERGENT B0 ;  /* 0x0000000000007941 */ /* 0x008fea0003800200 */
.L_x_199:
[----:B------:R-:W-:Y:S05]  /*12470*/  BRA.U !UP0, `(.L_x_201) ;  /* 0x0000000108047547 */ /* 0x000fea000b800000 */
[----:B------:R-:W-:Y:S05]  /*12480*/  BPT.TRAP 0x1 ;  /* 0x000000040000795c */ /* 0x000fea0000300000 */
.L_x_201:
[----:B------:R-:W-:Y:S01]  /*12490*/  UIADD3 UR6, UPT, UPT, UR8, -0x4, URZ ;  /* 0xfffffffc08067890 */ /* 0x000fe2000fffe0ff */
[----:B-1----:R-:W-:Y:S01]  /*124a0*/  SYNCS.ARRIVE.TRANS64.A1T0 RZ, [UR23+0x150], RZ ;  /* 0x000150ffffff79a7 */ /* 0x002fe20008100017 */
[----:B------:R-:W-:Y:S01]  /*124b0*/  UIADD3 UR23, UPT, UPT, UR7, -0x4, URZ ;  /* 0xfffffffc07177890 */ /* 0x000fe2000fffe0ff */
[----:B------:R-:W-:Y:S01]  /*124c0*/  ISETP.NE.AND P0, PT, R11, RZ, PT ;  /* 0x000000ff0b00720c */ /* 0x000fe20003f05270 */
[----:B------:R-:W-:Y:S02]  /*124d0*/  UISETP.GE.U32.AND UP1, UPT, UR6, -0x8, UPT ;  /* 0xfffffff80600788c */ /* 0x000fe4000bf26070 */
[----:B------:R-:W-:Y:S02]  /*124e0*/  UISETP.GE.U32.AND UP0, UPT, UR23, -0x8, UPT ;  /* 0xfffffff81700788c */ /* 0x000fe4000bf06070 */
[----:B------:R-:W-:Y:S02]  /*124f0*/  USEL UR23, URZ, 0x1, UP1 ;  /* 0x00000001ff177887 */ /* 0x000fe40008800000 */
[----:B------:R-:W-:Y:S02]  /*12500*/  USEL UR6, URZ, 0x1, UP0 ;  /* 0x00000001ff067887 */ /* 0x000fe40008000000 */
[----:B------:R-:W-:Y:S02]  /*12510*/  ULOP3.LUT UR25, UR8, 0x7, URZ, 0xc0, !UPT ;  /* 0x0000000708197892 */ /* 0x000fe4000f8ec0ff */
[----:B------:R-:W-:Y:S01]  /*12520*/  ULOP3.LUT UR24, UR7, 0x7, URZ, 0xc0, !UPT ;  /* 0x0000000707187892 */ /* 0x000fe2000f8ec0ff */
[----:B------:R-:W-:Y:S01]  /*12530*/  LOP3.LUT R0, R0, UR23, RZ, 0x3c, !PT ;  /* 0x0000001700007c12 */ /* 0x000fe2000f8e3cff */
[----:B------:R-:W-:Y:S01]  /*12540*/  ULOP3.LUT UR8, UR25, 0x4, URZ, 0x3c, !UPT ;  /* 0x0000000419087892 */ /* 0x000fe2000f8e3cff */
[----:B------:R-:W-:Y:S01]  /*12550*/  LOP3.LUT R17, R17, UR6, RZ, 0x3c, !PT ;  /* 0x0000000611117c12 */ /* 0x000fe2000f8e3cff */
[----:B------:R-:W-:Y:S01]  /*12560*/  ULOP3.LUT UR7, UR24, 0x4, URZ, 0x3c, !UPT ;  /* 0x0000000418077892 */ /* 0x000fe2000f8e3cff */
[----:B------:R-:W-:Y:S11]  /*12570*/  @!P0 EXIT ;  /* 0x000000000000894d */ /* 0x000ff60003800000 */
[----:B------:R-:W-:Y:S05]  /*12580*/  BRA `(.L_x_202) ;  /* 0xffffffec001c7947 */ /* 0x000fea000383ffff */
.L_x_287:
[----:B------:R-:W-:Y:S01]  /*12590*/  UMOV UR6, 0x40 ;  /* 0x0000004000067882 */ /* 0x000fe20000000000 */
[----:B------:R-:W-:Y:S01]  /*125a0*/  NOP ;  /* 0x0000000000007918 */ /* 0x000fe20000000000 */
[----:B------:R-:W-:Y:S01]  /*125b0*/  ULEA UR6, UR5, UR6, 0x18 ;  /* 0x0000000605067291 */ /* 0x000fe2000f8ec0ff */
[----:B------:R-:W-:Y:S01]  /*125c0*/  UMOV UR4, 0x400 ;  /* 0x0000040000047882 */ /* 0x000fe20000000000 */
[----:B------:R-:W-:Y:S02]  /*125d0*/  UISETP.NE.AND UP3, UPT, UR37, URZ, UPT ;  /* 0x000000ff2500728c */ /* 0x000fe4000bf65270 */
[----:B------:R-:W-:-:S05]  /*125e0*/  ULEA UR4, UR5, UR4, 0x18 ;  /* 0x0000000405047291 */ /* 0x000fca000f8ec0ff */
[----:B------:R-:W2:Y:S02]  /*125f0*/  LDS.U8 R0, [UR6+0x1c] ;  /* 0x00001c06ff007984 */ /* 0x000ea40008000000 */
[----:B--2---:R-:W-:-:S13]  /*12600*/  ISETP.NE.AND P0, PT, R0, RZ, PT ;  /* 0x000000ff0000720c */ /* 0x004fda0003f05270 */
[----:B------:R-:W-:Y:S05]  /*12610*/  @P0 BRA `(.L_x_203) ;  /* 0x0000000400100947 */ /* 0x000fea0003800000 */
[----:B------:R-:W-:Y:S02]  /*12620*/  ULOP3.LUT UR44, UR5, 0x1, URZ, 0xc0, !UPT ;  /* 0x00000001052c7892 */ /* 0x000fe4000f8ec0ff */
[----:B------:R-:W-:Y:S02]  /*12630*/  ULOP3.LUT UR43, UR5, 0x1, URZ, 0x3c, !UPT ;  /* 0x00000001052b7892 */ /* 0x000fe4000f8e3cff */
[----:B------:R-:W-:Y:S02]  /*12640*/  UISETP.NE.U32.AND UP0, UPT, UR44, 0x1, UPT ;  /* 0x000000012c00788c */ /* 0x000fe4000bf05070 */
[----:B------:R-:W-:-:S07]  /*12650*/  UIADD3 UR7, UPT, UPT, UR6, 0x8, URZ ;  /* 0x0000000806077890 */ /* 0x000fce000fffe0ff */
[----:B------:R-:W-:Y:S05]  /*12660*/  BRA.U !UP0, `(.L_x_204) ;  /* 0x00000001089c7547 */ /* 0x000fea000b800000 */
[----:B------:R-:W-:Y:S01]  /*12670*/  ELECT P0, URZ, PT ;  /* 0x0000000000ff782f */ /* 0x000fe20003800000 */
[----:B------:R-:W-:-:S12]  /*12680*/  BSSY B0, `(.L_x_204) ;  /* 0x0000025000007945 */ /* 0x000fd80003800000 */
[----:B------:R-:W-:Y:S05]  /*12690*/  @!P0 BRA `(.L_x_205) ;  /* 0x00000000008c8947 */ /* 0x000fea0003800000 */
[----:B------:R-:W-:-:S05]  /*126a0*/  UMOV UR5, 0x10 ;  /* 0x0000001000057882 */ /* 0x000fca0000000000 */
[----:B------:R-:W-:Y:S04]  /*126b0*/  DEPBAR.LE SB1, 0x36 ;  /* 0x00009d800000791a */ /* 0x000fe80000000000 */
[----:B------:R-:W1:Y:S02]  /*126c0*/  UTCATOMSWS.2CTA.FIND_AND_SET.ALIGN UP1, UR5, UR5 ;  /* 0x00000005000575e3 */ /* 0x000e640008220800 */
[----:B-1----:R-:W-:Y:S01]  /*126d0*/  MOV R11, UR5 ;  /* 0x00000005000b7c02 */ /* 0x002fe20008000f00 */
[----:B------:R-:W-:Y:S06]  /*126e0*/  BRA.U UP1, `(.L_x_206) ;  /* 0x0000000101187547 */ /* 0x000fec000b800000 */
.L_x_207:
[----:B------:R-:W-:Y:S05]  /*126f0*/  NANOSLEEP 0x64 ;  /* 0x000000640000795d */ /* 0x000fea0003800000 */
[----:B------:R-:W-:-:S05]  /*12700*/  UMOV UR5, 0x10 ;  /* 0x0000001000057882 */ /* 0x000fca0000000000 */
[----:B------:R-:W-:Y:S04]  /*12710*/  DEPBAR.LE SB1, 0x36 ;  /* 0x00009d800000791a */ /* 0x000fe80000000000 */
[----:B------:R-:W1:Y:S02]  /*12720*/  UTCATOMSWS.2CTA.FIND_AND_SET.ALIGN UP1, UR5, UR5 ;  /* 0x00000005000575e3 */ /* 0x000e640008220800 */
[----:B-1----:R-:W-:Y:S01]  /*12730*/  MOV R11, UR5 ;  /* 0x00000005000b7c02 */ /* 0x002fe20008000f00 */
[----:B------:R-:W-:Y:S05]  /*12740*/  BRA.U !UP1, `(.L_x_207) ;  /* 0xfffffffd09e87547 */ /* 0x000fea000b83ffff */
.L_x_206:
[----:B-----5:R-:W1:Y:S01]  /*12750*/  LDS R5, [UR6+0x10] ;  /* 0x00001006ff057984 */ /* 0x020e620008000800 */
[----:B------:R-:W-:Y:S01]  /*12760*/  IMAD.U32 R3, RZ, RZ, UR4 ;  /* 0x00000004ff037e24 */ /* 0x000fe2000f8e00ff */
[----:B------:R-:W-:-:S03]  /*12770*/  MOV R2, UR43 ;  /* 0x0000002b00027c02 */ /* 0x000fc60008000f00 */
[----:B------:R-:W-:Y:S01]  /*12780*/  VIADD R3, R3, 0x310 ;  /* 0x0000031003037836 */ /* 0x000fe20000000000 */
[----:B-1----:R-:W-:-:S04]  /*12790*/  SHF.L.U32 R5, R5, 0x1f, RZ ;  /* 0x0000001f05057819 */ /* 0x002fc800000006ff */
[----:B------:R-:W1:Y:S02]  /*127a0*/  SYNCS.PHASECHK.TRANS64.TRYWAIT P0, [UR6+0x8], R5 ;  /* 0x00000805ff0075a7 */ /* 0x000e640008001106 */
[----:B-1----:R-:W-:Y:S05]  /*127b0*/  @P0 BRA `(.L_x_208) ;  /* 0x0000000000080947 */ /* 0x002fea0003800000 */
[----:B------:R-:W1:Y:S02]  /*127c0*/  SYNCS.PHASECHK.TRANS64.TRYWAIT P0, [UR6+0x8], R5 ;  /* 0x00000805ff0075a7 */ /* 0x000e640008001106 */
[----:B-1----:R-:W-:Y:S05]  /*127d0*/  @!P0 BRA `(.L_x_209) ;  /* 0x0000001800c08947 */ /* 0x002fea0003800000 */
.L_x_208:
[----:B------:R-:W-:Y:S01]  /*127e0*/  HFMA2 R4, -RZ, RZ, 0, 5.9604644775390625e-08 ;  /* 0x00000001ff047431 */ /* 0x000fe200000001ff */
[----:B------:R-:W-:Y:S01]  /*127f0*/  UPRMT UR5, UR43, 0x654, UR7 ;  /* 0x000006542b057896 */ /* 0x000fe20008000007 */
[----:B------:R-:W-:Y:S01]  /*12800*/  IMAD.MOV.U32 R6, RZ, RZ, 0xffff ;  /* 0x0000ffffff067424 */ /* 0x000fe200078e00ff */
[----:B------:R-:W-:Y:S01]  /*12810*/  PRMT R2, R2, 0x654, R3 ;  /* 0x0000065402027816 */ /* 0x000fe20000000003 */
[----:B-1----:R-:W-:Y:S02]  /*12820*/  IMAD.MOV.U32 R0, RZ, RZ, 0x4 ;  /* 0x00000004ff007424 */ /* 0x002fe400078e00ff */
[----:B------:R-:W-:Y:S01]  /*12830*/  IMAD.SHL.U32 R7, R11, 0x20, RZ ;  /* 0x000000200b077824 */ /* 0x000fe200078e00ff */
[----:B------:R-:W-:Y:S02]  /*12840*/  MOV R3, UR5 ;  /* 0x0000000500037c02 */ /* 0x000fe40008000f00 */
[-C--:B------:R-:W-:Y:S01]  /*12850*/  SHF.L.U32 R6, R6, R11.reuse, RZ ;  /* 0x0000000b06067219 */ /* 0x080fe200000006ff */
[----:B------:R2:W-:Y:S01]  /*12860*/  SYNCS.ARRIVE.TRANS64.RED RZ, [UR5], R0 ;  /* 0x00000000ffff79a7 */ /* 0x0005e20008000405 */
[----:B------:R-:W-:Y:S01]  /*12870*/  SHF.L.U32 R5, R4, R11, RZ ;  /* 0x0000000b04057219 */ /* 0x000fe200000006ff */
[----:B------:R2:W-:Y:S04]  /*12880*/  STS [UR4+0x310], R7 ;  /* 0x00031007ff007988 */ /* 0x0005e80008000804 */
[----:B------:R2:W-:Y:S04]  /*12890*/  STAS [R2.64], R11 ;  /* 0x0000000b02007dbd */ /* 0x0005e8000c0008ff */
[----:B------:R2:W-:Y:S04]  /*128a0*/  ATOMS.OR RZ, [UR6+0x14], R6 ;  /* 0x00001406ffff798c */ /* 0x0005e8000b000006 */
[----:B------:R2:W-:Y:S04]  /*128b0*/  ATOMS.OR RZ, [UR6+0x18], R5 ;  /* 0x00001805ffff798c */ /* 0x0005e8000b000006 */
[----:B------:R2:W-:Y:S02]  /*128c0*/  ATOMS.XOR RZ, [UR6+0x10], R4 ;  /* 0x00001004ffff798c */ /* 0x0005e4000b800006 */
.L_x_205:
[----:B------:R-:W-:Y:S05]  /*128d0*/  BSYNC B0 ;  /* 0x0000000000007941 */ /* 0x000fea0003800000 */
.L_x_204:
[----:B------:R-:W-:Y:S05]  /*128e0*/  BRA.U UP0, `(.L_x_210) ;  /* 0x00000001006c7547 */ /* 0x000fea000b800000 */
[----:B------:R-:W-:-:S03]  /*128f0*/  UMOV UR5, 0xffffffff ;  /* 0xffffffff00057882 */ /* 0x000fc60000000000 */
[----:B------:R-:W-:Y:S05]  /*12900*/  BRA.DIV UR5, `(.L_x_211) ;  /* 0x0000001a058c7947 */ /* 0x000fea000b800000 */
[----:B------:R-:W-:-:S13]  /*12910*/  ELECT P6, URZ, PT ;  /* 0x0000000000ff782f */ /* 0x000fda00038c0000 */
.L_x_275:
[----:B------:R-:W-:Y:S05]  /*12920*/  @!P6 BRA `(.L_x_210) ;  /* 0x00000000005ce947 */ /* 0x000fea0003800000 */
[----:B--2---:R-:W2:Y:S02]  /*12930*/  LDS R3, [UR6+0x10] ;  /* 0x00001006ff037984 */ /* 0x004ea40008000800 */
[----:B--2---:R-:W-:-:S04]  /*12940*/  SHF.L.U32 R3, R3, 0x1f, RZ ;  /* 0x0000001f03037819 */ /* 0x004fc800000006ff */
[----:B------:R-:W2:Y:S02]  /*12950*/  SYNCS.PHASECHK.TRANS64.TRYWAIT P0, [UR6+0x8], R3 ;  /* 0x00000803ff0075a7 */ /* 0x000ea40008001106 */
[----:B--2---:R-:W-:Y:S05]  /*12960*/  @P0 BRA `(.L_x_212) ;  /* 0x0000000000080947 */ /* 0x004fea0003800000 */
[----:B------:R-:W2:Y:S02]  /*12970*/  SYNCS.PHASECHK.TRANS64.TRYWAIT P0, [UR6+0x8], R3 ;  /* 0x00000803ff0075a7 */ /* 0x000ea40008001106 */
[----:B--2---:R-:W-:Y:S05]  /*12980*/  @!P0 BRA `(.L_x_213) ;  /* 0x00000018008c8947 */ /* 0x004fea0003800000 */
.L_x_212:
[----:B-----5:R-:W3:Y:S01]  /*12990*/  LDS R5, [UR4+0x310] ;  /* 0x00031004ff057984 */ /* 0x020ee20008000800 */
[----:B--2---:R-:W-:Y:S02]  /*129a0*/  HFMA2 R0, -RZ, RZ, 0, 5.9604644775390625e-08 ;  /* 0x00000001ff007431 */ /* 0x004fe400000001ff */
[----:B------:R-:W-:Y:S01]  /*129b0*/  IMAD.MOV.U32 R2, RZ, RZ, 0xffff ;  /* 0x0000ffffff027424 */ /* 0x000fe200078e00ff */
[----:B------:R-:W-:Y:S01]  /*129c0*/  UPRMT UR5, UR43, 0x654, UR7 ;  /* 0x000006542b057896 */ /* 0x000fe20008000007 */
[----:B---3--:R-:W-:-:S03]  /*129d0*/  IMAD.SHL.U32 R3, R5, 0x20, RZ ;  /* 0x0000002005037824 */ /* 0x008fc600078e00ff */
[-C--:B------:R-:W-:Y:S02]  /*129e0*/  SHF.L.U32 R2, R2, R5.reuse, RZ ;  /* 0x0000000502027219 */ /* 0x080fe400000006ff */
[----:B------:R-:W-:Y:S01]  /*129f0*/  SHF.L.U32 R5, R0, R5, RZ ;  /* 0x0000000500057219 */ /* 0x000fe200000006ff */
[----:B------:R3:W-:Y:S04]  /*12a00*/  STS [UR4+0x310], R3 ;  /* 0x00031003ff007988 */ /* 0x0007e80008000804 */
[----:B------:R3:W-:Y:S04]  /*12a10*/  ATOMS.OR RZ, [UR6+0x14], R2 ;  /* 0x00001402ffff798c */ /* 0x0007e8000b000006 */
[----:B------:R3:W-:Y:S01]  /*12a20*/  ATOMS.OR RZ, [UR6+0x18], R5 ;  /* 0x00001805ffff798c */ /* 0x0007e2000b000006 */
[----:B------:R-:W-:Y:S03]  /*12a30*/  SYNCS.ARRIVE.TRANS64.RED.A1T0 RZ, [UR5], RZ ;  /* 0x000000ffffff79a7 */ /* 0x000fe60008100405 */
[----:B------:R3:W-:Y:S01]  /*12a40*/  ATOMS.XOR RZ, [UR6+0x10], R0 ;  /* 0x00001000ffff798c */ /* 0x0007e2000b800006 */
[----:B------:R-:W-:Y:S05]  /*12a50*/  BRA `(.L_x_210) ;  /* 0x0000000000107947 */ /* 0x000fea0003800000 */
.L_x_203:
[----:B------:R-:W-:Y:S02]  /*12a60*/  MOV R0, 0xffffffff ;  /* 0xffffffff00007802 */ /* 0x000fe40000000f00 */
[----:B------:R-:W-:-:S03]  /*12a70*/  MOV R2, 0x12aa0 ;  /* 0x00012aa000027802 */ /* 0x000fc60000000f00 */
[----:B------:R2:W-:Y:S04]  /*12a80*/  STS [UR4+0x310], R0 ;  /* 0x00031000ff007988 */ /* 0x0005e80008000804 */
[----:B-12-45:R-:W-:Y:S05]  /*12a90*/  CALL.REL.NOINC `($__internal_1_$__cuda_sm10x_tcgen05_guardrail_trap_phase_invalid_during_alloc) ;  /* 0x0000001800e47944 */ /* 0x036fea0003c00000 */
.L_x_210:
[----:B------:R-:W-:Y:S05]  /*12aa0*/  WARPSYNC.ALL ;  /* 0x0000000000007948 */ /* 0x000fea0003800000 */
[----:B------:R-:W1:Y:S01]  /*12ab0*/  S2UR UR5, SR_CgaCtaId ;  /* 0x00000000000579c3 */ /* 0x000e620000008800 */
[----:B------:R-:W-:Y:S01]  /*12ac0*/  UMOV UR4, 0x400 ;  /* 0x0000040000047882 */ /* 0x000fe20000000000 */
[----:B------:R-:W-:-:S06]  /*12ad0*/  NOP ;  /* 0x0000000000007918 */ /* 0x000fcc0000000000 */
[----:B------:R-:W-:Y:S06]  /*12ae0*/  BAR.ARV 0x6, 0xa0 ;  /* 0x0182800000007b1d */ /* 0x000fec0000002000 */
[----:B-1----:R-:W-:-:S04]  /*12af0*/  ULEA UR4, UR5, UR4, 0x18 ;  /* 0x0000000405047291 */ /* 0x002fc8000f8ec0ff */
[----:B------:R-:W-:Y:S02]  /*12b00*/  UIADD3 UR6, UPT, UPT, UR4, 0x11400, URZ ;  /* 0x0001140004067890 */ /* 0x000fe4000fffe0ff */
[----:B------:R-:W-:Y:S02]  /*12b10*/  UIADD3 UR7, UPT, UPT, UR4, 0x21400, URZ ;  /* 0x0002140004077890 */ /* 0x000fe4000fffe0ff */
[----:B------:R-:W-:Y:S01]  /*12b20*/  USHF.R.U32.HI UR6, URZ, 0x4, UR6 ;  /* 0x00000004ff067899 */ /* 0x000fe20008011606 */
[----:B--23--:R-:W1:Y:S01]  /*12b30*/  LDS R0, [UR4+0x310] ;  /* 0x00031004ff007984 */ /* 0x00ce620008000800 */
[----:B------:R-:W-:Y:S02]  /*12b40*/  USHF.R.U32.HI UR7, URZ, 0x4, UR7 ;  /* 0x00000004ff077899 */ /* 0x000fe40008011607 */
[----:B------:R-:W-:Y:S02]  /*12b50*/  ULOP3.LUT UR6, UR6, 0x3fff, URZ, 0xc0, !UPT ;  /* 0x00003fff06067892 */ /* 0x000fe4000f8ec0ff */
[----:B------:R-:W-:-:S02]  /*12b60*/  ULOP3.LUT UR7, UR7, 0x3fff, URZ, 0xc0, !UPT ;  /* 0x00003fff07077892 */ /* 0x000fc4000f8ec0ff */
[----:B------:R-:W-:Y:S02]  /*12b70*/  ULOP3.LUT UR6, UR6, 0x10000, URZ, 0xfc, !UPT ;  /* 0x0001000006067892 */ /* 0x000fe4000f8efcff */
[----:B------:R-:W-:Y:S01]  /*12b80*/  ULOP3.LUT UR7, UR7, 0x10000, URZ, 0xfc, !UPT ;  /* 0x0001000007077892 */ /* 0x000fe2000f8efcff */
[----:B-1----:R-:W-:Y:S01]  /*12b90*/  R2UR UR8, R0 ;  /* 0x00000000000872ca */ /* 0x002fe200000e0000 */
[----:B----45:R-:W1:-:S00]  /*12ba0*/  USETMAXREG.DEALLOC.CTAPOOL 0x88 ;  /* 0x00000088000079c8 */ /* 0x030e4000080e0500 */
[----:B-1----:R-:W-:Y:S01]  /*12bb0*/  HFMA2 R2, -RZ, RZ, 0, 0 ;  /* 0x00000000ff027431 */ /* 0x002fe200000001ff */
[----:B------:R-:W-:Y:S01]  /*12bc0*/  MOV R0, RZ ;  /* 0x000000ff00007202 */ /* 0x000fe20000000f00 */
[----:B------:R-:W-:Y:S01]  /*12bd0*/  UISETP.NE.AND UP3, UPT, UR21, 0x4, !UP3 ;  /* 0x000000041500788c */ /* 0x000fe2000df65270 */
[----:B------:R-:W-:Y:S01]  /*12be0*/  UMOV UR20, 0x1 ;  /* 0x0000000100147882 */ /* 0x000fe20000000000 */
[----:B------:R-:W-:Y:S01]  /*12bf0*/  UMOV UR19, URZ ;  /* 0x000000ff00137c82 */ /* 0x000fe20008000000 */
[----:B------:R-:W-:Y:S01]  /*12c00*/  UMOV UR18, URZ ;  /* 0x000000ff00127c82 */ /* 0x000fe20008000000 */
[----:B------:R-:W-:Y:S01]  /*12c10*/  UMOV UR17, URZ ;  /* 0x000000ff00117c82 */ /* 0x000fe20008000000 */
[----:B------:R-:W-:-:S05]  /*12c20*/  UMOV UR16, URZ ;  /* 0x000000ff00107c82 */ /* 0x000fca0008000000 */
.L_x_224:
[----:B------:R-:W1:Y:S02]  /*12c30*/  LDC.64 R4, c[0x0][0x390] ;  /* 0x0000e400ff047b82 */ /* 0x000e640000000a00 */
[----:B-12---:R-:W-:-:S05]  /*12c40*/  IMAD.WIDE R4, R16, 0xc, R4 ;  /* 0x0000000c10047825 */ /* 0x006fca00078e0204 */
[----:B------:R-:W2:Y:S02]  /*12c50*/  LDG.E R3, desc[UR50][R4.64+0x8] ;  /* 0x0000083204037981 */ /* 0x000ea4000c1e1900 */
[----:B--2---:R-:W-:-:S13]  /*12c60*/  R2UR UR14, R3 ;  /* 0x00000000030e72ca */ /* 0x004fda00000e0000 */
[----:B------:R-:W-:Y:S02]  /*12c70*/  UISETP.GE.AND UP0, UPT, UR14, 0x1, UPT ;  /* 0x000000010e00788c */ /* 0x000fe4000bf06270 */
[----:B------:R-:W-:Y:S02]  /*12c80*/  UIADD3 UR9, UPT, UPT, UR14, 0x3f, URZ ;  /* 0x0000003f0e097890 */ /* 0x000fe4000fffe0ff */
[----:B------:R-:W-:Y:S02]  /*12c90*/  UISETP.NE.OR UP0, UPT, UR44, URZ, !UP0 ;  /* 0x000000ff2c00728c */ /* 0x000fe4000c705670 */
[----:B------:R-:W-:-:S04]  /*12ca0*/  USHF.R.S32.HI UR15, URZ, 0x1f, UR9 ;  /* 0x0000001fff0f7899 */ /* 0x000fc80008011409 */
[----:B------:R-:W-:-:S03]  /*12cb0*/  ULEA.HI UR15, UR15, UR9, URZ, 0x6 ;  /* 0x000000090f0f7291 */ /* 0x000fc6000f8f30ff */
[----:B------:R-:W-:Y:S09]  /*12cc0*/  BRA.U UP0, `(.L_x_214) ;  /* 0x0000000500487547 */ /* 0x000ff2000b800000 */
[----:B------:R-:W-:Y:S01]  /*12cd0*/  ULEA UR9, UR17, UR4, 0x3 ;  /* 0x0000000411097291 */ /* 0x000fe2000f8e18ff */
[----:B------:R-:W-:Y:S01]  /*12ce0*/  SHF.L.U32 R3, R0, 0x1f, RZ ;  /* 0x0000001f00037819 */ /* 0x000fe200000006ff */
[----:B------:R-:W-:Y:S02]  /*12cf0*/  USHF.R.S32.HI UR15, URZ, 0x6, UR15 ;  /* 0x00000006ff0f7899 */ /* 0x000fe4000801140f */
[----:B------:R-:W-:-:S05]  /*12d00*/  ULEA UR13, UR19, UR8, 0x8 ;  /* 0x00000008130d7291 */ /* 0x000fca000f8e40ff */
[----:B------:R1:W2:Y:S01]  /*12d10*/  SYNCS.PHASECHK.TRANS64.TRYWAIT P1, [UR9], R3 ;  /* 0x00000003ff0075a7 */ /* 0x0002a20008021109 */
[----:B------:R-:W-:Y:S06]  /*12d20*/  BRA.U UP3, `(.L_x_215) ;  /* 0x0000000103047547 */ /* 0x000fec000b800000 */
[----:B------:R-:W-:Y:S05]  /*12d30*/  BPT.TRAP 0x1 ;  /* 0x000000040000795c */ /* 0x000fea0000300000 */
.L_x_215:
[----:B------:R-:W-:Y:S01]  /*12d40*/  ULEA UR12, UR19, UR4, 0x3 ;  /* 0x00000004130c7291 */ /* 0x000fe2000f8e18ff */
[----:B------:R-:W-:-:S04]  /*12d50*/  MOV R4, UR20 ;  /* 0x0000001400047c02 */ /* 0x000fc80008000f00 */
[----:B------:R-:W-:-:S04]  /*12d60*/  SHF.L.U32 R4, R4, 0x1f, RZ ;  /* 0x0000001f04047819 */ /* 0x000fc800000006ff */
[----:B------:R-:W3:Y:S02]  /*12d70*/  SYNCS.PHASECHK.TRANS64.TRYWAIT P0, [UR12+0x120], R4 ;  /* 0x00012004ff0075a7 */ /* 0x000ee4000800110c */
[----:B---3--:R-:W-:Y:S05]  /*12d80*/  @!P0 BRA `(.L_x_216) ;  /* 0x0000001400a48947 */ /* 0x008fea0003800000 */
.L_x_277:
[----:B-1----:R-:W-:Y:S01]  /*12d90*/  LOP3.LUT R3, R9, 0xffff, RZ, 0xc0, !PT ;  /* 0x0000ffff09037812 */ /* 0x002fe200078ec0ff */
[----:B------:R-:W-:Y:S01]  /*12da0*/  UISETP.LT.AND UP0, UPT, UR15, 0x1, UPT ;  /* 0x000000010f00788c */ /* 0x000fe2000bf01270 */
[----:B--2---:R-:W-:Y:S01]  /*12db0*/  PLOP3.LUT P0, PT, P1, PT, PT, 0x80, 0x8 ;  /* 0x000000000008781c */ /* 0x004fe20000f0f070 */
[----:B------:R-:W-:Y:S01]  /*12dc0*/  UPLOP3.LUT UP2, UPT, UPT, UPT, UPT, 0x40, 0x4 ;  /* 0x000000000004789c */ /* 0x000fe20003f4e870 */
[----:B------:R-:W-:Y:S01]  /*12dd0*/  R2UR UR10, R3 ;  /* 0x00000000030a72ca */ /* 0x000fe200000e0000 */
[----:B------:R-:W-:Y:S01]  /*12de0*/  USEL UR11, UR15, 0x1, UP0 ;  /* 0x000000010f0b7887 */ /* 0x000fe20008000000 */
[----:B------:R-:W-:Y:S01]  /*12df0*/  UMOV UR21, UR17 ;  /* 0x0000001100157c82 */ /* 0x000fe20008000000 */
[----:B------:R-:W-:Y:S02]  /*12e00*/  UMOV UR28, 0x0 ;  /* 0x00000000001c7882 */ /* 0x000fe40000000000 */
[----:B------:R-:W-:Y:S01]  /*12e10*/  UIADD3 UR11, UPT, UPT, -UR11, UR16, UR15 ;  /* 0x000000100b0b7290 */ /* 0x000fe2000fffe10f */
[----:B------:R-:W-:Y:S01]  /*12e20*/  UMOV UR29, 0x10400010 ;  /* 0x10400010001d7882 */ /* 0x000fe20000000000 */
[----:B------:R-:W-:-:S02]  /*12e30*/  UMOV UR26, 0x0 ;  /* 0x00000000001a7882 */ /* 0x000fc40000000000 */
[----:B------:R-:W-:Y:S01]  /*12e40*/  UIADD3 UR11, UPT, UPT, UR11, 0x1, URZ ;  /* 0x000000010b0b7890 */ /* 0x000fe2000fffe0ff */
[----:B------:R-:W-:Y:S01]  /*12e50*/  UMOV UR27, 0x10400010 ;  /* 0x10400010001b7882 */ /* 0x000fe20000000000 */
[----:B------:R-:W-:Y:S01]  /*12e60*/  UMOV UR24, 0x0 ;  /* 0x0000000000187882 */ /* 0x000fe20000000000 */
[----:B------:R-:W-:Y:S01]  /*12e70*/  UMOV UR25, 0x10400010 ;  /* 0x1040001000197882 */ /* 0x000fe20000000000 */
[----:B------:R-:W-:Y:S01]  /*12e80*/  UMOV UR22, 0x0 ;  /* 0x0000000000167882 */ /* 0x000fe20000000000 */
[----:B------:R-:W-:-:S07]  /*12e90*/  UMOV UR23, 0x10400010 ;  /* 0x1040001000177882 */ /* 0x000fce0000000000 */
.L_x_219:
[----:B-1----:R-:W-:Y:S01]  /*12ea0*/  ULEA UR9, UR21, UR4, 0x3 ;  /* 0x0000000415097291 */ /* 0x002fe2000f8e18ff */
[----:B--2---:R-:W-:Y:S11]  /*12eb0*/  @P0 BRA `(.L_x_217) ;  /* 0x00000000000c0947 */ /* 0x004ff60003800000 */
[----:B------:R-:W-:Y:S04]  /*12ec0*/  SHF.L.U32 R4, R0, 0x1f, RZ ;  /* 0x0000001f00047819 */ /* 0x000fe800000006ff */
[----:B------:R-:W1:Y:S02]  /*12ed0*/  SYNCS.PHASECHK.TRANS64.TRYWAIT P0, [UR9], R4 ;  /* 0x00000004ff0075a7 */ /* 0x000e640008001109 */
[----:B-1----:R-:W-:Y:S05]  /*12ee0*/  @!P0 BRA `(.L_x_218) ;  /* 0x0000001400648947 */ /* 0x002fea0003800000 */
.L_x_217:
[----:B------:R-:W-:Y:S01]  /*12ef0*/  UISETP.NE.AND UP0, UPT, UR15, 0x1, UPT ;  /* 0x000000010f00788c */ /* 0x000fe2000bf05270 */
[----:B------:R-:W-:Y:S01]  /*12f00*/  PLOP3.LUT P0, PT, PT, PT, PT, 0x80, 0x8 ;  /* 0x000000000008781c */ /* 0x000fe20003f0f070 */
[----:B------:R-:W-:Y:S02]  /*12f10*/  UIADD3 UR17, UPT, UPT, UR21, 0x1, URZ ;  /* 0x0000000115117890 */ /* 0x000fe4000fffe0ff */
[----:B------:R-:W-:Y:S02]  /*12f20*/  ULEA UR32, UR21, UR7, 0xa ;  /* 0x0000000715207291 */ /* 0x000fe4000f8e50ff */
[----:B------:R-:W-:Y:S01]  /*12f30*/  UISETP.NE.AND UP1, UPT, UR17, 0x4, UPT ;  /* 0x000000041100788c */ /* 0x000fe2000bf25270 */
[----:B------:R-:W-:Y:S01]  /*12f40*/  PLOP3.LUT P1, PT, PT, PT, UP0, 0x80, 0x8 ;  /* 0x000000000008781c */ /* 0x000fe20003f2f008 */
[----:B------:R-:W-:Y:S02]  /*12f50*/  UIADD3 UR52, UPT, UPT, UR32, 0x2, URZ ;  /* 0x0000000220347890 */ /* 0x000fe4000fffe0ff */
[----:B------:R-:W-:Y:S02]  /*12f60*/  USEL UR31, URZ, 0x1, UP1 ;  /* 0x00000001ff1f7887 */ /* 0x000fe40008800000 */
[----:B------:R-:W-:Y:S02]  /*12f70*/  USEL UR17, UR17, URZ, UP1 ;  /* 0x000000ff11117287 */ /* 0x000fe40008800000 */
[----:B------:R-:W-:Y:S02]  /*12f80*/  UIADD3 UR46, UPT, UPT, UR32, 0x4, URZ ;  /* 0x00000004202e7890 */ /* 0x000fe4000fffe0ff */
[----:B------:R-:W-:Y:S01]  /*12f90*/  @UP0 ULEA UR30, UR17, UR4, 0x3 ;  /* 0x00000004111e0291 */ /* 0x000fe2000f8e18ff */
[----:B------:R-:W-:Y:S01]  /*12fa0*/  LOP3.LUT R0, R0, UR31, RZ, 0x3c, !PT ;  /* 0x0000001f00007c12 */ /* 0x000fe2000f8e3cff */
[----:B------:R-:W-:Y:S02]  /*12fb0*/  UIADD3 UR38, UPT, UPT, UR32, 0x6, URZ ;  /* 0x0000000620267890 */ /* 0x000fe4000fffe0ff */
[----:B------:R-:W-:Y:S01]  /*12fc0*/  UIADD3 UR9, UPT, UPT, UR9, 0x20, URZ ;  /* 0x0000002009097890 */ /* 0x000fe2000fffe0ff */
[----:B-1----:R-:W-:Y:S01]  /*12fd0*/  @P1 SHF.L.U32 R3, R0, 0x1f, RZ ;  /* 0x0000001f00031819 */ /* 0x002fe200000006ff */
[----:B------:R-:W-:Y:S02]  /*12fe0*/  UIADD3 UR16, UPT, UPT, UR16, 0x1, URZ ;  /* 0x0000000110107890 */ /* 0x000fe4000fffe0ff */
[----:B------:R-:W-:Y:S01]  /*12ff0*/  UIADD3 UR15, UPT, UPT, UR15, -0x1, URZ ;  /* 0xffffffff0f0f7890 */ /* 0x000fe2000fffe0ff */
[----:B------:R1:W2:Y:S01]  /*13000*/  @P1 SYNCS.PHASECHK.TRANS64.TRYWAIT P0, [UR30], R3 ;  /* 0x00000003ff0015a7 */ /* 0x0002a2000800111e */
[----:B------:R-:W-:Y:S02]  /*13010*/  ULEA UR30, UR21, UR6, 0xa ;  /* 0x00000006151e7291 */ /* 0x000fe4000f8e50ff */
[----:B------:R-:W-:Y:S02]  /*13020*/  UISETP.NE.AND UP0, UPT, UR16, UR11, UPT ;  /* 0x0000000b1000728c */ /* 0x000fe4000bf05270 */
[----:B------:R-:W-:Y:S02]  /*13030*/  UIADD3 UR48, UPT, UPT, UR30, 0x2, URZ ;  /* 0x000000021e307890 */ /* 0x000fe4000fffe0ff */
[----:B------:R-:W-:Y:S02]  /*13040*/  UIADD3 UR40, UPT, UPT, UR30, 0x4, URZ ;  /* 0x000000041e287890 */ /* 0x000fe4000fffe0ff */
[----:B------:R-:W-:Y:S01]  /*13050*/  UIADD3 UR34, UPT, UPT, UR30, 0x6, URZ ;  /* 0x000000061e227890 */ /* 0x000fe2000fffe0ff */
[----:B------:R-:W-:Y:S01]  /*13060*/  UMOV UR33, 0x40004040 ;  /* 0x4000404000217882 */ /* 0x000fe20000000000 */
[----:B------:R-:W-:Y:S01]  /*13070*/  UMOV UR31, 0x40004040 ;  /* 0x40004040001f7882 */ /* 0x000fe20000000000 */
[----:B------:R-:W-:Y:S01]  /*13080*/  UMOV UR53, 0x40004040 ;  /* 0x4000404000357882 */ /* 0x000fe20000000000 */
[----:B------:R1:W-:Y:S01]  /*13090*/  UTCHMMA.2CTA gdesc[UR30], gdesc[UR32], tmem[UR13], tmem[UR28], idesc[UR29], UP2 ;  /* 0x00ff1c201e0075ea */ /* 0x0003e2000920000d */
[----:B------:R-:W-:Y:S01]  /*130a0*/  UPLOP3.LUT UP2, UPT, UPT, UPT, UPT, 0x80, 0x8 ;  /* 0x000000000008789c */ /* 0x000fe20003f4f070 */
[----:B------:R-:W-:Y:S01]  /*130b0*/  UMOV UR49, 0x40004040 ;  /* 0x4000404000317882 */ /* 0x000fe20000000000 */
[----:B------:R-:W-:Y:S01]  /*130c0*/  UMOV UR47, 0x40004040 ;  /* 0x40004040002f7882 */ /* 0x000fe20000000000 */
[----:B------:R1:W-:Y:S01]  /*130d0*/  UTCHMMA.2CTA gdesc[UR48], gdesc[UR52], tmem[UR13], tmem[UR26], idesc[UR27], UPT ;  /* 0x00ff1a34300075ea */ /* 0x0003e2000ba0000d */
[----:B------:R-:W-:Y:S01]  /*130e0*/  UMOV UR41, 0x40004040 ;  /* 0x4000404000297882 */ /* 0x000fe20000000000 */
[----:B------:R-:W-:Y:S01]  /*130f0*/  UMOV UR39, 0x40004040 ;  /* 0x4000404000277882 */ /* 0x000fe20000000000 */
[----:B------:R-:W-:Y:S01]  /*13100*/  UMOV UR35, 0x40004040 ;  /* 0x4000404000237882 */ /* 0x000fe20000000000 */
[----:B------:R1:W-:Y:S01]  /*13110*/  UTCHMMA.2CTA gdesc[UR40], gdesc[UR46], tmem[UR13], tmem[UR24], idesc[UR25], UPT ;  /* 0x00ff182e280075ea */ /* 0x0003e2000ba0000d */
[----:B------:R1:W-:Y:S01]  /*13120*/  UTCHMMA.2CTA gdesc[UR34], gdesc[UR38], tmem[UR13], tmem[UR22], idesc[UR23], UPT ;  /* 0x00ff1626220075ea */ /* 0x0003e2000ba0000d */
[----:B------:R1:W-:Y:S01]  /*13130*/  UTCBAR.2CTA.MULTICAST [UR9], URZ, UR10 ;  /* 0x000000ff090073e9 */ /* 0x0003e2000820080a */
[----:B------:R-:W-:Y:S01]  /*13140*/  UMOV UR21, UR17 ;  /* 0x0000001100157c82 */ /* 0x000fe20008000000 */
[----:B------:R-:W-:Y:S05]  /*13150*/  BRA.U UP0, `(.L_x_219) ;  /* 0xfffffffd00507547 */ /* 0x000fea000b83ffff */
[----:B------:R-:W-:Y:S05]  /*13160*/  BRA.U UP3, `(.L_x_220) ;  /* 0x0000000103047547 */ /* 0x000fea000b800000 */
[----:B-1----:R-:W-:Y:S05]  /*13170*/  BPT.TRAP 0x1 ;  /* 0x000000040000795c */ /* 0x002fea0000300000 */
.L_x_220:
[----:B--2---:R-:W-:Y:S01]  /*13180*/  ELECT P0, URZ, PT ;  /* 0x0000000000ff782f */ /* 0x004fe20003800000 */
[----:B------:R-:W-:Y:S01]  /*13190*/  UIADD3 UR12, UPT, UPT, UR12, 0x110, URZ ;  /* 0x000001100c0c7890 */ /* 0x000fe2000fffe0ff */
[----:B------:R-:W-:-:S11]  /*131a0*/  UMOV UR16, UR11 ;  /* 0x0000000b00107c82 */ /* 0x000fd60008000000 */
[----:B-1----:R-:W-:-:S04]  /*131b0*/  @P0 LOP3.LUT R3, R8, 0xffff, RZ, 0xc0, !PT ;  /* 0x0000ffff08030812 */ /* 0x002fc800078ec0ff */
[----:B------:R-:W-:-:S13]  /*131c0*/  @P0 R2UR UR9, R3 ;  /* 0x00000000030902ca */ /* 0x000fda00000e0000 */
[----:B------:R1:W-:Y:S01]  /*131d0*/  UTCBAR.2CTA.MULTICAST [UR12], URZ, UR9 ;  /* 0x000000ff0c0073e9 */ /* 0x0003e20008200809 */
[----:B------:R-:W-:Y:S01]  /*131e0*/  NOP ;  /* 0x0000000000007918 */ /* 0x000fe20000000000 */
.L_x_214:
[----:B------:R-:W-:-:S11]  /*131f0*/  UISETP.GE.AND UP0, UPT, UR14, 0x1, UPT ;  /* 0x000000010e00788c */ /* 0x000fd6000bf06270 */
[----:B------:R-:W-:-:S04]  /*13200*/  @UP0 UIADD3 UR10, UPT, UPT, UR19, 0x1, URZ ;  /* 0x00000001130a0890 */ /* 0x000fc8000fffe0ff */
[----:B------:R-:W-:-:S04]  /*13210*/  @UP0 UISETP.NE.AND UP1, UPT, UR10, 0x2, UPT ;  /* 0x000000020a00088c */ /* 0x000fc8000bf25270 */
[----:B-1----:R-:W-:Y:S02]  /*13220*/  @UP0 USEL UR9, URZ, 0x1, UP1 ;  /* 0x00000001ff090887 */ /* 0x002fe40008800000 */
[----:B------:R-:W-:Y:S02]  /*13230*/  @UP0 USEL UR19, UR10, URZ, UP1 ;  /* 0x000000ff0a130287 */ /* 0x000fe40008800000 */
[----:B------:R-:W-:Y:S02]  /*13240*/  @UP0 ULOP3.LUT UR20, UR20, UR9, URZ, 0x3c, !UPT ;  /* 0x0000000914140292 */ /* 0x000fe4000f8e3cff */
[----:B------:R-:W-:-:S09]  /*13250*/  UISETP.NE.AND UP0, UPT, UR37, 0x8, UPT ;  /* 0x000000082500788c */ /* 0x000fd2000bf05270 */
[----:B------:R-:W-:Y:S05]  /*13260*/  BRA.U UP0, `(.L_x_221) ;  /* 0x0000000100047547 */ /* 0x000fea000b800000 */
[----:B------:R-:W-:Y:S05]  /*13270*/  BPT.TRAP 0x1 ;  /* 0x000000040000795c */ /* 0x000fea0000300000 */
.L_x_221:
[----:B------:R-:W-:Y:S01]  /*13280*/  ULEA UR9, UR18, UR4, 0x3 ;  /* 0x0000000412097291 */ /* 0x000fe2000f8e18ff */
[----:B------:R-:W-:-:S08]  /*13290*/  SHF.L.U32 R4, R2, 0x1f, RZ ;  /* 0x0000001f02047819 */ /* 0x000fd000000006ff */
[----:B------:R-:W1:Y:S02]  /*132a0*/  SYNCS.PHASECHK.TRANS64.TRYWAIT P0, [UR9+0x150], R4 ;  /* 0x00015004ff0075a7 */ /* 0x000e640008001109 */
[----:B-1----:R-:W-:Y:S05]  /*132b0*/  @!P0 BRA `(.L_x_222) ;  /* 0x0000001000888947 */ /* 0x002fea0003800000 */
.L_x_280:
[----:B------:R-:W-:-:S09]  /*132c0*/  UIMAD UR10, UR18, 0x14, UR36 ;  /* 0x00000014120a78a4 */ /* 0x000fd2000f8e0224 */
[----:B------:R-:W2:Y:S04]  /*132d0*/  LDS R16, [UR10+0x8] ;  /* 0x0000080aff107984 */ /* 0x000ea80008000800 */
[----:B-1----:R-:W1:Y:S01]  /*132e0*/  LDS R3, [UR10+0xc] ;  /* 0x00000c0aff037984 */ /* 0x002e620008000800 */
[----:B------:R-:W-:Y:S01]  /*132f0*/  @!PT LDS RZ, [RZ] ;  /* 0x00000000fffff984 */ /* 0x000fe20000000800 */
[----:B------:R-:W-:Y:S01]  /*13300*/  @!PT LDS RZ, [RZ] ;  /* 0x00000000fffff984 */ /* 0x000fe20000000800 */
[----:B------:R-:W-:Y:S01]  /*13310*/  @!PT LDS RZ, [RZ] ;  /* 0x00000000fffff984 */ /* 0x000fe20000000800 */
[----:B------:R-:W-:Y:S01]  /*13320*/  @!PT LDS RZ, [RZ] ;  /* 0x00000000fffff984 */ /* 0x000fe20000000800 */
[----:B------:R3:W-:Y:S06]  /*13330*/  MEMBAR.ALL.CTA ;  /* 0x0000000000007992 */ /* 0x0007ec0000008000 */
[----:B---3--:R-:W3:Y:S01]  /*13340*/  FENCE.VIEW.ASYNC.S ;  /* 0x00000000000073c6 */ /* 0x008ee20000000000 */
[----:B------:R-:W-:Y:S05]  /*13350*/  BRA.U UP0, `(.L_x_223) ;  /* 0x0000000100047547 */ /* 0x000fea000b800000 */
[----:B------:R-:W-:Y:S05]  /*13360*/  BPT.TRAP 0x1 ;  /* 0x000000040000795c */ /* 0x000fea0000300000 */
.L_x_223:
[----:B------:R-:W-:Y:S01]  /*13370*/  UIADD3 UR9, UPT, UPT, UR9, 0x190, URZ ;  /* 0x0000019009097890 */ /* 0x000fe2000fffe0ff */
[----:B-1----:R-:W-:Y:S01]  /*13380*/  ISETP.NE.AND P0, PT, R3, RZ, PT ;  /* 0x000000ff0300720c */ /* 0x002fe20003f05270 */
[----:B------:R-:W-:Y:S02]  /*13390*/  UIADD3 UR18, UPT, UPT, UR18, 0x1, URZ ;  /* 0x0000000112127890 */ /* 0x000fe4000fffe0ff */
[----:B------:R-:W-:Y:S02]  /*133a0*/  UPRMT UR9, UR5, 0x654, UR9 ;  /* 0x0000065405097896 */ /* 0x000fe40008000009 */
[----:B------:R-:W-:-:S04]  /*133b0*/  UISETP.NE.AND UP0, UPT, UR18, 0x8, UPT ;  /* 0x000000081200788c */ /* 0x000fc8000bf05270 */
[----:B------:R-:W-:-:S03]  /*133c0*/  USEL UR18, UR18, URZ, UP0 ;  /* 0x000000ff12127287 */ /* 0x000fc60008000000 */
[----:B---3--:R-:W-:Y:S01]  /*133d0*/  SYNCS.ARRIVE.TRANS64.RED.A1T0 RZ, [UR9], RZ ;  /* 0x000000ffffff79a7 */ /* 0x008fe20008100409 */
[----:B------:R-:W-:-:S06]  /*133e0*/  USEL UR9, URZ, 0x1, UP0 ;  /* 0x00000001ff097887 */ /* 0x000fcc0008000000 */
[----:B------:R-:W-:Y:S01]  /*133f0*/  LOP3.LUT R2, R2, UR9, RZ, 0x3c, !PT ;  /* 0x0000000902027c12 */ /* 0x000fe2000f8e3cff */
[----:B------:R-:W-:Y:S06]  /*13400*/  @P0 BRA `(.L_x_224) ;  /* 0xfffffff800080947 */ /* 0x000fec000383ffff */
[----:B------:R-:W1:Y:S01]  /*13410*/  S2UR UR5, SR_CgaCtaId ;  /* 0x00000000000579c3 */ /* 0x000e620000008800 */
[----:B------:R-:W-:Y:S01]  /*13420*/  ELECT P0, URZ, PT ;  /* 0x0000000000ff782f */ /* 0x000fe20003800000 */
[----:B------:R-:W-:Y:S01]  /*13430*/  HFMA2 R0, -RZ, RZ, 0, 5.9604644775390625e-08 ;  /* 0x00000001ff007431 */ /* 0x000fe200000001ff */
[----:B------:R-:W-:-:S05]  /*13440*/  UMOV UR6, 0x40 ;  /* 0x0000004000067882 */ /* 0x000fca0000000000 */
[----:B------:R-:W-:Y:S01]  /*13450*/  UVIRTCOUNT.DEALLOC.SMPOOL 0x80 ;  /* 0x000000800000784c */ /* 0x000fe20000000000 */
[----:B------:R-:W-:Y:S02]  /*13460*/  UISETP.NE.AND UP0, UPT, UR44, URZ, UPT ;  /* 0x000000ff2c00728c */ /* 0x000fe4000bf05270 */
[----:B-1----:R-:W-:-:S09]  /*13470*/  ULEA UR5, UR5, UR6, 0x18 ;  /* 0x0000000605057291 */ /* 0x002fd2000f8ec0ff */
[----:B------:R1:W-:Y:S01]  /*13480*/  @P0 STS.U8 [UR5+0x1c], R0 ;  /* 0x00001c00ff000988 */ /* 0x0003e20008000005 */
[----:B------:R-:W-:Y:S05]  /*13490*/  BRA.U UP0, `(.L_x_225) ;  /* 0x00000001006c7547 */ /* 0x000fea000b800000 */
[----:B------:R-:W-:Y:S05]  /*134a0*/  BRA.U UP3, `(.L_x_226) ;  /* 0x0000000103047547 */ /* 0x000fea000b800000 */
[----:B------:R-:W-:Y:S05]  /*134b0*/  BPT.TRAP 0x1 ;  /* 0x000000040000795c */ /* 0x000fea0000300000 */
.L_x_226:
[----:B------:R-:W-:Y:S01]  /*134c0*/  ULEA UR6, UR19, UR4, 0x3 ;  /* 0x0000000413067291 */ /* 0x000fe2000f8e18ff */
[----:B------:R-:W-:Y:S01]  /*134d0*/  MOV R3, UR20 ;  /* 0x0000001400037c02 */ /* 0x000fe20008000f00 */
[----:B------:R-:W-:-:S03]  /*134e0*/  UIADD3 UR19, UPT, UPT, UR19, 0x1, URZ ;  /* 0x0000000113137890 */ /* 0x000fc6000fffe0ff */
[----:B------:R-:W-:-:S04]  /*134f0*/  SHF.L.U32 R3, R3, 0x1f, RZ ;  /* 0x0000001f03037819 */ /* 0x000fc800000006ff */
[----:B------:R-:W3:Y:S02]  /*13500*/  SYNCS.PHASECHK.TRANS64.TRYWAIT P0, [UR6+0x120], R3 ;  /* 0x00012003ff0075a7 */ /* 0x000ee40008001106 */
[----:B---3--:R-:W-:Y:S05]  /*13510*/  @!P0 BRA `(.L_x_227) ;  /* 0x0000001000088947 */ /* 0x008fea0003800000 */
.L_x_282:
[----:B------:R-:W-:Y:S05]  /*13520*/  BRA.U UP3, `(.L_x_228) ;  /* 0x0000000103047547 */ /* 0x000fea000b800000 */
[----:B------:R-:W-:Y:S05]  /*13530*/  BPT.TRAP 0x1 ;  /* 0x000000040000795c */ /* 0x000fea0000300000 */
.L_x_228:
[----:B------:R-:W-:-:S04]  /*13540*/  UISETP.NE.AND UP1, UPT, UR19, 0x2, UPT ;  /* 0x000000021300788c */ /* 0x000fc8000bf25270 */
[----:B------:R-:W-:Y:S02]  /*13550*/  USEL UR6, URZ, 0x1, UP1 ;  /* 0x00000001ff067887 */ /* 0x000fe40008800000 */
[----:B------:R-:W-:Y:S02]  /*13560*/  USEL UR19, UR19, URZ, UP1 ;  /* 0x000000ff13137287 */ /* 0x000fe40008800000 */
[----:B------:R-:W-:Y:S02]  /*13570*/  ULOP3.LUT UR6, UR20, UR6, URZ, 0x3c, !UPT ;  /* 0x0000000614067292 */ /* 0x000fe4000f8e3cff */
[----:B------:R-:W-:-:S04]  /*13580*/  ULEA UR19, UR19, UR4, 0x3 ;  /* 0x0000000413137291 */ /* 0x000fc8000f8e18ff */
[----:B------:R-:W-:Y:S02]  /*13590*/  IMAD.U32 R2, RZ, RZ, UR6 ;  /* 0x00000006ff027e24 */ /* 0x000fe4000f8e00ff */
[----:B-1----:R-:W-:-:S03]  /*135a0*/  MOV R0, UR19 ;  /* 0x0000001300007c02 */ /* 0x002fc60008000f00 */
[----:B------:R-:W-:-:S04]  /*135b0*/  SHF.L.U32 R3, R2, 0x1f, RZ ;  /* 0x0000001f02037819 */ /* 0x000fc800000006ff */
[----:B------:R1:W3:Y:S03]  /*135c0*/  SYNCS.PHASECHK.TRANS64.TRYWAIT P0, [R0+URZ+0x120], R3 ;  /* 0x00012003000075a7 */ /* 0x0002e600080011ff */
[----:B---3--:R-:W-:Y:S05]  /*135d0*/  @!P0 NANOSLEEP.SYNCS 0x989680 ;  /* 0x009896800000895d */ /* 0x008fea0003900000 */
[----:B------:R-:W3:Y:S02]  /*135e0*/  @!P0 SYNCS.PHASECHK.TRANS64 P0, [R0+URZ+0x120], R3 ;  /* 0x00012003000085a7 */ /* 0x000ee400080010ff */
[----:B---3--:R-:W-:Y:S05]  /*135f0*/  @P0 BRA `(.L_x_229) ;  /* 0x0000000000200947 */ /* 0x008fea0003800000 */
.L_x_230:
[----:B---3--:R3:W4:Y:S02]  /*13600*/  SYNCS.PHASECHK.TRANS64.TRYWAIT P0, [R0+URZ+0x120], R3 ;  /* 0x00012003000075a7 */ /* 0x00872400080011ff */
[----:B----4-:R-:W-:Y:S05]  /*13610*/  @!P0 NANOSLEEP.SYNCS 0x989680 ;  /* 0x009896800000895d */ /* 0x010fea0003900000 */
[----:B------:R-:W4:Y:S02]  /*13620*/  @!P0 SYNCS.PHASECHK.TRANS64 P0, [R0+URZ+0x120], R3 ;  /* 0x00012003000085a7 */ /* 0x000f2400080010ff */
[----:B----4-:R-:W-:Y:S05]  /*13630*/  @!P0 BRA `(.L_x_230) ;  /* 0xfffffffc00f08947 */ /* 0x010fea000383ffff */
[----:B------:R-:W-:Y:S05]  /*13640*/  BRA `(.L_x_229) ;  /* 0x00000000000c7947 */ /* 0x000fea0003800000 */
.L_x_225:
[----:B------:R-:W-:-:S04]  /*13650*/  UIADD3 UR6, UPT, UPT, UR4, 0x140, URZ ;  /* 0x0000014004067890 */ /* 0x000fc8000fffe0ff */
[----:B------:R-:W-:-:S09]  /*13660*/  UPRMT UR6, UR43, 0x654, UR6 ;  /* 0x000006542b067896 */ /* 0x000fd20008000006 */
[----:B------:R-:W-:Y:S03]  /*13670*/  SYNCS.ARRIVE.TRANS64.RED.A1T0 RZ, [UR6], RZ ;  /* 0x000000ffffff79a7 */ /* 0x000fe60008100406 */
.L_x_229:
[----:B-1-3--:R-:W-:Y:S01]  /*13680*/  SHF.L.U32 R3, RZ, 0x1f, RZ ;  /* 0x0000001fff037819 */ /* 0x00afe200000006ff */
[----:B------:R-:W-:Y:S01]  /*13690*/  UIADD3 UR6, UPT, UPT, UR4, 0x140, URZ ;  /* 0x0000014004067890 */ /* 0x000fe2000fffe0ff */
[----:B------:R-:W-:Y:S02]  /*136a0*/  PLOP3.LUT P0, PT, PT, PT, UP0, 0x80, 0x8 ;  /* 0x000000000008781c */ /* 0x000fe40003f0f008 */
[----:B------:R-:W1:Y:S02]  /*136b0*/  SYNCS.PHASECHK.TRANS64.TRYWAIT P1, [UR4+0x140], R3 ;  /* 0x00014003ff0075a7 */ /* 0x000e640008021104 */
[----:B-1----:R-:W-:Y:S09]  /*136c0*/  @!P1 BRA `(.L_x_231) ;  /* 0x0000000c00b49947 */ /* 0x002ff20003800000 */
.L_x_284:
[----:B------:R-:W-:Y:S01]  /*136d0*/  @!UP0 UPRMT UR6, UR43, 0x654, UR6 ;  /* 0x000006542b068896 */ /* 0x000fe20008000006 */
[----:B------:R-:W-:-:S08]  /*136e0*/  UMOV UR4, 0x1 ;  /* 0x0000000100047882 */ /* 0x000fd00000000000 */
[----:B------:R-:W-:Y:S01]  /*136f0*/  @!P0 SYNCS.ARRIVE.TRANS64.RED.A1T0 RZ, [UR6], RZ ;  /* 0x000000ffffff89a7 */ /* 0x000fe20008100406 */
[----:B------:R-:W-:Y:S01]  /*13700*/  NOP ;  /* 0x0000000000007918 */ /* 0x000fe20000000000 */
[----:B-1----:R-:W1:Y:S01]  /*13710*/  LDS R0, [UR5+0x14] ;  /* 0x00001405ff007984 */ /* 0x002e620008000800 */
[----:B------:R-:W-:-:S03]  /*13720*/  ULOP3.LUT UR6, UR8, 0xffff, URZ, 0xc0, !UPT ;  /* 0x0000ffff08067892 */ /* 0x000fc6000f8ec0ff */
[----:B------:R-:W-:Y:S01]  /*13730*/  UMOV UR8, 0xffff ;  /* 0x0000ffff00087882 */ /* 0x000fe20000000000 */
[----:B------:R-:W-:-:S04]  /*13740*/  USHF.R.U32.HI UR6, URZ, 0x5, UR6 ;  /* 0x00000005ff067899 */ /* 0x000fc80008011606 */
[----:B------:R-:W-:Y:S02]  /*13750*/  USHF.L.U32 UR8, UR8, UR6, URZ ;  /* 0x0000000608087299 */ /* 0x000fe400080006ff */
[----:B------:R-:W-:-:S04]  /*13760*/  USHF.L.U32 UR4, UR4, UR6, URZ ;  /* 0x0000000604047299 */ /* 0x000fc800080006ff */
[----:B-1----:R-:W-:-:S04]  /*13770*/  LOP3.LUT R0, R0, UR8, RZ, 0xc0, !PT ;  /* 0x0000000800007c12 */ /* 0x002fc8000f8ec0ff */
[----:B------:R-:W-:-:S13]  /*13780*/  ISETP.NE.AND P0, PT, R0, UR8, PT ;  /* 0x0000000800007c0c */ /* 0x000fda000bf05270 */
[----:B------:R-:W-:Y:S05]  /*13790*/  @P0 BRA `(.L_x_232) ;  /* 0x0000000000580947 */ /* 0x000fea0003800000 */
[----:B------:R-:W1:Y:S02]  /*137a0*/  LDS R0, [UR5+0x18] ;  /* 0x00001805ff007984 */ /* 0x000e640008000800 */
[----:B-1----:R-:W-:-:S04]  /*137b0*/  LOP3.LUT R0, R0, UR4, RZ, 0xc0, !PT ;  /* 0x0000000400007c12 */ /* 0x002fc8000f8ec0ff */
[----:B------:R-:W-:-:S13]  /*137c0*/  ISETP.NE.AND P0, PT, R0, UR4, PT ;  /* 0x0000000400007c0c */ /* 0x000fda000bf05270 */
[----:B------:R-:W-:Y:S05]  /*137d0*/  @P0 BRA `(.L_x_233) ;  /* 0x00000000003c0947 */ /* 0x000fea0003800000 */
[----:B------:R-:W1:Y:S01]  /*137e0*/  S2R R2, SR_LANEID ;  /* 0x0000000000027919 */ /* 0x000e620000000000 */
[----:B------:R-:W-:Y:S01]  /*137f0*/  ULOP3.LUT UR8, URZ, UR8, URZ, 0x33, !UPT ;  /* 0x00000008ff087292 */ /* 0x000fe2000f8e33ff */
[----:B------:R-:W-:Y:S01]  /*13800*/  LOP3.LUT R4, RZ, UR4, RZ, 0x33, !PT ;  /* 0x00000004ff047c12 */ /* 0x000fe2000f8e33ff */
[----:B------:R-:W-:Y:S02]  /*13810*/  VOTEU.ANY UR7, UPT, PT ;  /* 0x0000000000077886 */ /* 0x000fe400038e0100 */
[----:B------:R-:W-:Y:S01]  /*13820*/  UFLO.U32 UR7, UR7 ;  /* 0x00000007000772bd */ /* 0x000fe200080e0000 */
[----:B------:R-:W3:Y:S01]  /*13830*/  REDUX UR4, R4 ;  /* 0x00000000040473c4 */ /* 0x000ee20000000000 */
[----:B------:R-:W-:-:S06]  /*13840*/  IMAD.U32 R0, RZ, RZ, UR8 ;  /* 0x00000008ff007e24 */ /* 0x000fcc000f8e00ff */
[----:B------:R4:W-:Y:S01]  /*13850*/  UTCATOMSWS.AND URZ, UR8 ;  /* 0x0000000800ff79e3 */ /* 0x0009e20008000000 */
[----:B------:R-:W5:Y:S01]  /*13860*/  REDUX UR6, R0 ;  /* 0x00000000000673c4 */ /* 0x000f620000000000 */
[----:B-1----:R-:W-:Y:S01]  /*13870*/  ISETP.EQ.U32.AND P0, PT, R2, UR7, PT ;  /* 0x0000000702007c0c */ /* 0x002fe2000bf02070 */
[----:B---3--:R-:W-:Y:S01]  /*13880*/  IMAD.U32 R2, RZ, RZ, UR4 ;  /* 0x00000004ff027e24 */ /* 0x008fe2000f8e00ff */
[----:B-----5:R-:W-:-:S11]  /*13890*/  MOV R3, UR6 ;  /* 0x0000000600037c02 */ /* 0x020fd60008000f00 */
[----:B------:R4:W-:Y:S04]  /*138a0*/  @P0 ATOMS.AND RZ, [UR5+0x14], R3 ;  /* 0x00001403ffff098c */ /* 0x0009e8000a800005 */
[----:B------:R4:W-:Y:S01]  /*138b0*/  @P0 ATOMS.AND RZ, [UR5+0x18], R2 ;  /* 0x00001802ffff098c */ /* 0x0009e2000a800005 */
[----:B------:R-:W-:Y:S05]  /*138c0*/  BRA `(.L_x_234) ;  /* 0x0000000000147947 */ /* 0x000fea0003800000 */
.L_x_233:
[----:B------:R-:W-:Y:S02]  /*138d0*/  MOV R2, 0x138f0 ;  /* 0x000138f000027802 */ /* 0x000fe40000000f00 */
[----:B--2---:R-:W-:Y:S05]  /*138e0*/  CALL.REL.NOINC `($__internal_0_$__cuda_sm10x_tcgen05_guardrail_trap_col_being_dealloced_not_returned_by_alloc) ;  /* 0x0000000c00447944 */ /* 0x004fea0003c00000 */
[----:B------:R-:W-:Y:S05]  /*138f0*/  BRA `(.L_x_234) ;  /* 0x0000000000087947 */ /* 0x000fea0003800000 */
.L_x_232:
[----:B------:R-:W-:Y:S02]  /*13900*/  MOV R2, 0x13920 ;  /* 0x0001392000027802 */ /* 0x000fe40000000f00 */
[----:B--2---:R-:W-:Y:S05]  /*13910*/  CALL.REL.NOINC `($__internal_2_$__cuda_sm10x_tcgen05_guardrail_trap_unallocated_columns_being_dealloced) ;  /* 0x0000000c00507944 */ /* 0x004fea0003c00000 */
.L_x_234:
[----:B------:R-:W-:Y:S01]  /*13920*/  NOP ;  /* 0x0000000000007918 */ /* 0x000fe20000000000 */
[----:B----4-:R-:W-:Y:S05]  /*13930*/  EXIT ;  /* 0x000000000000794d */ /* 0x010fea0003800000 */
.L_x_34:
[----:B------:R-:W-:-:S07]  /*13940*/  MOV R0, UR9 ;  /* 0x0000000900007c02 */ /* 0x000fce0008000f00 */
.L_x_235:
[----:B-1----:R1:W3:Y:S02]  /*13950*/  SYNCS.PHASECHK.TRANS64.TRYWAIT P0, [R0+URZ+0x20], R3 ;  /* 0x00002003000075a7 */ /* 0x0022e400080011ff */
[----:B---3--:R-:W-:Y:S05]  /*13960*/  @!P0 NANOSLEEP.SYNCS 0x989680 ;  /* 0x009896800000895d */ /* 0x008fea0003900000 */
[----:B------:R-:W3:Y:S02]  /*13970*/  @!P0 SYNCS.PHASECHK.TRANS64 P0, [R0+URZ+0x20], R3 ;  /* 0x00002003000085a7 */ /* 0x000ee400080010ff */
[----:B---3--:R-:W-:Y:S05]  /*13980*/  @!P0 BRA `(.L_x_235) ;  /* 0xfffffffc00f08947 */ /* 0x008fea000383ffff */
[----:B------:R-:W-:Y:S05]  /*13990*/  BRA `(.L_x_33) ;  /* 0xffffff0800807947 */ /* 0x000fea000383ffff */
.L_x_41:
[----:B-1----:R-:W-:-:S07]  /*139a0*/  MOV R0, UR9 ;  /* 0x0000000900007c02 */ /* 0x002fce0008000f00 */
.L_x_236:
[----:B-1----:R1:W2:Y:S02]  /*139b0*/  SYNCS.PHASECHK.TRANS64.TRYWAIT P0, [R0+URZ+0x20], R3 ;  /* 0x00002003000075a7 */ /* 0x0022a400080011ff */
[----:B--2---:R-:W-:Y:S05]  /*139c0*/  @!P0 NANOSLEEP.SYNCS 0x989680 ;  /* 0x009896800000895d */ /* 0x004fea0003900000 */
[----:B------:R-:W2:Y:S02]  /*139d0*/  @!P0 SYNCS.PHASECHK.TRANS64 P0, [R0+URZ+0x20], R3 ;  /* 0x00002003000085a7 */ /* 0x000ea400080010ff */
[----:B--2---:R-:W-:Y:S05]  /*139e0*/  @!P0 BRA `(.L_x_236) ;  /* 0xfffffffc00f08947 */ /* 0x004fea000383ffff */
[----:B------:R-:W-:Y:S05]  /*139f0*/  BRA `(.L_x_40) ;  /* 0xffffff0c001c7947 */ /* 0x000fea000383ffff */
.L_x_47:
[----:B------:R-:W-:-:S07]  /*13a00*/  MOV R0, UR4 ;  /* 0x0000000400007c02 */ /* 0x000fce0008000f00 */
.L_x_237:
[----:B-1----:R1:W2:Y:S02]  /*13a10*/  SYNCS.PHASECHK.TRANS64.TRYWAIT P0, [R0+URZ+0x150], R3 ;  /* 0x00015003000075a7 */ /* 0x0022a400080011ff */
[----:B--2---:R-:W-:Y:S05]  /*13a20*/  @!P0 NANOSLEEP.SYNCS 0x989680 ;  /* 0x009896800000895d */ /* 0x004fea0003900000 */
[----:B------:R-:W2:Y:S02]  /*13a30*/  @!P0 SYNCS.PHASECHK.TRANS64 P0, [R0+URZ+0x150], R3 ;  /* 0x00015003000085a7 */ /* 0x000ea400080010ff */
[----:B--2---:R-:W-:Y:S05]  /*13a40*/  @!P0 BRA `(.L_x_237) ;  /* 0xfffffffc00f08947 */ /* 0x004fea000383ffff */
[----:B------:R-:W-:Y:S05]  /*13a50*/  BRA `(.L_x_238) ;  /* 0xffffff0c00a47947 */ /* 0x000fea000383ffff */
.L_x_50:
[----:B------:R-:W-:-:S07]  /*13a60*/  MOV R0, UR4 ;  /* 0x0000000400007c02 */ /* 0x000fce0008000f00 */
.L_x_239:
[----:B-1----:R1:W2:Y:S02]  /*13a70*/  SYNCS.PHASECHK.TRANS64.TRYWAIT P0, [R0+URZ], R3 ;  /* 0x00000003000075a7 */ /* 0x0022a400080011ff */
[----:B--2---:R-:W-:Y:S05]  /*13a80*/  @!P0 NANOSLEEP.SYNCS 0x989680 ;  /* 0x009896800000895d */ /* 0x004fea0003900000 */
[----:B------:R-:W2:Y:S02]  /*13a90*/  @!P0 SYNCS.PHASECHK.TRANS64 P0, [R0+URZ], R3 ;  /* 0x00000003000085a7 */ /* 0x000ea400080010ff */
[----:B--2---:R-:W-:Y:S05]  /*13aa0*/  @!P0 BRA `(.L_x_239) ;  /* 0xfffffffc00f08947 */ /* 0x004fea000383ffff */
[----:B------:R-:W-:Y:S05]  /*13ab0*/  BRA `(.L_x_240) ;  /* 0xffffff10000c7947 */ /* 0x000fea000383ffff */
.L_x_51:
[----:B------:R-:W-:-:S07]  /*13ac0*/  MOV R0, UR4 ;  /* 0x0000000400007c02 */ /* 0x000fce0008000f00 */
.L_x_241:
[----:B-1----:R1:W2:Y:S02]  /*13ad0*/  SYNCS.PHASECHK.TRANS64.TRYWAIT P0, [R0+URZ], R3 ;  /* 0x00000003000075a7 */ /* 0x0022a400080011ff */
[----:B--2---:R-:W-:Y:S05]  /*13ae0*/  @!P0 NANOSLEEP.SYNCS 0x989680 ;  /* 0x009896800000895d */ /* 0x004fea0003900000 */
[----:B------:R-:W2:Y:S02]  /*13af0*/  @!P0 SYNCS.PHASECHK.TRANS64 P0, [R0+URZ], R3 ;  /* 0x00000003000085a7 */ /* 0x000ea400080010ff */
[----:B--2---:R-:W-:Y:S05]  /*13b00*/  @!P0 BRA `(.L_x_241) ;  /* 0xfffffffc00f08947 */ /* 0x004fea000383ffff */
[----:B------:R-:W-:Y:S05]  /*13b10*/  BRA `(.L_x_242) ;  /* 0xffffff1000187947 */ /* 0x000fea000383ffff */
.L_x_52:
[----:B------:R-:W-:-:S07]  /*13b20*/  MOV R0, UR4 ;  /* 0x0000000400007c02 */ /* 0x000fce0008000f00 */
.L_x_243:
[----:B-1----:R1:W2:Y:S02]  /*13b30*/  SYNCS.PHASECHK.TRANS64.TRYWAIT P0, [R0+URZ], R3 ;  /* 0x00000003000075a7 */ /* 0x0022a400080011ff */
[----:B--2---:R-:W-:Y:S05]  /*13b40*/  @!P0 NANOSLEEP.SYNCS 0x989680 ;  /* 0x009896800000895d */ /* 0x004fea0003900000 */
[----:B------:R-:W2:Y:S02]  /*13b50*/  @!P0 SYNCS.PHASECHK.TRANS64 P0, [R0+URZ], R3 ;  /* 0x00000003000085a7 */ /* 0x000ea400080010ff */
[----:B--2---:R-:W-:Y:S05]  /*13b60*/  @!P0 BRA `(.L_x_243) ;  /* 0xfffffffc00f08947 */ /* 0x004fea000383ffff */
[----:B------:R-:W-:Y:S05]  /*13b70*/  BRA `(.L_x_244) ;  /* 0xffffff1000247947 */ /* 0x000fea000383ffff */
.L_x_67:
[----:B------:R-:W-:-:S07]  /*13b80*/  MOV R16, UR4 ;  /* 0x0000000400107c02 */ /* 0x000fce0008000f00 */
.L_x_245:
[----:B-1----:R1:W2:Y:S02]  /*13b90*/  SYNCS.PHASECHK.TRANS64.TRYWAIT P0, [R16+URZ+0xd0], R15 ;  /* 0x0000d00f100075a7 */ /* 0x0022a400080011ff */
[----:B--2---:R-:W-:Y:S05]  /*13ba0*/  @!P0 NANOSLEEP.SYNCS 0x989680 ;  /* 0x009896800000895d */ /* 0x004fea0003900000 */
[----:B------:R-:W2:Y:S02]  /*13bb0*/  @!P0 SYNCS.PHASECHK.TRANS64 P0, [R16+URZ+0xd0], R15 ;  /* 0x0000d00f100085a7 */ /* 0x000ea400080010ff */
[----:B--2---:R-:W-:Y:S05]  /*13bc0*/  @!P0 BRA `(.L_x_245) ;  /* 0xfffffffc00f08947 */ /* 0x004fea000383ffff */
[----:B------:R-:W-:Y:S05]  /*13bd0*/  BRA `(.L_x_246) ;  /* 0xffffff2c00147947 */ /* 0x000fea000383ffff */
.L_x_83:
[----:B------:R-:W-:-:S07]  /*13be0*/  MOV R11, UR4 ;  /* 0x00000004000b7c02 */ /* 0x000fce0008000f00 */
.L_x_247:
[----:B-1----:R1:W2:Y:S02]  /*13bf0*/  SYNCS.PHASECHK.TRANS64.TRYWAIT P0, [R11+URZ+0xd0], R2 ;  /* 0x0000d0020b0075a7 */ /* 0x0022a400080011ff */
[----:B--2---:R-:W-:Y:S05]  /*13c00*/  @!P0 NANOSLEEP.SYNCS 0x989680 ;  /* 0x009896800000895d */ /* 0x004fea0003900000 */
[----:B------:R-:W2:Y:S02]  /*13c10*/  @!P0 SYNCS.PHASECHK.TRANS64 P0, [R11+URZ+0xd0], R2 ;  /* 0x0000d0020b0085a7 */ /* 0x000ea400080010ff */
[----:B--2---:R-:W-:Y:S05]  /*13c20*/  @!P0 BRA `(.L_x_247) ;  /* 0xfffffffc00f08947 */ /* 0x004fea000383ffff */
[----:B------:R-:W-:Y:S05]  /*13c30*/  BRA `(.L_x_248) ;  /* 0xffffff4800047947 */ /* 0x000fea000383ffff */
.L_x_92:
[----:B--2---:R2:W4:Y:S02]  /*13c40*/  SYNCS.PHASECHK.TRANS64.TRYWAIT P0, [R15+URZ+0x88], R6 ;  /* 0x000088060f0075a7 */ /* 0x00452400080011ff */
[----:B----4-:R-:W-:Y:S05]  /*13c50*/  @!P0 NANOSLEEP.SYNCS 0x989680 ;  /* 0x009896800000895d */ /* 0x010fea0003900000 */
[----:B------:R-:W4:Y:S02]  /*13c60*/  @!P0 SYNCS.PHASECHK.TRANS64 P0, [R15+URZ+0x88], R6 ;  /* 0x000088060f0085a7 */ /* 0x000f2400080010ff */
[----:B----4-:R-:W-:Y:S05]  /*13c70*/  @!P0 BRA `(.L_x_92) ;  /* 0xfffffffc00f08947 */ /* 0x010fea000383ffff */
[----:B------:R-:W-:Y:S05]  /*13c80*/  BRA `(.L_x_89) ;  /* 0xffffff5000187947 */ /* 0x000fea000383ffff */
.L_x_96:
[----:B------:R-:W-:Y:S07]  /*13c90*/  MOV R0, UR24 ;  /* 0x0000001800007c02 */ /* 0x000fee0008000f00 */
.L_x_249:
[----:B------:R1:W1:Y:S02]  /*13ca0*/  SYNCS.PHASECHK.TRANS64.TRYWAIT P0, [R0+URZ+0x60], R5 ;  /* 0x00006005000075a7 */ /* 0x00026400080011ff */
[----:B-1----:R-:W-:Y:S05]  /*13cb0*/  @!P0 NANOSLEEP.SYNCS 0x989680 ;  /* 0x009896800000895d */ /* 0x002fea0003900000 */
[----:B------:R-:W1:Y:S02]  /*13cc0*/  @!P0 SYNCS.PHASECHK.TRANS64 P0, [R0+URZ+0x60], R5 ;  /* 0x00006005000085a7 */ /* 0x000e6400080010ff */
[----:B-1----:R-:W-:Y:S05]  /*13cd0*/  @!P0 BRA `(.L_x_249) ;  /* 0xfffffffc00f08947 */ /* 0x002fea000383ffff */
[----:B------:R-:W-:Y:S05]  /*13ce0*/  BRA `(.L_x_250) ;  /* 0xffffff50009c7947 */ /* 0x000fea000383ffff */
.L_x_102:
[----:B------:R-:W-:Y:S07]  /*13cf0*/  MOV R0, UR24 ;  /* 0x0000001800007c02 */ /* 0x000fee0008000f00 */
.L_x_251:
[----:B-1----:R1:W4:Y:S02]  /*13d00*/  SYNCS.PHASECHK.TRANS64.TRYWAIT P0, [R0+URZ+0x68], R5 ;  /* 0x00006805000075a7 */ /* 0x00232400080011ff */
[----:B----4-:R-:W-:Y:S05]  /*13d10*/  @!P0 NANOSLEEP.SYNCS 0x989680 ;  /* 0x009896800000895d */ /* 0x010fea0003900000 */
[----:B------:R-:W4:Y:S02]  /*13d20*/  @!P0 SYNCS.PHASECHK.TRANS64 P0, [R0+URZ+0x68], R5 ;  /* 0x00006805000085a7 */ /* 0x000f2400080010ff */
[----:B----4-:R-:W-:Y:S05]  /*13d30*/  @!P0 BRA `(.L_x_251) ;  /* 0xfffffffc00f08947 */ /* 0x010fea000383ffff */
[----:B------:R-:W-:Y:S05]  /*13d40*/  BRA `(.L_x_252) ;  /* 0xffffff5000ec7947 */ /* 0x000fea000383ffff */
.L_x_108:
[----:B-1--4-:R-:W-:Y:S07]  /*13d50*/  MOV R0, UR24 ;  /* 0x0000001800007c02 */ /* 0x012fee0008000f00 */
.L_x_253:
[----:B-1----:R1:W4:Y:S02]  /*13d60*/  SYNCS.PHASECHK.TRANS64.TRYWAIT P0, [R0+URZ+0x70], R5 ;  /* 0x00007005000075a7 */ /* 0x00232400080011ff */
[----:B----4-:R-:W-:Y:S05]  /*13d70*/  @!P0 NANOSLEEP.SYNCS 0x989680 ;  /* 0x009896800000895d */ /* 0x010fea0003900000 */
[----:B------:R-:W4:Y:S02]  /*13d80*/  @!P0 SYNCS.PHASECHK.TRANS64 P0, [R0+URZ+0x70], R5 ;  /* 0x00007005000085a7 */ /* 0x000f2400080010ff */
[----:B----4-:R-:W-:Y:S05]  /*13d90*/  @!P0 BRA `(.L_x_253) ;  /* 0xfffffffc00f08947 */ /* 0x010fea000383ffff */
[----:B------:R-:W-:Y:S05]  /*13da0*/  BRA `(.L_x_254) ;  /* 0xffffff5400447947 */ /* 0x000fea000383ffff */
.L_x_114:
[----:B-1--4-:R-:W-:Y:S07]  /*13db0*/  MOV R0, UR24 ;  /* 0x0000001800007c02 */ /* 0x012fee0008000f00 */
.L_x_255:
[----:B-1----:R1:W4:Y:S02]  /*13dc0*/  SYNCS.PHASECHK.TRANS64.TRYWAIT P0, [R0+URZ+0x78], R5 ;  /* 0x00007805000075a7 */ /* 0x00232400080011ff */
[----:B----4-:R-:W-:Y:S05]  /*13dd0*/  @!P0 NANOSLEEP.SYNCS 0x989680 ;  /* 0x009896800000895d */ /* 0x010fea0003900000 */
[----:B------:R-:W4:Y:S02]  /*13de0*/  @!P0 SYNCS.PHASECHK.TRANS64 P0, [R0+URZ+0x78], R5 ;  /* 0x00007805000085a7 */ /* 0x000f2400080010ff */
[----:B----4-:R-:W-:Y:S05]  /*13df0*/  @!P0 BRA `(.L_x_255) ;  /* 0xfffffffc00f08947 */ /* 0x010fea000383ffff */
[----:B------:R-:W-:Y:S05]  /*13e00*/  BRA `(.L_x_256) ;  /* 0xffffff54009c7947 */ /* 0x000fea000383ffff */
.L_x_120:
[----:B----4-:R-:W-:Y:S07]  /*13e10*/  MOV R0, UR8 ;  /* 0x0000000800007c02 */ /* 0x010fee0008000f00 */
.L_x_257:
[----:B-1----:R1:W4:Y:S02]  /*13e20*/  SYNCS.PHASECHK.TRANS64.TRYWAIT P0, [R0+URZ+0x150], R5 ;  /* 0x00015005000075a7 */ /* 0x00232400080011ff */
[----:B----4-:R-:W-:Y:S05]  /*13e30*/  @!P0 NANOSLEEP.SYNCS 0x989680 ;  /* 0x009896800000895d */ /* 0x010fea0003900000 */
[----:B------:R-:W4:Y:S02]  /*13e40*/  @!P0 SYNCS.PHASECHK.TRANS64 P0, [R0+URZ+0x150], R5 ;  /* 0x00015005000085a7 */ /* 0x000f2400080010ff */
[----:B----4-:R-:W-:Y:S05]  /*13e50*/  @!P0 BRA `(.L_x_257) ;  /* 0xfffffffc00f08947 */ /* 0x010fea000383ffff */
[----:B------:R-:W-:Y:S05]  /*13e60*/  BRA `(.L_x_258) ;  /* 0xffffff5800047947 */ /* 0x000fea000383ffff */
.L_x_124:
[----:B------:R-:W-:-:S07]  /*13e70*/  MOV R0, UR24 ;  /* 0x0000001800007c02 */ /* 0x000fce0008000f00 */
.L_x_259:
[----:B-1----:R1:W2:Y:S02]  /*13e80*/  SYNCS.PHASECHK.TRANS64.TRYWAIT P0, [R0+URZ+0x60], R3 ;  /* 0x00006003000075a7 */ /* 0x0022a400080011ff */
[----:B--2---:R-:W-:Y:S05]  /*13e90*/  @!P0 NANOSLEEP.SYNCS 0x989680 ;  /* 0x009896800000895d */ /* 0x004fea0003900000 */
[----:B------:R-:W2:Y:S02]  /*13ea0*/  @!P0 SYNCS.PHASECHK.TRANS64 P0, [R0+URZ+0x60], R3 ;  /* 0x00006003000085a7 */ /* 0x000ea400080010ff */
[----:B--2---:R-:W-:Y:S05]  /*13eb0*/  @!P0 BRA `(.L_x_259) ;  /* 0xfffffffc00f08947 */ /* 0x004fea000383ffff */
[----:B------:R-:W-:Y:S05]  /*13ec0*/  BRA `(.L_x_260) ;  /* 0xffffff5800707947 */ /* 0x000fea000383ffff */
.L_x_126:
[----:B-1----:R-:W-:-:S07]  /*13ed0*/  MOV R0, UR24 ;  /* 0x0000001800007c02 */ /* 0x002fce0008000f00 */
.L_x_261:
[----:B-1----:R1:W2:Y:S02]  /*13ee0*/  SYNCS.PHASECHK.TRANS64.TRYWAIT P0, [R0+URZ+0x68], R3 ;  /* 0x00006803000075a7 */ /* 0x0022a400080011ff */
[----:B--2---:R-:W-:Y:S05]  /*13ef0*/  @!P0 NANOSLEEP.SYNCS 0x989680 ;  /* 0x009896800000895d */ /* 0x004fea0003900000 */
[----:B------:R-:W2:Y:S02]  /*13f00*/  @!P0 SYNCS.PHASECHK.TRANS64 P0, [R0+URZ+0x68], R3 ;  /* 0x00006803000085a7 */ /* 0x000ea400080010ff */
[----:B--2---:R-:W-:Y:S05]  /*13f10*/  @!P0 BRA `(.L_x_261) ;  /* 0xfffffffc00f08947 */ /* 0x004fea000383ffff */
[----:B------:R-:W-:Y:S05]  /*13f20*/  BRA `(.L_x_262) ;  /* 0xffffff5800687947 */ /* 0x000fea000383ffff */
.L_x_128:
[----:B-1----:R-:W-:-:S07]  /*13f30*/  MOV R0, UR24 ;  /* 0x0000001800007c02 */ /* 0x002fce0008000f00 */
.L_x_263:
[----:B-1----:R1:W2:Y:S02]  /*13f40*/  SYNCS.PHASECHK.TRANS64.TRYWAIT P0, [R0+URZ+0x70], R3 ;  /* 0x00007003000075a7 */ /* 0x0022a400080011ff */
[----:B--2---:R-:W-:Y:S05]  /*13f50*/  @!P0 NANOSLEEP.SYNCS 0x989680 ;  /* 0x009896800000895d */ /* 0x004fea0003900000 */
[----:B------:R-:W2:Y:S02]  /*13f60*/  @!P0 SYNCS.PHASECHK.TRANS64 P0, [R0+URZ+0x70], R3 ;  /* 0x00007003000085a7 */ /* 0x000ea400080010ff */
[----:B--2---:R-:W-:Y:S05]  /*13f70*/  @!P0 BRA `(.L_x_263) ;  /* 0xfffffffc00f08947 */ /* 0x004fea000383ffff */
[----:B------:R-:W-:Y:S05]  /*13f80*/  BRA `(.L_x_264) ;  /* 0xffffff5800607947 */ /* 0x000fea000383ffff */
.L_x_137:
[----:B------:R-:W-:Y:S07]  /*13f90*/  MOV R0, UR6 ;  /* 0x0000000600007c02 */ /* 0x000fee0008000f00 */
.L_x_265:
[----:B-1----:R1:W3:Y:S02]  /*13fa0*/  SYNCS.PHASECHK.TRANS64.TRYWAIT P0, [R0+URZ+0x150], R3 ;  /* 0x00015003000075a7 */ /* 0x0022e400080011ff */
[----:B---3--:R-:W-:Y:S05]  /*13fb0*/  @!P0 NANOSLEEP.SYNCS 0x989680 ;  /* 0x009896800000895d */ /* 0x008fea0003900000 */
[----:B------:R-:W3:Y:S02]  /*13fc0*/  @!P0 SYNCS.PHASECHK.TRANS64 P0, [R0+URZ+0x150], R3 ;  /* 0x00015003000085a7 */ /* 0x000ee400080010ff */
[----:B---3--:R-:W-:Y:S05]  /*13fd0*/  @!P0 BRA `(.L_x_265) ;  /* 0xfffffffc00f08947 */ /* 0x008fea000383ffff */
[----:B------:R-:W-:Y:S05]  /*13fe0*/  BRA `(.L_x_266) ;  /* 0xffffff6400007947 */ /* 0x000fea000383ffff */
.L_x_146:
[----:B------:R-:W-:Y:S07]  /*13ff0*/  MOV R15, 0xffffffff ;  /* 0xffffffff000f7802 */ /* 0x000fee0000000f00 */
[----:B-1-345:R-:W-:Y:S05]  /*14000*/  WARPSYNC.COLLECTIVE R15, `(.L_x_267) ;  /* 0x000000000f0c7348 */ /* 0x03afea0003c00000 */
[----:B------:R-:W-:Y:S02]  /*14010*/  ELECT P6, UR79, PT ;  /* 0x00000000004f782f */ /* 0x000fe400038c0000 */
[----:B------:R-:W-:Y:S01]  /*14020*/  MOV R14, UR79 ;  /* 0x0000004f000e7c02 */ /* 0x000fe20008000f00 */
[----:B-1-345:R-:W-:Y:S10]  /*14030*/  ENDCOLLECTIVE ;  /* 0x000000000000791b */ /* 0x03aff40003800000 */
.L_x_267:
[----:B------:R-:W-:Y:S05]  /*14040*/  BRA `(.L_x_268) ;  /* 0xffffff6800107947 */ /* 0x000fea000383ffff */
.L_x_151:
[----:B--2---:R-:W-:Y:S04]  /*14050*/  MOV R3, UR43 ;  /* 0x0000002b00037c02 */ /* 0x004fe80008000f00 */
[----:B------:R2:W1:Y:S03]  /*14060*/  SYNCS.PHASECHK.TRANS64.TRYWAIT P0, [R3+URZ+0x40], R2 ;  /* 0x00004002030075a7 */ /* 0x00046600080011ff */
[----:B-1----:R-:W-:Y:S05]  /*14070*/  @!P0 NANOSLEEP.SYNCS 0x989680 ;  /* 0x009896800000895d */ /* 0x002fea0003900000 */
[----:B------:R-:W1:Y:S02]  /*14080*/  @!P0 SYNCS.PHASECHK.TRANS64 P0, [R3+URZ+0x40], R2 ;  /* 0x00004002030085a7 */ /* 0x000e6400080010ff */
[----:B-1----:R-:W-:Y:S05]  /*14090*/  @!P0 BRA `(.L_x_151) ;  /* 0xfffffffc00ec8947 */ /* 0x002fea000383ffff */
[----:B------:R-:W-:Y:S05]  /*140a0*/  BRA `(.L_x_150) ;  /* 0xffffff6800b87947 */ /* 0x000fea000383ffff */
.L_x_155:
[----:B-1----:R1:W3:Y:S02]  /*140b0*/  SYNCS.PHASECHK.TRANS64.TRYWAIT P1, [R145+URZ+0x110], R0 ;  /* 0x00011000910075a7 */ /* 0x0022e400080211ff */
[----:B---3--:R-:W-:Y:S05]  /*140c0*/  @!P1 NANOSLEEP.SYNCS 0x989680 ;  /* 0x009896800000995d */ /* 0x008fea0003900000 */
[----:B------:R-:W3:Y:S02]  /*140d0*/  @!P1 SYNCS.PHASECHK.TRANS64 P1, [R145+URZ+0x110], R0 ;  /* 0x00011000910095a7 */ /* 0x000ee400080210ff */
[----:B---3--:R-:W-:Y:S05]  /*140e0*/  @!P1 BRA `(.L_x_155) ;  /* 0xfffffffc00f09947 */ /* 0x008fea000383ffff */
[----:B------:R-:W-:Y:S05]  /*140f0*/  BRA `(.L_x_154) ;  /* 0xffffff6c00c07947 */ /* 0x000fea000383ffff */
.L_x_162:
[----:B-1----:R-:W-:Y:S04]  /*14100*/  MOV R3, UR43 ;  /* 0x0000002b00037c02 */ /* 0x002fe80008000f00 */
[----:B------:R1:W2:Y:S03]  /*14110*/  SYNCS.PHASECHK.TRANS64.TRYWAIT P1, [R3+URZ+0x48], R0 ;  /* 0x00004800030075a7 */ /* 0x0002a600080211ff */
[----:B--2---:R-:W-:Y:S05]  /*14120*/  @!P1 NANOSLEEP.SYNCS 0x989680 ;  /* 0x009896800000995d */ /* 0x004fea0003900000 */
[----:B------:R-:W2:Y:S02]  /*14130*/  @!P1 SYNCS.PHASECHK.TRANS64 P1, [R3+URZ+0x48], R0 ;  /* 0x00004800030095a7 */ /* 0x000ea400080210ff */
[----:B--2---:R-:W-:Y:S05]  /*14140*/  @!P1 BRA `(.L_x_162) ;  /* 0xfffffffc00ec9947 */ /* 0x004fea000383ffff */
[----:B------:R-:W-:Y:S05]  /*14150*/  BRA `(.L_x_161) ;  /* 0xffffff8000a87947 */ /* 0x000fea000383ffff */
.L_x_170:
[----:B-1----:R-:W-:Y:S04]  /*14160*/  MOV R0, UR43 ;  /* 0x0000002b00007c02 */ /* 0x002fe80008000f00 */
[----:B------:R1:W3:Y:S03]  /*14170*/  SYNCS.PHASECHK.TRANS64.TRYWAIT P1, [R0+URZ+0x50], R3 ;  /* 0x00005003000075a7 */ /* 0x0002e600080211ff */
[----:B---3--:R-:W-:Y:S05]  /*14180*/  @!P1 NANOSLEEP.SYNCS 0x989680 ;  /* 0x009896800000995d */ /* 0x008fea0003900000 */
[----:B------:R-:W3:Y:S02]  /*14190*/  @!P1 SYNCS.PHASECHK.TRANS64 P1, [R0+URZ+0x50], R3 ;  /* 0x00005003000095a7 */ /* 0x000ee400080210ff */
[----:B---3--:R-:W-:Y:S05]  /*141a0*/  @!P1 BRA `(.L_x_170) ;  /* 0xfffffffc00ec9947 */ /* 0x008fea000383ffff */
[----:B------:R-:W-:Y:S05]  /*141b0*/  BRA `(.L_x_169) ;  /* 0xffffff9800347947 */ /* 0x000fea000383ffff */
.L_x_178:
[----:B--2---:R-:W-:Y:S04]  /*141c0*/  MOV R0, UR43 ;  /* 0x0000002b00007c02 */ /* 0x004fe80008000f00 */
[----:B------:R2:W1:Y:S03]  /*141d0*/  SYNCS.PHASECHK.TRANS64.TRYWAIT P1, [R0+URZ+0x58], R3 ;  /* 0x00005803000075a7 */ /* 0x00046600080211ff */
[----:B-1----:R-:W-:Y:S05]  /*141e0*/  @!P1 NANOSLEEP.SYNCS 0x989680 ;  /* 0x009896800000995d */ /* 0x002fea0003900000 */
[----:B------:R-:W1:Y:S02]  /*141f0*/  @!P1 SYNCS.PHASECHK.TRANS64 P1, [R0+URZ+0x58], R3 ;  /* 0x00005803000095a7 */ /* 0x000e6400080210ff */
[----:B-1----:R-:W-:Y:S05]  /*14200*/  @!P1 BRA `(.L_x_178) ;  /* 0xfffffffc00ec9947 */ /* 0x002fea000383ffff */
[----:B------:R-:W-:Y:S05]  /*14210*/  BRA `(.L_x_177) ;  /* 0xffffffac00cc7947 */ /* 0x000fea000383ffff */
.L_x_190:
[----:B------:R-:W-:Y:S07]  /*14220*/  MOV R4, UR23 ;  /* 0x0000001700047c02 */ /* 0x000fee0008000f00 */
.L_x_269:
[----:B-1----:R1:W3:Y:S02]  /*14230*/  SYNCS.PHASECHK.TRANS64.TRYWAIT P0, [R4+URZ+0x90], R5 ;  /* 0x00009005040075a7 */ /* 0x0022e400080011ff */
[----:B---3--:R-:W-:Y:S05]  /*14240*/  @!P0 NANOSLEEP.SYNCS 0x989680 ;  /* 0x009896800000895d */ /* 0x008fea0003900000 */
[----:B------:R-:W3:Y:S02]  /*14250*/  @!P0 SYNCS.PHASECHK.TRANS64 P0, [R4+URZ+0x90], R5 ;  /* 0x00009005040085a7 */ /* 0x000ee400080010ff */
[----:B---3--:R-:W-:Y:S05]  /*14260*/  @!P0 BRA `(.L_x_269) ;  /* 0xfffffffc00f08947 */ /* 0x008fea000383ffff */
[----:B------:R-:W-:Y:S05]  /*14270*/  BRA `(.L_x_270) ;  /* 0xffffffcc00fc7947 */ /* 0x000fea000383ffff */
.L_x_193:
[----:B------:R-:W-:Y:S07]  /*14280*/  MOV R4, UR23 ;  /* 0x0000001700047c02 */ /* 0x000fee0008000f00 */
.L_x_271:
[----:B-1----:R1:W3:Y:S02]  /*14290*/  SYNCS.PHASECHK.TRANS64.TRYWAIT P1, [R4+URZ+0x190], R5 ;  /* 0x00019005040075a7 */ /* 0x0022e400080211ff */
[----:B---3--:R-:W-:Y:S05]  /*142a0*/  @!P1 NANOSLEEP.SYNCS 0x989680 ;  /* 0x009896800000995d */ /* 0x008fea0003900000 */
[----:B------:R-:W3:Y:S02]  /*142b0*/  @!P1 SYNCS.PHASECHK.TRANS64 P1, [R4+URZ+0x190], R5 ;  /* 0x00019005040095a7 */ /* 0x000ee400080210ff */
[----:B---3--:R-:W-:Y:S05]  /*142c0*/  @!P1 BRA `(.L_x_271) ;  /* 0xfffffffc00f09947 */ /* 0x008fea000383ffff */
[----:B------:R-:W-:Y:S05]  /*142d0*/  BRA `(.L_x_272) ;  /* 0xffffffd000587947 */ /* 0x000fea000383ffff */
.L_x_209:
[----:B-1----:R-:W-:-:S04]  /*142e0*/  MOV R0, UR6 ;  /* 0x0000000600007c02 */ /* 0x002fc80008000f00 */
[----:B------:R1:W2:Y:S03]  /*142f0*/  SYNCS.PHASECHK.TRANS64.TRYWAIT P0, [R0+URZ+0x8], R5 ;  /* 0x00000805000075a7 */ /* 0x0002a600080011ff */
[----:B--2---:R-:W-:Y:S05]  /*14300*/  @!P0 NANOSLEEP.SYNCS 0x989680 ;  /* 0x009896800000895d */ /* 0x004fea0003900000 */
[----:B------:R-:W2:Y:S02]  /*14310*/  @!P0 SYNCS.PHASECHK.TRANS64 P0, [R0+URZ+0x8], R5 ;  /* 0x00000805000085a7 */ /* 0x000ea400080010ff */
[----:B--2---:R-:W-:Y:S05]  /*14320*/  @!P0 BRA `(.L_x_209) ;  /* 0xfffffffc00ec8947 */ /* 0x004fea000383ffff */
[----:B------:R-:W-:Y:S05]  /*14330*/  BRA `(.L_x_208) ;  /* 0xffffffe400287947 */ /* 0x000fea000383ffff */
.L_x_211:
[----:B------:R-:W-:Y:S01]  /*14340*/  BSSY B0, `(.L_x_273) ;  /* 0x0000006000007945 */ /* 0x000fe20003800000 */
[----:B------:R-:W-:-:S07]  /*14350*/  MOV R15, 0xffffffff ;  /* 0xffffffff000f7802 */ /* 0x000fce0000000f00 */
[----:B-12-45:R-:W-:Y:S05]  /*14360*/  WARPSYNC.COLLECTIVE R15, `(.L_x_274) ;  /* 0x000000000f0c7348 */ /* 0x036fea0003c00000 */
[----:B------:R-:W-:Y:S02]  /*14370*/  ELECT P6, UR79, PT ;  /* 0x00000000004f782f */ /* 0x000fe400038c0000 */
[----:B------:R-:W-:Y:S01]  /*14380*/  MOV R14, UR79 ;  /* 0x0000004f000e7c02 */ /* 0x000fe20008000f00 */
[----:B-12-45:R-:W-:Y:S10]  /*14390*/  ENDCOLLECTIVE ;  /* 0x000000000000791b */ /* 0x036ff40003800000 */
.L_x_274:
[----:B------:R-:W-:Y:S05]  /*143a0*/  BSYNC B0 ;  /* 0x0000000000007941 */ /* 0x000fea0003800000 */
.L_x_273:
[----:B------:R-:W-:Y:S05]  /*143b0*/  BRA `(.L_x_275) ;  /* 0xffffffe400587947 */ /* 0x000fea000383ffff */
.L_x_213:
[----:B--2---:R-:W-:-:S04]  /*143c0*/  MOV R0, UR6 ;  /* 0x0000000600007c02 */ /* 0x004fc80008000f00 */
[----:B------:R2:W3:Y:S03]  /*143d0*/  SYNCS.PHASECHK.TRANS64.TRYWAIT P0, [R0+URZ+0x8], R3 ;  /* 0x00000803000075a7 */ /* 0x0004e600080011ff */
[----:B---3--:R-:W-:Y:S05]  /*143e0*/  @!P0 NANOSLEEP.SYNCS 0x989680 ;  /* 0x009896800000895d */ /* 0x008fea0003900000 */
[----:B------:R-:W3:Y:S02]  /*143f0*/  @!P0 SYNCS.PHASECHK.TRANS64 P0, [R0+URZ+0x8], R3 ;  /* 0x00000803000085a7 */ /* 0x000ee400080010ff */
[----:B---3--:R-:W-:Y:S05]  /*14400*/  @!P0 BRA `(.L_x_213) ;  /* 0xfffffffc00ec8947 */ /* 0x008fea000383ffff */
[----:B------:R-:W-:Y:S05]  /*14410*/  BRA `(.L_x_212) ;  /* 0xffffffe4005c7947 */ /* 0x000fea000383ffff */
.L_x_216:
[----:B-1----:R-:W-:-:S07]  /*14420*/  MOV R3, UR12 ;  /* 0x0000000c00037c02 */ /* 0x002fce0008000f00 */
.L_x_276:
[----:B-1----:R1:W3:Y:S02]  /*14430*/  SYNCS.PHASECHK.TRANS64.TRYWAIT P0, [R3+URZ+0x120], R4 ;  /* 0x00012004030075a7 */ /* 0x0022e400080011ff */
[----:B---3--:R-:W-:Y:S05]  /*14440*/  @!P0 NANOSLEEP.SYNCS 0x989680 ;  /* 0x009896800000895d */ /* 0x008fea0003900000 */
[----:B------:R-:W3:Y:S02]  /*14450*/  @!P0 SYNCS.PHASECHK.TRANS64 P0, [R3+URZ+0x120], R4 ;  /* 0x00012004030085a7 */ /* 0x000ee400080010ff */
[----:B---3--:R-:W-:Y:S05]  /*14460*/  @!P0 BRA `(.L_x_276) ;  /* 0xfffffffc00f08947 */ /* 0x008fea000383ffff */
[----:B------:R-:W-:Y:S05]  /*14470*/  BRA `(.L_x_277) ;  /* 0xffffffe800447947 */ /* 0x000fea000383ffff */
.L_x_218:
[----:B------:R-:W-:Y:S07]  /*14480*/  MOV R3, UR9 ;  /* 0x0000000900037c02 */ /* 0x000fee0008000f00 */
.L_x_278:
[----:B-1----:R1:W2:Y:S02]  /*14490*/  SYNCS.PHASECHK.TRANS64.TRYWAIT P0, [R3+URZ], R4 ;  /* 0x00000004030075a7 */ /* 0x0022a400080011ff */
[----:B--2---:R-:W-:Y:S05]  /*144a0*/  @!P0 NANOSLEEP.SYNCS 0x989680 ;  /* 0x009896800000895d */ /* 0x004fea0003900000 */
[----:B------:R-:W2:Y:S02]  /*144b0*/  @!P0 SYNCS.PHASECHK.TRANS64 P0, [R3+URZ], R4 ;  /* 0x00000004030085a7 */ /* 0x000ea400080010ff */
[----:B--2---:R-:W-:Y:S05]  /*144c0*/  @!P0 BRA `(.L_x_278) ;  /* 0xfffffffc00f08947 */ /* 0x004fea000383ffff */
[----:B------:R-:W-:Y:S05]  /*144d0*/  BRA `(.L_x_217) ;  /* 0xffffffe800847947 */ /* 0x000fea000383ffff */
.L_x_222:
[----:B------:R-:W-:-:S07]  /*144e0*/  MOV R3, UR9 ;  /* 0x0000000900037c02 */ /* 0x000fce0008000f00 */
.L_x_279:
[----:B-1----:R1:W2:Y:S02]  /*144f0*/  SYNCS.PHASECHK.TRANS64.TRYWAIT P0, [R3+URZ+0x150], R4 ;  /* 0x00015004030075a7 */ /* 0x0022a400080011ff */
[----:B--2---:R-:W-:Y:S05]  /*14500*/  @!P0 NANOSLEEP.SYNCS 0x989680 ;  /* 0x009896800000895d */ /* 0x004fea0003900000 */
[----:B------:R-:W2:Y:S02]  /*14510*/  @!P0 SYNCS.PHASECHK.TRANS64 P0, [R3+URZ+0x150], R4 ;  /* 0x00015004030085a7 */ /* 0x000ea400080010ff */
[----:B--2---:R-:W-:Y:S05]  /*14520*/  @!P0 BRA `(.L_x_279) ;  /* 0xfffffffc00f08947 */ /* 0x004fea000383ffff */
[----:B------:R-:W-:Y:S05]  /*14530*/  BRA `(.L_x_280) ;  /* 0xffffffec00607947 */ /* 0x000fea000383ffff */
.L_x_227:
[----:B-1----:R-:W-:-:S07]  /*14540*/  MOV R0, UR6 ;  /* 0x0000000600007c02 */ /* 0x002fce0008000f00 */
.L_x_281:
[----:B-1----:R1:W3:Y:S02]  /*14550*/  SYNCS.PHASECHK.TRANS64.TRYWAIT P0, [R0+URZ+0x120], R3 ;  /* 0x00012003000075a7 */ /* 0x0022e400080011ff */
[----:B---3--:R-:W-:Y:S05]  /*14560*/  @!P0 NANOSLEEP.SYNCS 0x989680 ;  /* 0x009896800000895d */ /* 0x008fea0003900000 */
[----:B------:R-:W3:Y:S02]  /*14570*/  @!P0 SYNCS.PHASECHK.TRANS64 P0, [R0+URZ+0x120], R3 ;  /* 0x00012003000085a7 */ /* 0x000ee400080010ff */
[----:B---3--:R-:W-:Y:S05]  /*14580*/  @!P0 BRA `(.L_x_281) ;  /* 0xfffffffc00f08947 */ /* 0x008fea000383ffff */
[----:B------:R-:W-:Y:S05]  /*14590*/  BRA `(.L_x_282) ;  /* 0xffffffec00e07947 */ /* 0x000fea000383ffff */
.L_x_231:
[----:B------:R-:W-:-:S07]  /*145a0*/  MOV R0, UR4 ;  /* 0x0000000400007c02 */ /* 0x000fce0008000f00 */
.L_x_283:
[----:B-1----:R1:W3:Y:S02]  /*145b0*/  SYNCS.PHASECHK.TRANS64.TRYWAIT P1, [R0+URZ+0x140], R3 ;  /* 0x00014003000075a7 */ /* 0x0022e400080211ff */
[----:B---3--:R-:W-:Y:S05]  /*145c0*/  @!P1 NANOSLEEP.SYNCS 0x989680 ;  /* 0x009896800000995d */ /* 0x008fea0003900000 */
[----:B------:R-:W3:Y:S02]  /*145d0*/  @!P1 SYNCS.PHASECHK.TRANS64 P1, [R0+URZ+0x140], R3 ;  /* 0x00014003000095a7 */ /* 0x000ee400080210ff */
[----:B---3--:R-:W-:Y:S05]  /*145e0*/  @!P1 BRA `(.L_x_283) ;  /* 0xfffffffc00f09947 */ /* 0x008fea000383ffff */
[----:B------:R-:W-:Y:S05]  /*145f0*/  BRA `(.L_x_284) ;  /* 0xfffffff000347947 */ /* 0x000fea000383ffff */
        .weak           $__internal_0_$__cuda_sm10x_tcgen05_guardrail_trap_col_being_dealloced_not_returned_by_alloc
        .type           $__internal_0_$__cuda_sm10x_tcgen05_guardrail_trap_col_being_dealloced_not_returned_by_alloc,@function
        .size           $__internal_0_$__cuda_sm10x_tcgen05_guardrail_trap_col_being_dealloced_not_returned_by_alloc,($__internal_1_$__cuda_sm10x_tcgen05_guardrail_trap_phase_invalid_during_alloc - $__internal_0_$__cuda_sm10x_tcgen05_guardrail_trap_col_being_dealloced_not_returned_by_alloc)
$__internal_0_$__cuda_sm10x_tcgen05_guardrail_trap_col_being_dealloced_not_returned_by_alloc:
[----:B------:R-:W-:Y:S05]  /*14600*/  BPT.TRAP 0x1 ;  /* 0x000000040000795c */ /* 0x000fea0000300000 */
[----:B------:R-:W-:-:S04]  /*14610*/  HFMA2 R3, -RZ, RZ, 0, 0 ;  /* 0x00000000ff037431 */ /* 0x000fc800000001ff */
[----:B------:R-:W-:Y:S05]  /*14620*/  RET.REL.NODEC R2 `(_ZN7cutlass13device_kernelINS_4gemm6kernel13GemmUniversalINS1_17GroupProblemShapeIN4cute5tupleIJiiiEEEEENS1_10collective13CollectiveMmaINS1_40MainloopSm100ArrayTmaUmmaWarpSpecializedILi4ELi8ELi2ENS6_IJNS5_1CILi2EEENSC_ILi1EEESE_EEEEENS6_IJNSC_ILi256EEESH_NSC_ILi64EEEEEENS_6half_tEPNS6_IJlSE_NSC_ILi0EEEEEESK_SN_NS5_8TiledMMAINS5_8MMA_AtomIJNS5_26SM100_MMA_F16BF16_2x1SM_SSISK_SK_fLi256ELi256ELNS5_4UMMA5MajorE0ELSS_0ELNSR_7ScaleInE0ELST_0EEEEEENS5_6LayoutINS6_IJSE_SE_SE_EEENS6_IJSL_SL_SL_EEEEENS6_IJNS5_10UnderscoreES10_S10_EEEEENS5_18SM100_TMA_2SM_LOADENS5_14ComposedLayoutINS5_7SwizzleILi3ELi4ELi3EEENS5_18smem_ptr_flag_bitsILi16EEENSW_INS6_IJNSC_ILi8EEESI_EEENS6_IJSI_SE_EEEEEEEvNS5_8identityES13_S1D_vS1E_EENS_8epilogue10collective18CollectiveEpilogueINS1G_31Sm100PtrArrayTmaWarpSpecializedILi4ELi2ELi64ELb1ELb0EEEJNS6_IJNSC_ILi128EEESH_SI_EEENS6_IJNSW_IS1L_SE_EENSW_ISI_SE_EEEEESK_PNS6_IJSE_lSL_EEESK_S1R_NS1G_6fusion15FusionCallbacksIS1K_NS1S_17LinearCombinationISK_fSK_fLNS_15FloatRoundStyleE2EEES1M_S1P_JEEENS5_5SM1004TMEM4LOAD26SM100_TMEM_LOAD_16dp256b8xENS5_13SM90_TMA_LOADENS14_IS16_S18_NSW_INS6_IJSI_S19_EEENS6_IJSE_SI_EEEEEEENS5_17SM75_U16x8_LDSM_TENS5_14SM90_TMA_STOREES26_NS5_17SM90_U16x8_STSM_TENS5_39AutoVectorizingCopyWithAssumedAlignmentILi128EEEEEEvvEEEEvNT_6ParamsE) ;  /* 0xfffffeb802747950 */ /* 0x000fea0003c3ffff */
        .weak           $__internal_1_$__cuda_sm10x_tcgen05_guardrail_trap_phase_invalid_during_alloc
        .type           $__internal_1_$__cuda_sm10x_tcgen05_guardrail_trap_phase_invalid_during_alloc,@function
        .size           $__internal_1_$__cuda_sm10x_tcgen05_guardrail_trap_phase_invalid_during_alloc,($__internal_2_$__cuda_sm10x_tcgen05_guardrail_trap_unallocated_columns_being_dealloced - $__internal_1_$__cuda_sm10x_tcgen05_guardrail_trap_phase_invalid_during_alloc)
$__internal_1_$__cuda_sm10x_tcgen05_guardrail_trap_phase_invalid_during_alloc:
[----:B------:R-:W-:Y:S05]  /*14630*/  BPT.TRAP 0x1 ;  /* 0x000000040000795c */ /* 0x000fea0000300000 */
[----:B------:R-:W-:-:S04]  /*14640*/  MOV R3, 0x0 ;  /* 0x0000000000037802 */ /* 0x000fc80000000f00 */
[----:B------:R-:W-:Y:S05]  /*14650*/  RET.REL.NODEC R2 `(_ZN7cutlass13device_kernelINS_4gemm6kernel13GemmUniversalINS1_17GroupProblemShapeIN4cute5tupleIJiiiEEEEENS1_10collective13CollectiveMmaINS1_40MainloopSm100ArrayTmaUmmaWarpSpecializedILi4ELi8ELi2ENS6_IJNS5_1CILi2EEENSC_ILi1EEESE_EEEEENS6_IJNSC_ILi256EEESH_NSC_ILi64EEEEEENS_6half_tEPNS6_IJlSE_NSC_ILi0EEEEEESK_SN_NS5_8TiledMMAINS5_8MMA_AtomIJNS5_26SM100_MMA_F16BF16_2x1SM_SSISK_SK_fLi256ELi256ELNS5_4UMMA5MajorE0ELSS_0ELNSR_7ScaleInE0ELST_0EEEEEENS5_6LayoutINS6_IJSE_SE_SE_EEENS6_IJSL_SL_SL_EEEEENS6_IJNS5_10UnderscoreES10_S10_EEEEENS5_18SM100_TMA_2SM_LOADENS5_14ComposedLayoutINS5_7SwizzleILi3ELi4ELi3EEENS5_18smem_ptr_flag_bitsILi16EEENSW_INS6_IJNSC_ILi8EEESI_EEENS6_IJSI_SE_EEEEEEEvNS5_8identityES13_S1D_vS1E_EENS_8epilogue10collective18CollectiveEpilogueINS1G_31Sm100PtrArrayTmaWarpSpecializedILi4ELi2ELi64ELb1ELb0EEEJNS6_IJNSC_ILi128EEESH_SI_EEENS6_IJNSW_IS1L_SE_EENSW_ISI_SE_EEEEESK_PNS6_IJSE_lSL_EEESK_S1R_NS1G_6fusion15FusionCallbacksIS1K_NS1S_17LinearCombinationISK_fSK_fLNS_15FloatRoundStyleE2EEES1M_S1P_JEEENS5_5SM1004TMEM4LOAD26SM100_TMEM_LOAD_16dp256b8xENS5_13SM90_TMA_LOADENS14_IS16_S18_NSW_INS6_IJSI_S19_EEENS6_IJSE_SI_EEEEEEENS5_17SM75_U16x8_LDSM_TENS5_14SM90_TMA_STOREES26_NS5_17SM90_U16x8_STSM_TENS5_39AutoVectorizingCopyWithAssumedAlignmentILi128EEEEEEvvEEEEvNT_6ParamsE) ;  /* 0xfffffeb802687950 */ /* 0x000fea0003c3ffff */
        .weak           $__internal_2_$__cuda_sm10x_tcgen05_guardrail_trap_unallocated_columns_being_dealloced
        .type           $__internal_2_$__cuda_sm10x_tcgen05_guardrail_trap_unallocated_columns_being_dealloced,@function
        .size           $__internal_2_$__cuda_sm10x_tcgen05_guardrail_trap_unallocated_columns_being_dealloced,($__internal_3_$__cuda_sm20_div_u64 - $__internal_2_$__cuda_sm10x_tcgen05_guardrail_trap_unallocated_columns_being_dealloced)
$__internal_2_$__cuda_sm10x_tcgen05_guardrail_trap_unallocated_columns_being_dealloced:
[----:B------:R-:W-:Y:S05]  /*14660*/  BPT.TRAP 0x1 ;  /* 0x000000040000795c */ /* 0x000fea0000300000 */
[----:B------:R-:W-:-:S04]  /*14670*/  HFMA2 R3, -RZ, RZ, 0, 0 ;  /* 0x00000000ff037431 */ /* 0x000fc800000001ff */
[----:B------:R-:W-:Y:S05]  /*14680*/  RET.REL.NODEC R2 `(_ZN7cutlass13device_kernelINS_4gemm6kernel13GemmUniversalINS1_17GroupProblemShapeIN4cute5tupleIJiiiEEEEENS1_10collective13CollectiveMmaINS1_40MainloopSm100ArrayTmaUmmaWarpSpecializedILi4ELi8ELi2ENS6_IJNS5_1CILi2EEENSC_ILi1EEESE_EEEEENS6_IJNSC_ILi256EEESH_NSC_ILi64EEEEEENS_6half_tEPNS6_IJlSE_NSC_ILi0EEEEEESK_SN_NS5_8TiledMMAINS5_8MMA_AtomIJNS5_26SM100_MMA_F16BF16_2x1SM_SSISK_SK_fLi256ELi256ELNS5_4UMMA5MajorE0ELSS_0ELNSR_7ScaleInE0ELST_0EEEEEENS5_6LayoutINS6_IJSE_SE_SE_EEENS6_IJSL_SL_SL_EEEEENS6_IJNS5_10UnderscoreES10_S10_EEEEENS5_18SM100_TMA_2SM_LOADENS5_14ComposedLayoutINS5_7SwizzleILi3ELi4ELi3EEENS5_18smem_ptr_flag_bitsILi16EEENSW_INS6_IJNSC_ILi8EEESI_EEENS6_IJSI_SE_EEEEEEEvNS5_8identityES13_S1D_vS1E_EENS_8epilogue10collective18CollectiveEpilogueINS1G_31Sm100PtrArrayTmaWarpSpecializedILi4ELi2ELi64ELb1ELb0EEEJNS6_IJNSC_ILi128EEESH_SI_EEENS6_IJNSW_IS1L_SE_EENSW_ISI_SE_EEEEESK_PNS6_IJSE_lSL_EEESK_S1R_NS1G_6fusion15FusionCallbacksIS1K_NS1S_17LinearCombinationISK_fSK_fLNS_15FloatRoundStyleE2EEES1M_S1P_JEEENS5_5SM1004TMEM4LOAD26SM100_TMEM_LOAD_16dp256b8xENS5_13SM90_TMA_LOADENS14_IS16_S18_NSW_INS6_IJSI_S19_EEENS6_IJSE_SI_EEEEEEENS5_17SM75_U16x8_LDSM_TENS5_14SM90_TMA_STOREES26_NS5_17SM90_U16x8_STSM_TENS5_39AutoVectorizingCopyWithAssumedAlignmentILi128EEEEEEvvEEEEvNT_6ParamsE) ;  /* 0xfffffeb8025c7950 */ /* 0x000fea0003c3ffff */
        .weak           $__internal_3_$__cuda_sm20_div_u64
        .type           $__internal_3_$__cuda_sm20_div_u64,@function
        .size           $__internal_3_$__cuda_sm20_div_u64,(.L_x_65 - $__internal_3_$__cuda_sm20_div_u64)
$__internal_3_$__cuda_sm20_div_u64:
[----:B------:R-:W1:Y:S08]  /*14690*/  I2F.U64.RP R11, UR4 ;  /* 0x00000004000b7d12 */ /* 0x000e700008309000 */
[----:B-1----:R-:W1:Y:S02]  /*146a0*/  MUFU.RCP R3, R11 ;  /* 0x0000000b00037308 */ /* 0x002e640000001000 */
[----:B-1----:R-:W-:-:S06]  /*146b0*/  VIADD R3, R3, 0x1ffffffe ;  /* 0x1ffffffe03037836 */ /* 0x002fcc0000000000 */
[----:B------:R-:W1:Y:S02]  /*146c0*/  F2I.U64.TRUNC R16, R3 ;  /* 0x0000000300107311 */ /* 0x000e64000020d800 */
[----:B-1----:R-:W-:Y:S01]  /*146d0*/  R2UR UR12, R16 ;  /* 0x00000000100c72ca */ /* 0x002fe200000e0000 */
[----:B------:R-:W-:Y:S01]  /*146e0*/  IMAD.MOV.U32 R3, RZ, RZ, 0x0 ;  /* 0x00000000ff037424 */ /* 0x000fe200078e00ff */
[----:B------:R-:W-:-:S11]  /*146f0*/  R2UR UR13, R17 ;  /* 0x00000000110d72ca */ /* 0x000fd600000e0000 */
[----:B------:R-:W-:-:S04]  /*14700*/  UIMAD.WIDE.U32 UR14, UR12, UR4, URZ ;  /* 0x000000040c0e72a5 */ /* 0x000fc8000f8e00ff */
[----:B------:R-:W-:Y:S02]  /*14710*/  UIADD3 UR11, UP0, UPT, URZ, -UR14, URZ ;  /* 0x8000000eff0b7290 */ /* 0x000fe4000ff1e0ff */
[----:B------:R-:W-:Y:S02]  /*14720*/  UIMAD UR10, UR12, UR5, UR15 ;  /* 0x000000050c0a72a4 */ /* 0x000fe4000f8e020f */
[----:B------:R-:W-:Y:S02]  /*14730*/  UIMAD.WIDE.U32 UR14, UR12, UR11, URZ ;  /* 0x0000000b0c0e72a5 */ /* 0x000fe4000f8e00ff */
[----:B------:R-:W-:-:S04]  /*14740*/  UIMAD UR10, UR13, UR4, UR10 ;  /* 0x000000040d0a72a4 */ /* 0x000fc8000f8e020a */
[----:B------:R-:W-:Y:S01]  /*14750*/  UIADD3.X UR10, UPT, UPT, URZ, ~UR10, URZ, UP0, !UPT ;  /* 0x8000000aff0a7290 */ /* 0x000fe200087fe4ff */
[----:B------:R-:W-:Y:S01]  /*14760*/  UMOV UR14, UR15 ;  /* 0x0000000f000e7c82 */ /* 0x000fe20008000000 */
[----:B------:R-:W-:Y:S02]  /*14770*/  UMOV UR15, UR12 ;  /* 0x0000000c000f7c82 */ /* 0x000fe40008000000 */
[----:B------:R-:W-:Y:S02]  /*14780*/  UIMAD.WIDE.U32 UR18, UR13, UR10, URZ ;  /* 0x0000000a0d1272a5 */ /* 0x000fe4000f8e00ff */
[----:B------:R-:W-:Y:S02]  /*14790*/  UIMAD.WIDE.U32 UR14, UP2, UR12, UR10, UR14 ;  /* 0x0000000a0c0e72a5 */ /* 0x000fe4000f84000e */
[----:B------:R-:W-:Y:S02]  /*147a0*/  UIMAD UR10, UR13, UR10, URZ ;  /* 0x0000000a0d0a72a4 */ /* 0x000fe4000f8e02ff */
[----:B------:R-:W-:-:S03]  /*147b0*/  UIMAD.WIDE.U32 UR14, UP1, UR13, UR11, UR14 ;  /* 0x0000000b0d0e72a5 */ /* 0x000fc6000f82000e */
[----:B------:R-:W-:Y:S01]  /*147c0*/  UMOV UR11, UR19 ;  /* 0x00000013000b7c82 */ /* 0x000fe20008000000 */
[----:B------:R-:W-:Y:S02]  /*147d0*/  UIADD3 UR15, UP0, UPT, UR10, UR15, URZ ;  /* 0x0000000f0a0f7290 */ /* 0x000fe4000ff1e0ff */
[----:B------:R-:W-:Y:S02]  /*147e0*/  UIADD3.X UR11, UPT, UPT, UR11, UR13, URZ, UP2, !UPT ;  /* 0x0000000d0b0b7290 */ /* 0x000fe400097fe4ff */
[----:B------:R-:W-:Y:S02]  /*147f0*/  UIMAD.WIDE.U32 UR18, UR15, UR4, URZ ;  /* 0x000000040f1272a5 */ /* 0x000fe4000f8e00ff */
[----:B------:R-:W-:Y:S02]  /*14800*/  UIADD3.X UR12, UPT, UPT, URZ, URZ, UR11, UP0, UP1 ;  /* 0x000000ffff0c7290 */ /* 0x000fe400087e240b */
[----:B------:R-:W-:Y:S02]  /*14810*/  UIADD3 UR10, UP0, UPT, URZ, -UR18, URZ ;  /* 0x80000012ff0a7290 */ /* 0x000fe4000ff1e0ff */
[----:B------:R-:W-:-:S02]  /*14820*/  UIMAD UR11, UR15, UR5, UR19 ;  /* 0x000000050f0b72a4 */ /* 0x000fc4000f8e0213 */
[----:B------:R-:W-:Y:S02]  /*14830*/  UIMAD.WIDE.U32 UR18, UR15, UR10, URZ ;  /* 0x0000000a0f1272a5 */ /* 0x000fe4000f8e00ff */
[----:B------:R-:W-:-:S04]  /*14840*/  UIMAD UR11, UR12, UR4, UR11 ;  /* 0x000000040c0b72a4 */ /* 0x000fc8000f8e020b */
[----:B------:R-:W-:Y:S01]  /*14850*/  UIADD3.X UR11, UPT, UPT, URZ, ~UR11, URZ, UP0, !UPT ;  /* 0x8000000bff0b7290 */ /* 0x000fe200087fe4ff */
[----:B------:R-:W-:-:S03]  /*14860*/  UMOV UR14, UR19 ;  /* 0x00000013000e7c82 */ /* 0x000fc60008000000 */
[----:B------:R-:W-:Y:S02]  /*14870*/  UIMAD.WIDE.U32 UR18, UP2, UR15, UR11, UR14 ;  /* 0x0000000b0f1272a5 */ /* 0x000fe4000f84000e */
[----:B------:R-:W-:Y:S02]  /*14880*/  UIMAD.WIDE.U32 UR14, UR12, UR11, URZ ;  /* 0x0000000b0c0e72a5 */ /* 0x000fe4000f8e00ff */
[----:B------:R-:W-:Y:S02]  /*14890*/  UIMAD.WIDE.U32 UR18, UP1, UR12, UR10, UR18 ;  /* 0x0000000a0c1272a5 */ /* 0x000fe4000f820012 */
[----:B------:R-:W-:-:S05]  /*148a0*/  UIMAD UR10, UR12, UR11, URZ ;  /* 0x0000000b0c0a72a4 */ /* 0x000fca000f8e02ff */
[----:B------:R-:W-:Y:S02]  /*148b0*/  UMOV UR11, UR19 ;  /* 0x00000013000b7c82 */ /* 0x000fe40008000000 */
[----:B------:R-:W-:-:S03]  /*148c0*/  UIADD3 UR10, UP0, UPT, UR10, UR11, URZ ;  /* 0x0000000b0a0a7290 */ /* 0x000fc6000ff1e0ff */
[----:B------:R-:W-:Y:S01]  /*148d0*/  UMOV UR11, UR15 ;  /* 0x0000000f000b7c82 */ /* 0x000fe20008000000 */
[----:B------:R-:W-:Y:S02]  /*148e0*/  UIMAD.WIDE.U32 UR18, UR10, UR6, URZ ;  /* 0x000000060a1272a5 */ /* 0x000fe4000f8e00ff */
[----:B------:R-:W-:-:S04]  /*148f0*/  UIADD3.X UR11, UPT, UPT, UR11, UR12, URZ, UP2, !UPT ;  /* 0x0000000c0b0b7290 */ /* 0x000fc800097fe4ff */
[----:B------:R-:W-:Y:S01]  /*14900*/  UIADD3.X UR14, UPT, UPT, URZ, URZ, UR11, UP0, UP1 ;  /* 0x000000ffff0e7290 */ /* 0x000fe200087e240b */
[----:B------:R-:W-:Y:S01]  /*14910*/  UMOV UR18, UR19 ;  /* 0x0000001300127c82 */ /* 0x000fe20008000000 */
[----:B------:R-:W-:Y:S02]  /*14920*/  UMOV UR19, URZ ;  /* 0x000000ff00137c82 */ /* 0x000fe40008000000 */
[----:B------:R-:W-:Y:S02]  /*14930*/  UIMAD.WIDE.U32 UR12, UR14, UR9, URZ ;  /* 0x000000090e0c72a5 */ /* 0x000fe4000f8e00ff */
[----:B------:R-:W-:-:S04]  /*14940*/  UIMAD.WIDE.U32 UR10, UR10, UR9, UR18 ;  /* 0x000000090a0a72a5 */ /* 0x000fc8000f8e0012 */
[----:B------:R-:W-:Y:S02]  /*14950*/  UIMAD.WIDE.U32 UR10, UP1, UR14, UR6, UR10 ;  /* 0x000000060e0a72a5 */ /* 0x000fe4000f82000a */
[----:B------:R-:W-:-:S04]  /*14960*/  UIMAD UR14, UR14, UR9, URZ ;  /* 0x000000090e0e72a4 */ /* 0x000fc8000f8e02ff */
[----:B------:R-:W-:-:S03]  /*14970*/  UIADD3 UR14, UP0, UPT, UR14, UR11, URZ ;  /* 0x0000000b0e0e7290 */ /* 0x000fc6000ff1e0ff */
[----:B------:R-:W-:Y:S01]  /*14980*/  UMOV UR11, UR13 ;  /* 0x0000000d000b7c82 */ /* 0x000fe20008000000 */
[----:B------:R-:W-:Y:S02]  /*14990*/  UIMAD.WIDE.U32 UR18, UR14, UR4, URZ ;  /* 0x000000040e1272a5 */ /* 0x000fe4000f8e00ff */
[----:B------:R-:W-:Y:S02]  /*149a0*/  UIADD3.X UR11, UPT, UPT, UR11, URZ, URZ, UP1, !UPT ;  /* 0x000000ff0b0b7290 */ /* 0x000fe40008ffe4ff */
[----:B------:R-:W-:Y:S02]  /*149b0*/  UIADD3 UR13, UPT, UPT, UR14, 0x1, URZ ;  /* 0x000000010e0d7890 */ /* 0x000fe4000fffe0ff */
[----:B------:R-:W-:Y:S02]  /*149c0*/  UIADD3.X UR12, UPT, UPT, URZ, UR11, URZ, UP0, !UPT ;  /* 0x0000000bff0c7290 */ /* 0x000fe400087fe4ff */
[----:B------:R-:W-:Y:S02]  /*149d0*/  UIMAD UR11, UR14, UR5, UR19 ;  /* 0x000000050e0b72a4 */ /* 0x000fe4000f8e0213 */
[----:B------:R-:W-:-:S02]  /*149e0*/  UIADD3 UR10, UP0, UPT, -UR18, UR6, URZ ;  /* 0x00000006120a7290 */ /* 0x000fc4000ff1e1ff */
[----:B------:R-:W-:Y:S02]  /*149f0*/  UIMAD UR11, UR12, UR4, UR11 ;  /* 0x000000040c0b72a4 */ /* 0x000fe4000f8e020b */
[----:B------:R-:W-:Y:S02]  /*14a00*/  UISETP.GE.U32.AND UP1, UPT, UR10, UR4, UPT ;  /* 0x000000040a00728c */ /* 0x000fe4000bf26070 */
[----:B------:R-:W-:Y:S02]  /*14a10*/  UIADD3.X UR9, UPT, UPT, ~UR11, UR9, URZ, UP0, !UPT ;  /* 0x000000090b097290 */ /* 0x000fe400087fe5ff */
[----:B------:R-:W-:Y:S02]  /*14a20*/  UIADD3 UR12, UP0, UPT, -UR4, UR10, URZ ;  /* 0x0000000a040c7290 */ /* 0x000fe4000ff1e1ff */
[----:B------:R-:W-:Y:S02]  /*14a30*/  UISETP.GE.U32.AND.EX UP1, UPT, UR9, UR5, UPT, UP1 ;  /* 0x000000050900728c */ /* 0x000fe4000bf26110 */
[----:B------:R-:W-:-:S02]  /*14a40*/  UIADD3.X UR11, UPT, UPT, ~UR5, UR9, URZ, UP0, !UPT ;  /* 0x00000009050b7290 */ /* 0x000fc400087fe5ff */
[----:B------:R-:W-:Y:S02]  /*14a50*/  USEL UR12, UR12, UR10, UP1 ;  /* 0x0000000a0c0c7287 */ /* 0x000fe40008800000 */
[----:B------:R-:W-:Y:S02]  /*14a60*/  USEL UR11, UR11, UR9, UP1 ;  /* 0x000000090b0b7287 */ /* 0x000fe40008800000 */
[----:B------:R-:W-:Y:S02]  /*14a70*/  USEL UR13, UR13, UR14, UP1 ;  /* 0x0000000e0d0d7287 */ /* 0x000fe40008800000 */
[----:B------:R-:W-:Y:S02]  /*14a80*/  UISETP.GE.U32.AND UP1, UPT, UR12, UR4, UPT ;  /* 0x000000040c00728c */ /* 0x000fe4000bf26070 */
[----:B------:R-:W-:Y:S02]  /*14a90*/  UISETP.NE.U32.AND UP0, UPT, UR4, URZ, UPT ;  /* 0x000000ff0400728c */ /* 0x000fe4000bf05070 */
[----:B------:R-:W-:-:S02]  /*14aa0*/  UIADD3 UR9, UPT, UPT, UR13, 0x1, URZ ;  /* 0x000000010d097890 */ /* 0x000fc4000fffe0ff */
[----:B------:R-:W-:Y:S02]  /*14ab0*/  UISETP.GE.U32.AND.EX UP1, UPT, UR11, UR5, UPT, UP1 ;  /* 0x000000050b00728c */ /* 0x000fe4000bf26110 */
[----:B------:R-:W-:Y:S02]  /*14ac0*/  UISETP.NE.AND.EX UP0, UPT, UR5, URZ, UPT, UP0 ;  /* 0x000000ff0500728c */ /* 0x000fe4000bf05300 */
[----:B------:R-:W-:-:S04]  /*14ad0*/  USEL UR9, UR9, UR13, UP1 ;  /* 0x0000000d09097287 */ /* 0x000fc80008800000 */
[----:B------:R-:W-:Y:S01]  /*14ae0*/  USEL UR12, UR9, 0xffffffff, UP0 ;  /* 0xffffffff090c7887 */ /* 0x000fe20008000000 */
[----:B------:R-:W-:Y:S11]  /*14af0*/  RET.REL.NODEC R2 `(_ZN7cutlass13device_kernelINS_4gemm6kernel13GemmUniversalINS1_17GroupProblemShapeIN4cute5tupleIJiiiEEEEENS1_10collective13CollectiveMmaINS1_40MainloopSm100ArrayTmaUmmaWarpSpecializedILi4ELi8ELi2ENS6_IJNS5_1CILi2EEENSC_ILi1EEESE_EEEEENS6_IJNSC_ILi256EEESH_NSC_ILi64EEEEEENS_6half_tEPNS6_IJlSE_NSC_ILi0EEEEEESK_SN_NS5_8TiledMMAINS5_8MMA_AtomIJNS5_26SM100_MMA_F16BF16_2x1SM_SSISK_SK_fLi256ELi256ELNS5_4UMMA5MajorE0ELSS_0ELNSR_7ScaleInE0ELST_0EEEEEENS5_6LayoutINS6_IJSE_SE_SE_EEENS6_IJSL_SL_SL_EEEEENS6_IJNS5_10UnderscoreES10_S10_EEEEENS5_18SM100_TMA_2SM_LOADENS5_14ComposedLayoutINS5_7SwizzleILi3ELi4ELi3EEENS5_18smem_ptr_flag_bitsILi16EEENSW_INS6_IJNSC_ILi8EEESI_EEENS6_IJSI_SE_EEEEEEEvNS5_8identityES13_S1D_vS1E_EENS_8epilogue10collective18CollectiveEpilogueINS1G_31Sm100PtrArrayTmaWarpSpecializedILi4ELi2ELi64ELb1ELb0EEEJNS6_IJNSC_ILi128EEESH_SI_EEENS6_IJNSW_IS1L_SE_EENSW_ISI_SE_EEEEESK_PNS6_IJSE_lSL_EEESK_S1R_NS1G_6fusion15FusionCallbacksIS1K_NS1S_17LinearCombinationISK_fSK_fLNS_15FloatRoundStyleE2EEES1M_S1P_JEEENS5_5SM1004TMEM4LOAD26SM100_TMEM_LOAD_16dp256b8xENS5_13SM90_TMA_LOADENS14_IS16_S18_NSW_INS6_IJSI_S19_EEENS6_IJSE_SI_EEEEEEENS5_17SM75_U16x8_LDSM_TENS5_14SM90_TMA_STOREES26_NS5_17SM90_U16x8_STSM_TENS5_39AutoVectorizingCopyWithAssumedAlignmentILi128EEEEEEvvEEEEvNT_6ParamsE) ;  /* 0xfffffeb402407950 */ /* 0x000ff60003c3ffff */
.L_x_65:
[----:B------:R-:W-:Y:S01]  /*14b00*/  MOV R28, R20 ;  /* 0x00000014001c7202 */ /* 0x000fe20000000f00 */
[----:B------:R-:W-:-:S05]  /*14b10*/  IMAD.MOV.U32 R29, RZ, RZ, R3 ;  /* 0x000000ffff1d7224 */ /* 0x000fca00078e0003 */
[----:B------:R-:W1:Y:S08]  /*14b20*/  I2F.U64.RP R28, R28 ;  /* 0x0000001c001c7312 */ /* 0x000e700000309000 */
[----:B-1----:R-:W1:Y:S02]  /*14b30*/  MUFU.RCP R22, R28 ;  /* 0x0000001c00167308 */ /* 0x002e640000001000 */
[----:B-1----:R-:W-:-:S06]  /*14b40*/  IADD3 R22, PT, PT, R22, 0x1ffffffe, RZ ;  /* 0x1ffffffe16167810 */ /* 0x002fcc0007ffe0ff */
[----:B------:R-:W1:Y:S02]  /*14b50*/  F2I.U64.TRUNC R22, R22 ;  /* 0x0000001600167311 */ /* 0x000e64000020d800 */
[----:B-1----:R-:W-:Y:S01]  /*14b60*/  IMAD.WIDE.U32 R24, R22, R20, RZ ;  /* 0x0000001416187225 */ /* 0x002fe200078e00ff */
[----:B------:R-:W-:-:S03]  /*14b70*/  MOV R27, R22 ;  /* 0x00000016001b7202 */ /* 0x000fc60000000f00 */
[----:B------:R-:W-:Y:S01]  /*14b80*/  IMAD R21, R22, R3, R25 ;  /* 0x0000000316157224 */ /* 0x000fe200078e0219 */
[----:B------:R-:W-:-:S03]  /*14b90*/  IADD3 R25, P0, PT, RZ, -R24, RZ ;  /* 0x80000018ff197210 */ /* 0x000fc60007f1e0ff */
[----:B------:R-:W-:Y:S02]  /*14ba0*/  IMAD R21, R23, R20, R21 ;  /* 0x0000001417157224 */ /* 0x000fe400078e0215 */
[----:B------:R-:W-:-:S04]  /*14bb0*/  IMAD.HI.U32 R26, R22, R25, RZ ;  /* 0x00000019161a7227 */ /* 0x000fc800078e00ff */
[----:B------:R-:W-:-:S04]  /*14bc0*/  IMAD.X R21, RZ, RZ, ~R21, P0 ;  /* 0x000000ffff157224 */ /* 0x000fc800000e0e15 */
[----:B------:R-:W-:-:S04]  /*14bd0*/  IMAD.WIDE.U32 R26, P2, R22, R21, R26 ;  /* 0x00000015161a7225 */ /* 0x000fc8000784001a */
[C---:B------:R-:W-:Y:S02]  /*14be0*/  IMAD R24, R23.reuse, R21, RZ ;  /* 0x0000001517187224 */ /* 0x040fe400078e02ff */
[----:B------:R-:W-:-:S04]  /*14bf0*/  IMAD.HI.U32 R25, P1, R23, R25, R26 ;  /* 0x0000001917197227 */ /* 0x000fc8000782001a */
[----:B------:R-:W-:Y:S01]  /*14c00*/  IMAD.HI.U32 R21, R23, R21, RZ ;  /* 0x0000001517157227 */ /* 0x000fe200078e00ff */
[----:B------:R-:W-:-:S03]  /*14c10*/  IADD3 R25, P0, PT, R24, R25, RZ ;  /* 0x0000001918197210 */ /* 0x000fc60007f1e0ff */
[----:B------:R-:W-:Y:S02]  /*14c20*/  IMAD.X R23, R21, 0x1, R23, P2 ;  /* 0x0000000115177824 */ /* 0x000fe400010e0617 */
[----:B------:R-:W-:-:S03]  /*14c30*/  IMAD.WIDE.U32 R26, R25, R20, RZ ;  /* 0x00000014191a7225 */ /* 0x000fc600078e00ff */
[----:B------:R-:W-:Y:S01]  /*14c40*/  IADD3.X R23, PT, PT, RZ, RZ, R23, P0, P1 ;  /* 0x000000ffff177210 */ /* 0x000fe200007e2417 */
[----:B------:R-:W-:Y:S01]  /*14c50*/  IMAD R21, R25, R3, R27 ;  /* 0x0000000319157224 */ /* 0x000fe200078e021b */
[----:B------:R-:W-:-:S03]  /*14c60*/  IADD3 R22, P0, PT, RZ, -R26, RZ ;  /* 0x8000001aff167210 */ /* 0x000fc60007f1e0ff */
[----:B------:R-:W-:Y:S02]  /*14c70*/  IMAD R21, R23, R20, R21 ;  /* 0x0000001417157224 */ /* 0x000fe400078e0215 */
[----:B------:R-:W-:-:S03]  /*14c80*/  IMAD.HI.U32 R24, R25, R22, RZ ;  /* 0x0000001619187227 */ /* 0x000fc600078e00ff */
[----:B------:R-:W-:-:S05]  /*14c90*/  IADD3.X R21, PT, PT, RZ, ~R21, RZ, P0, !PT ;  /* 0x80000015ff157210 */ /* 0x000fca00007fe4ff */
[----:B------:R-:W-:-:S04]  /*14ca0*/  IMAD.WIDE.U32 R26, P2, R25, R21, R24 ;  /* 0x00000015191a7225 */ /* 0x000fc80007840018 */
[C---:B------:R-:W-:Y:S02]  /*14cb0*/  IMAD R24, R23.reuse, R21, RZ ;  /* 0x0000001517187224 */ /* 0x040fe400078e02ff */
[----:B------:R-:W-:-:S04]  /*14cc0*/  IMAD.HI.U32 R25, P1, R23, R22, R26 ;  /* 0x0000001617197227 */ /* 0x000fc8000782001a */
[----:B------:R-:W-:Y:S02]  /*14cd0*/  HFMA2 R27, -RZ, RZ, 0, 0 ;  /* 0x00000000ff1b7431 */ /* 0x000fe400000001ff */
[----:B------:R-:W-:Y:S01]  /*14ce0*/  IMAD.HI.U32 R22, R23, R21, RZ ;  /* 0x0000001517167227 */ /* 0x000fe200078e00ff */
[----:B------:R-:W-:-:S03]  /*14cf0*/  IADD3 R24, P0, PT, R24, R25, RZ ;  /* 0x0000001918187210 */ /* 0x000fc60007f1e0ff */
[----:B------:R-:W-:Y:S02]  /*14d00*/  IMAD.X R22, R22, 0x1, R23, P2 ;  /* 0x0000000116167824 */ /* 0x000fe400010e0617 */
[----:B------:R-:W-:-:S03]  /*14d10*/  IMAD.HI.U32 R26, R24, R17, RZ ;  /* 0x00000011181a7227 */ /* 0x000fc600078e00ff */
[----:B------:R-:W-:Y:S01]  /*14d20*/  IADD3.X R22, PT, PT, RZ, RZ, R22, P0, P1 ;  /* 0x000000ffff167210 */ /* 0x000fe200007e2416 */
[----:B------:R-:W-:-:S04]  /*14d30*/  IMAD.WIDE.U32 R24, R24, R15, R26 ;  /* 0x0000000f18187225 */ /* 0x000fc800078e001a */
[C---:B------:R-:W-:Y:S02]  /*14d40*/  IMAD R21, R22.reuse, R15, RZ ;  /* 0x0000000f16157224 */ /* 0x040fe400078e02ff */
[----:B------:R-:W-:-:S04]  /*14d50*/  IMAD.HI.U32 R24, P1, R22, R17, R24 ;  /* 0x0000001116187227 */ /* 0x000fc80007820018 */
[----:B------:R-:W-:Y:S01]  /*14d60*/  IMAD.HI.U32 R22, R22, R15, RZ ;  /* 0x0000000f16167227 */ /* 0x000fe200078e00ff */
[----:B------:R-:W-:-:S04]  /*14d70*/  IADD3 R21, P0, PT, R21, R24, RZ ;  /* 0x0000001815157210 */ /* 0x000fc80007f1e0ff */
[----:B------:R-:W-:Y:S01]  /*14d80*/  IADD3.X R22, PT, PT, R22, RZ, RZ, P1, !PT ;  /* 0x000000ff16167210 */ /* 0x000fe20000ffe4ff */
[----:B------:R-:W-:-:S04]  /*14d90*/  IMAD.WIDE.U32 R24, R21, R20, RZ ;  /* 0x0000001415187225 */ /* 0x000fc800078e00ff */
[----:B------:R-:W-:Y:S01]  /*14da0*/  IMAD.X R22, RZ, RZ, R22, P0 ;  /* 0x000000ffff167224 */ /* 0x000fe200000e0616 */
[----:B------:R-:W-:Y:S01]  /*14db0*/  IADD3 R17, P0, PT, -R24, R17, RZ ;  /* 0x0000001118117210 */ /* 0x000fe20007f1e1ff */
[C---:B------:R-:W-:Y:S02]  /*14dc0*/  IMAD R23, R21.reuse, R3, R25 ;  /* 0x0000000315177224 */ /* 0x040fe400078e0219 */
[----:B------:R-:W-:Y:S01]  /*14dd0*/  VIADD R26, R21, 0x1 ;  /* 0x00000001151a7836 */ /* 0x000fe20000000000 */
[-C--:B------:R-:W-:Y:S01]  /*14de0*/  ISETP.GE.U32.AND P2, PT, R17, R20.reuse, PT ;  /* 0x000000141100720c */ /* 0x080fe20003f46070 */
[----:B------:R-:W-:Y:S01]  /*14df0*/  IMAD R22, R22, R20, R23 ;  /* 0x0000001416167224 */ /* 0x000fe200078e0217 */
[----:B------:R-:W-:-:S04]  /*14e00*/  IADD3 R24, P1, PT, -R20, R17, RZ ;  /* 0x0000001114187210 */ /* 0x000fc80007f3e1ff */
[----:B------:R-:W-:-:S04]  /*14e10*/  IADD3.X R22, PT, PT, ~R22, R15, RZ, P0, !PT ;  /* 0x0000000f16167210 */ /* 0x000fc800007fe5ff */
[----:B------:R-:W-:Y:S02]  /*14e20*/  ISETP.GE.U32.AND.EX P0, PT, R22, R3, PT, P2 ;  /* 0x000000031600720c */ /* 0x000fe40003f06120 */
[-C--:B------:R-:W-:Y:S02]  /*14e30*/  IADD3.X R15, PT, PT, ~R3, R22.reuse, RZ, P1, !PT ;  /* 0x00000016030f7210 */ /* 0x080fe40000ffe5ff */
[----:B------:R-:W-:Y:S02]  /*14e40*/  SEL R17, R24, R17, P0 ;  /* 0x0000001118117207 */ /* 0x000fe40000000000 */
[----:B------:R-:W-:Y:S02]  /*14e50*/  SEL R22, R15, R22, P0 ;  /* 0x000000160f167207 */ /* 0x000fe40000000000 */
[----:B------:R-:W-:Y:S02]  /*14e60*/  SEL R26, R26, R21, P0 ;  /* 0x000000151a1a7207 */ /* 0x000fe40000000000 */
[----:B------:R-:W-:-:S02]  /*14e70*/  ISETP.GE.U32.AND P1, PT, R17, R20, PT ;  /* 0x000000141100720c */ /* 0x000fc40003f26070 */
[----:B------:R-:W-:Y:S02]  /*14e80*/  ISETP.NE.U32.AND P0, PT, R20, RZ, PT ;  /* 0x000000ff1400720c */ /* 0x000fe40003f05070 */
[----:B------:R-:W-:Y:S02]  /*14e90*/  IADD3 R15, PT, PT, R26, 0x1, RZ ;  /* 0x000000011a0f7810 */ /* 0x000fe40007ffe0ff */
[----:B------:R-:W-:Y:S02]  /*14ea0*/  ISETP.GE.U32.AND.EX P1, PT, R22, R3, PT, P1 ;  /* 0x000000031600720c */ /* 0x000fe40003f26110 */
[----:B------:R-:W-:Y:S02]  /*14eb0*/  ISETP.NE.AND.EX P0, PT, R3, RZ, PT, P0 ;  /* 0x000000ff0300720c */ /* 0x000fe40003f05300 */
[----:B------:R-:W-:Y:S02]  /*14ec0*/  MOV R3, 0x0 ;  /* 0x0000000000037802 */ /* 0x000fe40000000f00 */
[----:B------:R-:W-:-:S04]  /*14ed0*/  SEL R15, R15, R26, P1 ;  /* 0x0000001a0f0f7207 */ /* 0x000fc80000800000 */
[----:B------:R-:W-:Y:S01]  /*14ee0*/  SEL R15, R15, 0xffffffff, P0 ;  /* 0xffffffff0f0f7807 */ /* 0x000fe20000000000 */
[----:B------:R-:W-:Y:S06]  /*14ef0*/  RET.REL.NODEC R2 `(_ZN7cutlass13device_kernelINS_4gemm6kernel13GemmUniversalINS1_17GroupProblemShapeIN4cute5tupleIJiiiEEEEENS1_10collective13CollectiveMmaINS1_40MainloopSm100ArrayTmaUmmaWarpSpecializedILi4ELi8ELi2ENS6_IJNS5_1CILi2EEENSC_ILi1EEESE_EEEEENS6_IJNSC_ILi256EEESH_NSC_ILi64EEEEEENS_6half_tEPNS6_IJlSE_NSC_ILi0EEEEEESK_SN_NS5_8TiledMMAINS5_8MMA_AtomIJNS5_26SM100_MMA_F16BF16_2x1SM_SSISK_SK_fLi256ELi256ELNS5_4UMMA5MajorE0ELSS_0ELNSR_7ScaleInE0ELST_0EEEEEENS5_6LayoutINS6_IJSE_SE_SE_EEENS6_IJSL_SL_SL_EEEEENS6_IJNS5_10UnderscoreES10_S10_EEEEENS5_18SM100_TMA_2SM_LOADENS5_14ComposedLayoutINS5_7SwizzleILi3ELi4ELi3EEENS5_18smem_ptr_flag_bitsILi16EEENSW_INS6_IJNSC_ILi8EEESI_EEENS6_IJSI_SE_EEEEEEEvNS5_8identityES13_S1D_vS1E_EENS_8epilogue10collective18CollectiveEpilogueINS1G_31Sm100PtrArrayTmaWarpSpecializedILi4ELi2ELi64ELb1ELb0EEEJNS6_IJNSC_ILi128EEESH_SI_EEENS6_IJNSW_IS1L_SE_EENSW_ISI_SE_EEEEESK_PNS6_IJSE_lSL_EEESK_S1R_NS1G_6fusion15FusionCallbacksIS1K_NS1S_17LinearCombinationISK_fSK_fLNS_15FloatRoundStyleE2EEES1M_S1P_JEEENS5_5SM1004TMEM4LOAD26SM100_TMEM_LOAD_16dp256b8xENS5_13SM90_TMA_LOADENS14_IS16_S18_NSW_INS6_IJSI_S19_EEENS6_IJSE_SI_EEEEEEENS5_17SM75_U16x8_LDSM_TENS5_14SM90_TMA_STOREES26_NS5_17SM90_U16x8_STSM_TENS5_39AutoVectorizingCopyWithAssumedAlignmentILi128EEEEEEvvEEEEvNT_6ParamsE) ;  /* 0xfffffeb002407950 */ /* 0x000fec0003c3ffff */
.L_x_285:
[----:B------:R-:W-:-:S00]  /*14f00*/  BRA `(.L_x_285) ;  /* 0xfffffffc00fc7947 */ /* 0x000fc0000383ffff */
[----:B------:R-:W-:-:S00]  /*14f10*/  NOP ;  /* 0x0000000000007918 */ /* 0x000fc00000000000 */
        /* <DEDUP_REMOVED lines=14> */
.L_x_297:


//--------------------- .nv.global.init           --------------------------
	.section	.nv.global.init,"aw",@progbits
.nv.global.init:
	.type		$str$26,@object
	.size		$str$26,($str$27 - $str$26)
$str$26:
        /*0000*/ 	.byte	0x28, 0x61, 0x64, 0x64, 0x72, 0x65, 0x73, 0x73, 0x20, 0x26, 0x20, 0x6d, 0x61, 0x73, 0x6b, 0x29
        /*0010*/ 	.byte	0x20, 0x3d, 0x3d, 0x20, 0x30, 0x00
	.type		$str$27,@object
	.size		$str$27,($str$25 - $str$27)
$str$27:
        /*0016*/ 	.byte	0x2f, 0x74, 0x6d, 0x70, 0x2f, 0x63, 0x75, 0x74, 0x6c, 0x61, 0x73, 0x73, 0x5f, 0x73, 0x77, 0x65
        /*0026*/ 	.byte	0x65, 0x70, 0x5f, 0x73, 0x72, 0x63, 0x2f, 0x69, 0x6e, 0x63, 0x6c, 0x75, 0x64, 0x65, 0x2f, 0x63
        /*0036*/ 	.byte	0x75, 0x74, 0x65, 0x2f, 0x70, 0x6f, 0x69, 0x6e, 0x74, 0x65, 0x72, 0x5f, 0x66, 0x6c, 0x61, 0x67
        /*0046*/ 	.byte	0x67, 0x65, 0x64, 0x2e, 0x68, 0x70, 0x70, 0x00
	.type		$str$25,@object
	.size		$str$25,($str$24 - $str$25)
$str$25:
        /*004e*/ 	.byte	0x2f, 0x74, 0x6d, 0x70, 0x2f, 0x63, 0x75, 0x74, 0x6c, 0x61, 0x73, 0x73, 0x5f, 0x73, 0x77, 0x65
        /*005e*/ 	.byte	0x65, 0x70, 0x5f, 0x73, 0x72, 0x63, 0x2f, 0x69, 0x6e, 0x63, 0x6c, 0x75, 0x64, 0x65, 0x2f, 0x63
        /*006e*/ 	.byte	0x75, 0x74, 0x65, 0x2f, 0x61, 0x74, 0x6f, 0x6d, 0x2f, 0x63, 0x6f, 0x70, 0x79, 0x5f, 0x74, 0x72
        /*007e*/ 	.byte	0x61, 0x69, 0x74, 0x73, 0x5f, 0x73, 0x6d, 0x31, 0x30, 0x30, 0x2e, 0x68, 0x70, 0x70, 0x00
	.type		$str$24,@object
	.size		$str$24,(__unnamed_1 - $str$24)
$str$24:
        /*008d*/ 	.byte	0x28, 0x28, 0x75, 0x69, 0x6e, 0x74, 0x33, 0x32, 0x5f, 0x74, 0x28, 0x74, 0x68, 0x72, 0x65, 0x61
        /*009d*/ 	.byte	0x64, 0x49, 0x64, 0x78, 0x2e, 0x78, 0x29, 0x20, 0x2f, 0x20, 0x33, 0x32, 0x29, 0x20, 0x25, 0x20
        /*00ad*/ 	.byte	0x34, 0x29, 0x20, 0x3d, 0x3d, 0x20, 0x28, 0x28, 0x28, 0x74, 0x6d, 0x65, 0x6d, 0x5f, 0x61, 0x64
        /*00bd*/ 	.byte	0x64, 0x72, 0x20, 0x3e, 0x3e, 0x20, 0x31, 0x36, 0x29, 0x20, 0x2f, 0x20, 0x33, 0x32, 0x29, 0x20
        /*00cd*/ 	.byte	0x25, 0x20, 0x34, 0x29, 0x00
	.type		__unnamed_1,@object
	.size		__unnamed_1,(__unnamed_2 - __unnamed_1)
__unnamed_1:
        /*00d2*/ 	.byte	0x61, 0x75, 0x74, 0x6f, 0x20, 0x63, 0x75, 0x74, 0x65, 0x3a, 0x3a, 0x61, 0x73, 0x5f, 0x70, 0x6f
        /* <DEDUP_REMOVED lines=24> */
        /*0262*/ 	.byte	0x39, 0x32, 0x3e, 0x3e, 0x3e, 0x3e, 0x5d, 0x00
	.type		__unnamed_2,@object
	.size		__unnamed_2,(.L_2 - __unnamed_2)
__unnamed_2:
        /* <DEDUP_REMOVED lines=42> */
        /*050a*/ 	.byte	0x3e, 0x5d, 0x00
.L_2:


//--------------------- .nv.shared._ZN7cutlass13device_kernelINS_4gemm6kernel13GemmUniversalINS1_17GroupProblemShapeIN4cute5tupleIJiiiEEEEENS1_10collective13CollectiveMmaINS1_40MainloopSm100ArrayTmaUmmaWarpSpecializedILi4ELi8ELi2ENS6_IJNS5_1CILi2EEENSC_ILi1EEESE_EEEEENS6_IJNSC_ILi256EEESH_NSC_ILi64EEEEEENS_6half_tEPNS6_IJlSE_NSC_ILi0EEEEEESK_SN_NS5_8TiledMMAINS5_8MMA_AtomIJNS5_26SM100_MMA_F16BF16_2x1SM_SSISK_SK_fLi256ELi256ELNS5_4UMMA5MajorE0ELSS_0ELNSR_7ScaleInE0ELST_0EEEEEENS5_6LayoutINS6_IJSE_SE_SE_EEENS6_IJSL_SL_SL_EEEEENS6_IJNS5_10UnderscoreES10_S10_EEEEENS5_18SM100_TMA_2SM_LOADENS5_14ComposedLayoutINS5_7SwizzleILi3ELi4ELi3EEENS5_18smem_ptr_flag_bitsILi16EEENSW_INS6_IJNSC_ILi8EEESI_EEENS6_IJSI_SE_EEEEEEEvNS5_8identityES13_S1D_vS1E_EENS_8epilogue10collective18CollectiveEpilogueINS1G_31Sm100PtrArrayTmaWarpSpecializedILi4ELi2ELi64ELb1ELb0EEEJNS6_IJNSC_ILi128EEESH_SI_EEENS6_IJNSW_IS1L_SE_EENSW_ISI_SE_EEEEESK_PNS6_IJSE_lSL_EEESK_S1R_NS1G_6fusion15FusionCallbacksIS1K_NS1S_17LinearCombinationISK_fSK_fLNS_15FloatRoundStyleE2EEES1M_S1P_JEEENS5_5SM1004TMEM4LOAD26SM100_TMEM_LOAD_16dp256b8xENS5_13SM90_TMA_LOADENS14_IS16_S18_NSW_INS6_IJSI_S19_EEENS6_IJSE_SI_EEEEEEENS5_17SM75_U16x8_LDSM_TENS5_14SM90_TMA_STOREES26_NS5_17SM90_U16x8_STSM_TENS5_39AutoVectorizingCopyWithAssumedAlignmentILi128EEEEEEvvEEEEvNT_6ParamsE --------------------------
	.section	.nv.shared._ZN7cutlass13device_kernelINS_4gemm6kernel13GemmUniversalINS1_17GroupProblemShapeIN4cute5tupleIJiiiEEEEENS1_10collective13CollectiveMmaINS1_40MainloopSm100ArrayTmaUmmaWarpSpecializedILi4ELi8ELi2ENS6_IJNS5_1CILi2EEENSC_ILi1EEESE_EEEEENS6_IJNSC_ILi256EEESH_NSC_ILi64EEEEEENS_6half_tEPNS6_IJlSE_NSC_ILi0EEEEEESK_SN_NS5_8TiledMMAINS5_8MMA_AtomIJNS5_26SM100_MMA_F16BF16_2x1SM_SSISK_SK_fLi256ELi256ELNS5_4UMMA5MajorE0ELSS_0ELNSR_7ScaleInE0ELST_0EEEEEENS5_6LayoutINS6_IJSE_SE_SE_EEENS6_IJSL_SL_SL_EEEEENS6_IJNS5_10UnderscoreES10_S10_EEEEENS5_18SM100_TMA_2SM_LOADENS5_14ComposedLayoutINS5_7SwizzleILi3ELi4ELi3EEENS5_18smem_ptr_flag_bitsILi16EEENSW_INS6_IJNSC_ILi8EEESI_EEENS6_IJSI_SE_EEEEEEEvNS5_8identityES13_S1D_vS1E_EENS_8epilogue10collective18CollectiveEpilogueINS1G_31Sm100PtrArrayTmaWarpSpecializedILi4ELi2ELi64ELb1ELb0EEEJNS6_IJNSC_ILi128EEESH_SI_EEENS6_IJNSW_IS1L_SE_EENSW_ISI_SE_EEEEESK_PNS6_IJSE_lSL_EEESK_S1R_NS1G_6fusion15FusionCallbacksIS1K_NS1S_17LinearCombinationISK_fSK_fLNS_15FloatRoundStyleE2EEES1M_S1P_JEEENS5_5SM1004TMEM4LOAD26SM100_TMEM_LOAD_16dp256b8xENS5_13SM90_TMA_LOADENS14_IS16_S18_NSW_INS6_IJSI_S19_EEENS6_IJSE_SI_EEEEEEENS5_17SM75_U16x8_LDSM_TENS5_14SM90_TMA_STOREES26_NS5_17SM90_U16x8_STSM_TENS5_39AutoVectorizingCopyWithAssumedAlignmentILi128EEEEEEvvEEEEvNT_6ParamsE,"aw",@nobits
	.sectionflags	@""
	.align	16
	.zero		1024


//--------------------- .nv.shared.reserved.0     --------------------------
	.section	.nv.shared.reserved.0,"aw",@nobits
	.weak		__nv_reservedSMEM_offset_0_alias
	.size		__nv_reservedSMEM_offset_0_alias, 0, 64
	.other		__nv_reservedSMEM_offset_0_alias,@"STO_CUDA_RESERVED_SHARED STV_DEFAULT"
__nv_reservedSMEM_offset_0_alias:
	.zero		0
.nv.shared.reserved.0:
	.zero		64
	.weak		__nv_reservedSMEM_tcgen05_partition
	.type		__nv_reservedSMEM_tcgen05_partition,@object
	.size		__nv_reservedSMEM_tcgen05_partition,(.L_0 - __nv_reservedSMEM_tcgen05_partition)
__nv_reservedSMEM_tcgen05_partition:
	.zero		32
.L_0:


//--------------------- .nv.global                --------------------------
	.section	.nv.global,"aw",@nobits
.nv.global:
	.type		_ZN39_INTERNAL_630b7dc0_4_k_cu_dfececb8_27574cute1_E,@object
	.size		_ZN39_INTERNAL_630b7dc0_4_k_cu_dfececb8_27574cute1_E,(_ZN39_INTERNAL_630b7dc0_4_k_cu_dfececb8_27574cuda3std3__45__cpo6cbeginE - _ZN39_INTERNAL_630b7dc0_4_k_cu_dfececb8_27574cute1_E)
_ZN39_INTERNAL_630b7dc0_4_k_cu_dfececb8_27574cute1_E:
	.zero		1
	.type		_ZN39_INTERNAL_630b7dc0_4_k_cu_dfececb8_27574cuda3std3__45__cpo6cbeginE,@object
	.size		_ZN39_INTERNAL_630b7dc0_4_k_cu_dfececb8_27574cuda3std3__45__cpo6cbeginE,(_ZN39_INTERNAL_630b7dc0_4_k_cu_dfececb8_27574cuda3std3__48in_placeE - _ZN39_INTERNAL_630b7dc0_4_k_cu_dfececb8_27574cuda3std3__45__cpo6cbeginE)
_ZN39_INTERNAL_630b7dc0_4_k_cu_dfececb8_27574cuda3std3__45__cpo6cbeginE:
	.zero		1
	.type		_ZN39_INTERNAL_630b7dc0_4_k_cu_dfececb8_27574cuda3std3__48in_placeE,@object
	.size		_ZN39_INTERNAL_630b7dc0_4_k_cu_dfececb8_27574cuda3std3__48in_placeE,(_ZN39_INTERNAL_630b7dc0_4_k_cu_dfececb8_27574cuda3std6ranges3__45__cpo9iter_moveE - _ZN39_INTERNAL_630b7dc0_4_k_cu_dfececb8_27574cuda3std3__48in_placeE)
_ZN39_INTERNAL_630b7dc0_4_k_cu_dfececb8_27574cuda3std3__48in_placeE:
	.zero		1
	.type		_ZN39_INTERNAL_630b7dc0_4_k_cu_dfececb8_27574cuda3std6ranges3__45__cpo9iter_moveE,@object
	.size		_ZN39_INTERNAL_630b7dc0_4_k_cu_dfececb8_27574cuda3std6ranges3__45__cpo9iter_moveE,(_ZN39_INTERNAL_630b7dc0_4_k_cu_dfececb8_27574cuda3std3__45__cpo5beginE - _ZN39_INTERNAL_630b7dc0_4_k_cu_dfececb8_27574cuda3std6ranges3__45__cpo9iter_moveE)
_ZN39_INTERNAL_630b7dc0_4_k_cu_dfececb8_27574cuda3std6ranges3__45__cpo9iter_moveE:
	.zero		1
	.type		_ZN39_INTERNAL_630b7dc0_4_k_cu_dfececb8_27574cuda3std3__45__cpo5beginE,@object
	.size		_ZN39_INTERNAL_630b7dc0_4_k_cu_dfececb8_27574cuda3std3__45__cpo5beginE,(_ZN39_INTERNAL_630b7dc0_4_k_cu_dfececb8_27574cuda3std3__441_GLOBAL__N__630b7dc0_4_k_cu_dfececb8_27576ignoreE - _ZN39_INTERNAL_630b7dc0_4_k_cu_dfececb8_27574cuda3std3__45__cpo5beginE)
_ZN39_INTERNAL_630b7dc0_4_k_cu_dfececb8_27574cuda3std3__45__cpo5beginE:
	.zero		1
	.type		_ZN39_INTERNAL_630b7dc0_4_k_cu_dfececb8_27574cuda3std3__441_GLOBAL__N__630b7dc0_4_k_cu_dfececb8_27576ignoreE,@object
	.size		_ZN39_INTERNAL_630b7dc0_4_k_cu_dfececb8_27574cuda3std3__441_GLOBAL__N__630b7dc0_4_k_cu_dfececb8_27576ignoreE,(_ZN39_INTERNAL_630b7dc0_4_k_cu_dfececb8_27574cute7productE - _ZN39_INTERNAL_630b7dc0_4_k_cu_dfececb8_27574cuda3std3__441_GLOBAL__N__630b7dc0_4_k_cu_dfececb8_27576ignoreE)
_ZN39_INTERNAL_630b7dc0_4_k_cu_dfececb8_27574cuda3std3__441_GLOBAL__N__630b7dc0_4_k_cu_dfececb8_27576ignoreE:
	.zero		1
	.type		_ZN39_INTERNAL_630b7dc0_4_k_cu_dfececb8_27574cute7productE,@object
	.size		_ZN39_INTERNAL_630b7dc0_4_k_cu_dfececb8_27574cute7productE,(_ZN39_INTERNAL_630b7dc0_4_k_cu_dfececb8_27574cuda3std3__45__cpo3endE - _ZN39_INTERNAL_630b7dc0_4_k_cu_dfececb8_27574cute7productE)
_ZN39_INTERNAL_630b7dc0_4_k_cu_dfececb8_27574cute7productE:
	.zero		1
	.type		_ZN39_INTERNAL_630b7dc0_4_k_cu_dfececb8_27574cuda3std3__45__cpo3endE,@object
	.size		_ZN39_INTERNAL_630b7dc0_4_k_cu_dfececb8_27574cuda3std3__45__cpo3endE,(_ZN39_INTERNAL_630b7dc0_4_k_cu_dfececb8_27574cuda3std3__419piecewise_constructE - _ZN39_INTERNAL_630b7dc0_4_k_cu_dfececb8_27574cuda3std3__45__cpo3endE)
_ZN39_INTERNAL_630b7dc0_4_k_cu_dfececb8_27574cuda3std3__45__cpo3endE:
	.zero		1
	.type		_ZN39_INTERNAL_630b7dc0_4_k_cu_dfececb8_27574cuda3std3__419piecewise_constructE,@object
	.size		_ZN39_INTERNAL_630b7dc0_4_k_cu_dfececb8_27574cuda3std3__419piecewise_constructE,(_ZN39_INTERNAL_630b7dc0_4_k_cu_dfececb8_27574cuda3std3__45__cpo4cendE - _ZN39_INTERNAL_630b7dc0_4_k_cu_dfececb8_27574cuda3std3__419piecewise_constructE)
_ZN39_INTERNAL_630b7dc0_4_k_cu_dfececb8_27574cuda3std3__419piecewise_constructE:
	.zero		1
	.type		_ZN39_INTERNAL_630b7dc0_4_k_cu_dfececb8_27574cuda3std3__45__cpo4cendE,@object
	.size		_ZN39_INTERNAL_630b7dc0_4_k_cu_dfececb8_27574cuda3std3__45__cpo4cendE,(_ZN39_INTERNAL_630b7dc0_4_k_cu_dfececb8_27574cuda3std6ranges3__45__cpo4swapE - _ZN39_INTERNAL_630b7dc0_4_k_cu_dfececb8_27574cuda3std3__45__cpo4cendE)
_ZN39_INTERNAL_630b7dc0_4_k_cu_dfececb8_27574cuda3std3__45__cpo4cendE:
	.zero		1
	.type		_ZN39_INTERNAL_630b7dc0_4_k_cu_dfececb8_27574cuda3std6ranges3__45__cpo4swapE,@object
	.size		_ZN39_INTERNAL_630b7dc0_4_k_cu_dfececb8_27574cuda3std6ranges3__45__cpo4swapE,(.L_10 - _ZN39_INTERNAL_630b7dc0_4_k_cu_dfececb8_27574cuda3std6ranges3__45__cpo4swapE)
_ZN39_INTERNAL_630b7dc0_4_k_cu_dfececb8_27574cuda3std6ranges3__45__cpo4swapE:
	.zero		1
.L_10:


//--------------------- .nv.constant0._ZN7cutlass13device_kernelINS_4gemm6kernel13GemmUniversalINS1_17GroupProblemShapeIN4cute5tupleIJiiiEEEEENS1_10collective13CollectiveMmaINS1_40MainloopSm100ArrayTmaUmmaWarpSpecializedILi4ELi8ELi2ENS6_IJNS5_1CILi2EEENSC_ILi1EEESE_EEEEENS6_IJNSC_ILi256EEESH_NSC_ILi64EEEEEENS_6half_tEPNS6_IJlSE_NSC_ILi0EEEEEESK_SN_NS5_8TiledMMAINS5_8MMA_AtomIJNS5_26SM100_MMA_F16BF16_2x1SM_SSISK_SK_fLi256ELi256ELNS5_4UMMA5MajorE0ELSS_0ELNSR_7ScaleInE0ELST_0EEEEEENS5_6LayoutINS6_IJSE_SE_SE_EEENS6_IJSL_SL_SL_EEEEENS6_IJNS5_10UnderscoreES10_S10_EEEEENS5_18SM100_TMA_2SM_LOADENS5_14ComposedLayoutINS5_7SwizzleILi3ELi4ELi3EEENS5_18smem_ptr_flag_bitsILi16EEENSW_INS6_IJNSC_ILi8EEESI_EEENS6_IJSI_SE_EEEEEEEvNS5_8identityES13_S1D_vS1E_EENS_8epilogue10collective18CollectiveEpilogueINS1G_31Sm100PtrArrayTmaWarpSpecializedILi4ELi2ELi64ELb1ELb0EEEJNS6_IJNSC_ILi128EEESH_SI_EEENS6_IJNSW_IS1L_SE_EENSW_ISI_SE_EEEEESK_PNS6_IJSE_lSL_EEESK_S1R_NS1G_6fusion15FusionCallbacksIS1K_NS1S_17LinearCombinationISK_fSK_fLNS_15FloatRoundStyleE2EEES1M_S1P_JEEENS5_5SM1004TMEM4LOAD26SM100_TMEM_LOAD_16dp256b8xENS5_13SM90_TMA_LOADENS14_IS16_S18_NSW_INS6_IJSI_S19_EEENS6_IJSE_SI_EEEEEEENS5_17SM75_U16x8_LDSM_TENS5_14SM90_TMA_STOREES26_NS5_17SM90_U16x8_STSM_TENS5_39AutoVectorizingCopyWithAssumedAlignmentILi128EEEEEEvvEEEEvNT_6ParamsE --------------------------
	.section	.nv.constant0._ZN7cutlass13device_kernelINS_4gemm6kernel13GemmUniversalINS1_17GroupProblemShapeIN4cute5tupleIJiiiEEEEENS1_10collective13CollectiveMmaINS1_40MainloopSm100ArrayTmaUmmaWarpSpecializedILi4ELi8ELi2ENS6_IJNS5_1CILi2EEENSC_ILi1EEESE_EEEEENS6_IJNSC_ILi256EEESH_NSC_ILi64EEEEEENS_6half_tEPNS6_IJlSE_NSC_ILi0EEEEEESK_SN_NS5_8TiledMMAINS5_8MMA_AtomIJNS5_26SM100_MMA_F16BF16_2x1SM_SSISK_SK_fLi256ELi256ELNS5_4UMMA5MajorE0ELSS_0ELNSR_7ScaleInE0ELST_0EEEEEENS5_6LayoutINS6_IJSE_SE_SE_EEENS6_IJSL_SL_SL_EEEEENS6_IJNS5_10UnderscoreES10_S10_EEEEENS5_18SM100_TMA_2SM_LOADENS5_14ComposedLayoutINS5_7SwizzleILi3ELi4ELi3EEENS5_18smem_ptr_flag_bitsILi16EEENSW_INS6_IJNSC_ILi8EEESI_EEENS6_IJSI_SE_EEEEEEEvNS5_8identityES13_S1D_vS1E_EENS_8epilogue10collective18CollectiveEpilogueINS1G_31Sm100PtrArrayTmaWarpSpecializedILi4ELi2ELi64ELb1ELb0EEEJNS6_IJNSC_ILi128EEESH_SI_EEENS6_IJNSW_IS1L_SE_EENSW_ISI_SE_EEEEESK_PNS6_IJSE_lSL_EEESK_S1R_NS1G_6fusion15FusionCallbacksIS1K_NS1S_17LinearCombinationISK_fSK_fLNS_15FloatRoundStyleE2EEES1M_S1P_JEEENS5_5SM1004TMEM4LOAD26SM100_TMEM_LOAD_16dp256b8xENS5_13SM90_TMA_LOADENS14_IS16_S18_NSW_INS6_IJSI_S19_EEENS6_IJSE_SI_EEEEEEENS5_17SM75_U16x8_LDSM_TENS5_14SM90_TMA_STOREES26_NS5_17SM90_U16x8_STSM_TENS5_39AutoVectorizingCopyWithAssumedAlignmentILi128EEEEEEvvEEEEvNT_6ParamsE,"a",@progbits
	.sectionflags	@""
	.align	4
.nv.constant0._ZN7cutlass13device_kernelINS_4gemm6kernel13GemmUniversalINS1_17GroupProblemShapeIN4cute5tupleIJiiiEEEEENS1_10collective13CollectiveMmaINS1_40MainloopSm100ArrayTmaUmmaWarpSpecializedILi4ELi8ELi2ENS6_IJNS5_1CILi2EEENSC_ILi1EEESE_EEEEENS6_IJNSC_ILi256EEESH_NSC_ILi64EEEEEENS_6half_tEPNS6_IJlSE_NSC_ILi0EEEEEESK_SN_NS5_8TiledMMAINS5_8MMA_AtomIJNS5_26SM100_MMA_F16BF16_2x1SM_SSISK_SK_fLi256ELi256ELNS5_4UMMA5MajorE0ELSS_0ELNSR_7ScaleInE0ELST_0EEEEEENS5_6LayoutINS6_IJSE_SE_SE_EEENS6_IJSL_SL_SL_EEEEENS6_IJNS5_10UnderscoreES10_S10_EEEEENS5_18SM100_TMA_2SM_LOADENS5_14ComposedLayoutINS5_7SwizzleILi3ELi4ELi3EEENS5_18smem_ptr_flag_bitsILi16EEENSW_INS6_IJNSC_ILi8EEESI_EEENS6_IJSI_SE_EEEEEEEvNS5_8identityES13_S1D_vS1E_EENS_8epilogue10collective18CollectiveEpilogueINS1G_31Sm100PtrArrayTmaWarpSpecializedILi4ELi2ELi64ELb1ELb0EEEJNS6_IJNSC_ILi128EEESH_SI_EEENS6_IJNSW_IS1L_SE_EENSW_ISI_SE_EEEEESK_PNS6_IJSE_lSL_EEESK_S1R_NS1G_6fusion15FusionCallbacksIS1K_NS1S_17LinearCombinationISK_fSK_fLNS_15FloatRoundStyleE2EEES1M_S1P_JEEENS5_5SM1004TMEM4LOAD26SM100_TMEM_LOAD_16dp256b8xENS5_13SM90_TMA_LOADENS14_IS16_S18_NSW_INS6_IJSI_S19_EEENS6_IJSE_SI_EEEEEEENS5_17SM75_U16x8_LDSM_TENS5_14SM90_TMA_STOREES26_NS5_17SM90_U16x8_STSM_TENS5_39AutoVectorizingCopyWithAssumedAlignmentILi128EEEEEEvvEEEEvNT_6ParamsE:
	.zero		3200


//--------------------- SYMBOLS --------------------------

	.type		.nv.reservedSmem.offset0,@object
	.size		.nv.reservedSmem.offset0,0x4
	.type		.nv.reservedSmem.cap,@object
	.size		.nv.reservedSmem.cap,0x4
	.type		__assertfail,@function
